//
// Generated by NVIDIA NVVM Compiler
//
// Compiler Build ID: CL-36424714
// Cuda compilation tools, release 13.0, V13.0.88
// Based on NVVM 20.0.0
//

.version 9.0
.target sm_100
.address_size 64

	// .globl	_ZN3cub18CUB_300001_SM_10006detail11EmptyKernelIvEEvv
// _ZZN3cub18CUB_300001_SM_10006detail4scan16DeviceScanKernelINS2_10policy_hubIiiij12compare_leftE10Policy1000EN6thrust24THRUST_300001_SM_1000_NS6detail15normal_iteratorINS9_10device_ptrIiEEEESE_NS0_13ScanTileStateIiLb1EEES5_NS0_8NullTypeEjiLb0ESH_EEvT0_T1_T2_iT3_T4_T5_E12temp_storage has been demoted
// _ZZN3cub18CUB_300001_SM_10006detail4scan16DeviceScanKernelINS2_10policy_hubIiiim12compare_leftE10Policy1000EN6thrust24THRUST_300001_SM_1000_NS6detail15normal_iteratorINS9_10device_ptrIiEEEESE_NS0_13ScanTileStateIiLb1EEES5_NS0_8NullTypeEmiLb0ESH_EEvT0_T1_T2_iT3_T4_T5_E12temp_storage has been demoted
// _ZZN3cub18CUB_300001_SM_10006detail6reduce28DeviceReduceSingleTileKernelINS2_10policy_hubIijN4cuda3__47maximumIiEEE10Policy1000EN6thrust24THRUST_300001_SM_1000_NS6detail15normal_iteratorINSC_10device_ptrIiEEEEPijS8_iiNS5_3std3__410__identityEEEvT0_T1_T2_T3_T4_T6_E12temp_storage has been demoted
// _ZZN3cub18CUB_300001_SM_10006detail6reduce18DeviceReduceKernelINS2_10policy_hubIijN4cuda3__47maximumIiEEE10Policy1000EN6thrust24THRUST_300001_SM_1000_NS6detail15normal_iteratorINSC_10device_ptrIiEEEEjS8_iNS5_3std3__410__identityEEEvT0_PT3_T1_NS0_13GridEvenShareISO_EET2_T4_E12temp_storage has been demoted
// _ZZN3cub18CUB_300001_SM_10006detail6reduce28DeviceReduceSingleTileKernelINS2_10policy_hubIijN4cuda3__47maximumIiEEE10Policy1000EPiSB_iS8_iiNS5_3std3__410__identityEEEvT0_T1_T2_T3_T4_T6_E12temp_storage has been demoted
// _ZZN3cub18CUB_300001_SM_10006detail6reduce28DeviceReduceSingleTileKernelINS2_10policy_hubIiyN4cuda3__47maximumIiEEE10Policy1000EN6thrust24THRUST_300001_SM_1000_NS6detail15normal_iteratorINSC_10device_ptrIiEEEEPiyS8_iiNS5_3std3__410__identityEEEvT0_T1_T2_T3_T4_T6_E12temp_storage has been demoted
// _ZZN3cub18CUB_300001_SM_10006detail6reduce18DeviceReduceKernelINS2_10policy_hubIiyN4cuda3__47maximumIiEEE10Policy1000EN6thrust24THRUST_300001_SM_1000_NS6detail15normal_iteratorINSC_10device_ptrIiEEEEyS8_iNS5_3std3__410__identityEEEvT0_PT3_T1_NS0_13GridEvenShareISO_EET2_T4_E12temp_storage has been demoted
// _ZZN3cub18CUB_300001_SM_10006detail6reduce28DeviceReduceSingleTileKernelINS2_10policy_hubIiyN4cuda3__47maximumIiEEE10Policy1000EPiSB_iS8_iiNS5_3std3__410__identityEEEvT0_T1_T2_T3_T4_T6_E12temp_storage has been demoted
.global .align 1 .b8 _ZN30_INTERNAL_007e01b3_4_k_cu_main4cuda3std3__45__cpo5beginE[1];
.global .align 1 .b8 _ZN30_INTERNAL_007e01b3_4_k_cu_main4cuda3std3__45__cpo3endE[1];
.global .align 1 .b8 _ZN30_INTERNAL_007e01b3_4_k_cu_main4cuda3std3__45__cpo6cbeginE[1];
.global .align 1 .b8 _ZN30_INTERNAL_007e01b3_4_k_cu_main4cuda3std3__45__cpo4cendE[1];
.global .align 1 .b8 _ZN30_INTERNAL_007e01b3_4_k_cu_main4cuda3std3__45__cpo6rbeginE[1];
.global .align 1 .b8 _ZN30_INTERNAL_007e01b3_4_k_cu_main4cuda3std3__45__cpo4rendE[1];
.global .align 1 .b8 _ZN30_INTERNAL_007e01b3_4_k_cu_main4cuda3std3__45__cpo7crbeginE[1];
.global .align 1 .b8 _ZN30_INTERNAL_007e01b3_4_k_cu_main4cuda3std3__45__cpo5crendE[1];
.global .align 1 .b8 _ZN30_INTERNAL_007e01b3_4_k_cu_main4cuda3std3__432_GLOBAL__N__007e01b3_4_k_cu_main6ignoreE[1];
.global .align 1 .b8 _ZN30_INTERNAL_007e01b3_4_k_cu_main4cuda3std3__419piecewise_constructE[1];
.global .align 1 .b8 _ZN30_INTERNAL_007e01b3_4_k_cu_main4cuda3std3__48in_placeE[1];
.global .align 1 .b8 _ZN30_INTERNAL_007e01b3_4_k_cu_main4cuda3std3__420unreachable_sentinelE[1];
.global .align 1 .b8 _ZN30_INTERNAL_007e01b3_4_k_cu_main4cuda3std3__47nulloptE[1];
.global .align 1 .b8 _ZN30_INTERNAL_007e01b3_4_k_cu_main4cuda3std3__48unexpectE[1];
.global .align 1 .b8 _ZN30_INTERNAL_007e01b3_4_k_cu_main4cuda3std6ranges3__45__cpo4swapE[1];
.global .align 1 .b8 _ZN30_INTERNAL_007e01b3_4_k_cu_main4cuda3std6ranges3__45__cpo9iter_moveE[1];
.global .align 1 .b8 _ZN30_INTERNAL_007e01b3_4_k_cu_main4cuda3std6ranges3__45__cpo5beginE[1];
.global .align 1 .b8 _ZN30_INTERNAL_007e01b3_4_k_cu_main4cuda3std6ranges3__45__cpo3endE[1];
.global .align 1 .b8 _ZN30_INTERNAL_007e01b3_4_k_cu_main4cuda3std6ranges3__45__cpo6cbeginE[1];
.global .align 1 .b8 _ZN30_INTERNAL_007e01b3_4_k_cu_main4cuda3std6ranges3__45__cpo4cendE[1];
.global .align 1 .b8 _ZN30_INTERNAL_007e01b3_4_k_cu_main4cuda3std6ranges3__45__cpo7advanceE[1];
.global .align 1 .b8 _ZN30_INTERNAL_007e01b3_4_k_cu_main4cuda3std6ranges3__45__cpo9iter_swapE[1];
.global .align 1 .b8 _ZN30_INTERNAL_007e01b3_4_k_cu_main4cuda3std6ranges3__45__cpo4nextE[1];
.global .align 1 .b8 _ZN30_INTERNAL_007e01b3_4_k_cu_main4cuda3std6ranges3__45__cpo4prevE[1];
.global .align 1 .b8 _ZN30_INTERNAL_007e01b3_4_k_cu_main4cuda3std6ranges3__45__cpo4dataE[1];
.global .align 1 .b8 _ZN30_INTERNAL_007e01b3_4_k_cu_main4cuda3std6ranges3__45__cpo5cdataE[1];
.global .align 1 .b8 _ZN30_INTERNAL_007e01b3_4_k_cu_main4cuda3std6ranges3__45__cpo4sizeE[1];
.global .align 1 .b8 _ZN30_INTERNAL_007e01b3_4_k_cu_main4cuda3std6ranges3__45__cpo5ssizeE[1];
.global .align 1 .b8 _ZN30_INTERNAL_007e01b3_4_k_cu_main4cuda3std6ranges3__45__cpo8distanceE[1];
.global .align 1 .b8 _ZN30_INTERNAL_007e01b3_4_k_cu_main6thrust24THRUST_300001_SM_1000_NS8cuda_cub3parE[1];
.global .align 1 .b8 _ZN30_INTERNAL_007e01b3_4_k_cu_main6thrust24THRUST_300001_SM_1000_NS8cuda_cub10par_nosyncE[1];
.global .align 1 .b8 _ZN30_INTERNAL_007e01b3_4_k_cu_main6thrust24THRUST_300001_SM_1000_NS6system6detail10sequential3seqE[1];
.global .align 1 .b8 _ZN30_INTERNAL_007e01b3_4_k_cu_main6thrust24THRUST_300001_SM_1000_NS12placeholders2_1E[1];
.global .align 1 .b8 _ZN30_INTERNAL_007e01b3_4_k_cu_main6thrust24THRUST_300001_SM_1000_NS12placeholders2_2E[1];
.global .align 1 .b8 _ZN30_INTERNAL_007e01b3_4_k_cu_main6thrust24THRUST_300001_SM_1000_NS12placeholders2_3E[1];
.global .align 1 .b8 _ZN30_INTERNAL_007e01b3_4_k_cu_main6thrust24THRUST_300001_SM_1000_NS12placeholders2_4E[1];
.global .align 1 .b8 _ZN30_INTERNAL_007e01b3_4_k_cu_main6thrust24THRUST_300001_SM_1000_NS12placeholders2_5E[1];
.global .align 1 .b8 _ZN30_INTERNAL_007e01b3_4_k_cu_main6thrust24THRUST_300001_SM_1000_NS12placeholders2_6E[1];
.global .align 1 .b8 _ZN30_INTERNAL_007e01b3_4_k_cu_main6thrust24THRUST_300001_SM_1000_NS12placeholders2_7E[1];
.global .align 1 .b8 _ZN30_INTERNAL_007e01b3_4_k_cu_main6thrust24THRUST_300001_SM_1000_NS12placeholders2_8E[1];
.global .align 1 .b8 _ZN30_INTERNAL_007e01b3_4_k_cu_main6thrust24THRUST_300001_SM_1000_NS12placeholders2_9E[1];
.global .align 1 .b8 _ZN30_INTERNAL_007e01b3_4_k_cu_main6thrust24THRUST_300001_SM_1000_NS12placeholders3_10E[1];
.global .align 1 .b8 _ZN30_INTERNAL_007e01b3_4_k_cu_main6thrust24THRUST_300001_SM_1000_NS3seqE[1];

.visible .entry _ZN3cub18CUB_300001_SM_10006detail11EmptyKernelIvEEvv()
{


	ret;

}
	// .globl	_ZN3cub18CUB_300001_SM_10006detail8for_each13static_kernelINS2_12policy_hub_t12policy_500_tEmN6thrust24THRUST_300001_SM_1000_NS8cuda_cub20__uninitialized_fill7functorINS7_10device_ptrIcEEcEEEEvT0_T1_
.visible .entry _ZN3cub18CUB_300001_SM_10006detail8for_each13static_kernelINS2_12policy_hub_t12policy_500_tEmN6thrust24THRUST_300001_SM_1000_NS8cuda_cub20__uninitialized_fill7functorINS7_10device_ptrIcEEcEEEEvT0_T1_(
	.param .u64 _ZN3cub18CUB_300001_SM_10006detail8for_each13static_kernelINS2_12policy_hub_t12policy_500_tEmN6thrust24THRUST_300001_SM_1000_NS8cuda_cub20__uninitialized_fill7functorINS7_10device_ptrIcEEcEEEEvT0_T1__param_0,
	.param .align 8 .b8 _ZN3cub18CUB_300001_SM_10006detail8for_each13static_kernelINS2_12policy_hub_t12policy_500_tEmN6thrust24THRUST_300001_SM_1000_NS8cuda_cub20__uninitialized_fill7functorINS7_10device_ptrIcEEcEEEEvT0_T1__param_1[16]
)
.maxntid 256
{
	.reg .pred 	%p<4>;
	.reg .b16 	%rs<10>;
	.reg .b32 	%r<15>;
	.reg .b64 	%rd<14>;

	ld.param.u32 	%r7, [_ZN3cub18CUB_300001_SM_10006detail8for_each13static_kernelINS2_12policy_hub_t12policy_500_tEmN6thrust24THRUST_300001_SM_1000_NS8cuda_cub20__uninitialized_fill7functorINS7_10device_ptrIcEEcEEEEvT0_T1__param_1+8];
	bfe.u32 	%r11, %r7, 0, 8;
	cvt.u16.u32 	%rs2, %r11;
	ld.param.u64 	%rd4, [_ZN3cub18CUB_300001_SM_10006detail8for_each13static_kernelINS2_12policy_hub_t12policy_500_tEmN6thrust24THRUST_300001_SM_1000_NS8cuda_cub20__uninitialized_fill7functorINS7_10device_ptrIcEEcEEEEvT0_T1__param_1];
	ld.param.u64 	%rd5, [_ZN3cub18CUB_300001_SM_10006detail8for_each13static_kernelINS2_12policy_hub_t12policy_500_tEmN6thrust24THRUST_300001_SM_1000_NS8cuda_cub20__uninitialized_fill7functorINS7_10device_ptrIcEEcEEEEvT0_T1__param_0];
	mov.u32 	%r12, %ctaid.x;
	mul.wide.u32 	%rd1, %r12, 512;
	sub.s64 	%rd2, %rd5, %rd1;
	setp.lt.u64 	%p1, %rd2, 512;
	@%p1 bra 	$L__BB1_2;
	mov.u32 	%r14, %tid.x;
	cvta.to.global.u64 	%rd10, %rd4;
	cvt.u64.u32 	%rd11, %r14;
	add.s64 	%rd12, %rd1, %rd11;
	add.s64 	%rd13, %rd10, %rd12;
	st.global.u8 	[%rd13], %rs2;
	st.global.u8 	[%rd13+256], %rs2;
	bra.uni 	$L__BB1_6;
$L__BB1_2:
	cvta.to.global.u64 	%rd6, %rd4;
	mov.u32 	%r1, %tid.x;
	cvt.u64.u32 	%rd7, %r1;
	setp.le.u64 	%p2, %rd2, %rd7;
	add.s64 	%rd8, %rd1, %rd7;
	add.s64 	%rd3, %rd6, %rd8;
	@%p2 bra 	$L__BB1_4;
	st.global.u8 	[%rd3], %rs2;
$L__BB1_4:
	add.s32 	%r13, %r1, 256;
	cvt.u64.u32 	%rd9, %r13;
	setp.le.u64 	%p3, %rd2, %rd9;
	@%p3 bra 	$L__BB1_6;
	st.global.u8 	[%rd3+256], %rs2;
$L__BB1_6:
	ret;

}
	// .globl	_ZN3cub18CUB_300001_SM_10006detail8for_each13static_kernelINS2_12policy_hub_t12policy_500_tEmN6thrust24THRUST_300001_SM_1000_NS8cuda_cub20__uninitialized_fill7functorINS7_10device_ptrIiEEiEEEEvT0_T1_
.visible .entry _ZN3cub18CUB_300001_SM_10006detail8for_each13static_kernelINS2_12policy_hub_t12policy_500_tEmN6thrust24THRUST_300001_SM_1000_NS8cuda_cub20__uninitialized_fill7functorINS7_10device_ptrIiEEiEEEEvT0_T1_(
	.param .u64 _ZN3cub18CUB_300001_SM_10006detail8for_each13static_kernelINS2_12policy_hub_t12policy_500_tEmN6thrust24THRUST_300001_SM_1000_NS8cuda_cub20__uninitialized_fill7functorINS7_10device_ptrIiEEiEEEEvT0_T1__param_0,
	.param .align 8 .b8 _ZN3cub18CUB_300001_SM_10006detail8for_each13static_kernelINS2_12policy_hub_t12policy_500_tEmN6thrust24THRUST_300001_SM_1000_NS8cuda_cub20__uninitialized_fill7functorINS7_10device_ptrIiEEiEEEEvT0_T1__param_1[16]
)
.maxntid 256
{
	.reg .pred 	%p<4>;
	.reg .b16 	%rs<5>;
	.reg .b32 	%r<12>;
	.reg .b64 	%rd<16>;

	ld.param.u32 	%r3, [_ZN3cub18CUB_300001_SM_10006detail8for_each13static_kernelINS2_12policy_hub_t12policy_500_tEmN6thrust24THRUST_300001_SM_1000_NS8cuda_cub20__uninitialized_fill7functorINS7_10device_ptrIiEEiEEEEvT0_T1__param_1+8];
	ld.param.u64 	%rd4, [_ZN3cub18CUB_300001_SM_10006detail8for_each13static_kernelINS2_12policy_hub_t12policy_500_tEmN6thrust24THRUST_300001_SM_1000_NS8cuda_cub20__uninitialized_fill7functorINS7_10device_ptrIiEEiEEEEvT0_T1__param_1];
	ld.param.u64 	%rd5, [_ZN3cub18CUB_300001_SM_10006detail8for_each13static_kernelINS2_12policy_hub_t12policy_500_tEmN6thrust24THRUST_300001_SM_1000_NS8cuda_cub20__uninitialized_fill7functorINS7_10device_ptrIiEEiEEEEvT0_T1__param_0];
	mov.u32 	%r9, %ctaid.x;
	mul.wide.u32 	%rd1, %r9, 512;
	sub.s64 	%rd2, %rd5, %rd1;
	setp.lt.u64 	%p1, %rd2, 512;
	@%p1 bra 	$L__BB2_2;
	mov.u32 	%r11, %tid.x;
	cvta.to.global.u64 	%rd11, %rd4;
	cvt.u64.u32 	%rd12, %r11;
	add.s64 	%rd13, %rd1, %rd12;
	shl.b64 	%rd14, %rd13, 2;
	add.s64 	%rd15, %rd11, %rd14;
	st.global.u32 	[%rd15], %r3;
	st.global.u32 	[%rd15+1024], %r3;
	bra.uni 	$L__BB2_6;
$L__BB2_2:
	cvta.to.global.u64 	%rd6, %rd4;
	mov.u32 	%r2, %tid.x;
	cvt.u64.u32 	%rd7, %r2;
	setp.le.u64 	%p2, %rd2, %rd7;
	add.s64 	%rd8, %rd1, %rd7;
	shl.b64 	%rd9, %rd8, 2;
	add.s64 	%rd3, %rd6, %rd9;
	@%p2 bra 	$L__BB2_4;
	st.global.u32 	[%rd3], %r3;
$L__BB2_4:
	add.s32 	%r10, %r2, 256;
	cvt.u64.u32 	%rd10, %r10;
	setp.le.u64 	%p3, %rd2, %rd10;
	@%p3 bra 	$L__BB2_6;
	st.global.u32 	[%rd3+1024], %r3;
$L__BB2_6:
	ret;

}
	// .globl	_ZN3cub18CUB_300001_SM_10006detail8for_each13static_kernelINS2_12policy_hub_t12policy_500_tElN6thrust24THRUST_300001_SM_1000_NS8cuda_cub6__fill7functorINS7_6detail15normal_iteratorINS7_10device_ptrIiEEEEiEEEEvT0_T1_
.visible .entry _ZN3cub18CUB_300001_SM_10006detail8for_each13static_kernelINS2_12policy_hub_t12policy_500_tElN6thrust24THRUST_300001_SM_1000_NS8cuda_cub6__fill7functorINS7_6detail15normal_iteratorINS7_10device_ptrIiEEEEiEEEEvT0_T1_(
	.param .u64 _ZN3cub18CUB_300001_SM_10006detail8for_each13static_kernelINS2_12policy_hub_t12policy_500_tElN6thrust24THRUST_300001_SM_1000_NS8cuda_cub6__fill7functorINS7_6detail15normal_iteratorINS7_10device_ptrIiEEEEiEEEEvT0_T1__param_0,
	.param .align 8 .b8 _ZN3cub18CUB_300001_SM_10006detail8for_each13static_kernelINS2_12policy_hub_t12policy_500_tElN6thrust24THRUST_300001_SM_1000_NS8cuda_cub6__fill7functorINS7_6detail15normal_iteratorINS7_10device_ptrIiEEEEiEEEEvT0_T1__param_1[16]
)
.maxntid 256
{
	.reg .pred 	%p<4>;
	.reg .b16 	%rs<5>;
	.reg .b32 	%r<12>;
	.reg .b64 	%rd<17>;

	ld.param.u32 	%r3, [_ZN3cub18CUB_300001_SM_10006detail8for_each13static_kernelINS2_12policy_hub_t12policy_500_tElN6thrust24THRUST_300001_SM_1000_NS8cuda_cub6__fill7functorINS7_6detail15normal_iteratorINS7_10device_ptrIiEEEEiEEEEvT0_T1__param_1+8];
	ld.param.u64 	%rd5, [_ZN3cub18CUB_300001_SM_10006detail8for_each13static_kernelINS2_12policy_hub_t12policy_500_tElN6thrust24THRUST_300001_SM_1000_NS8cuda_cub6__fill7functorINS7_6detail15normal_iteratorINS7_10device_ptrIiEEEEiEEEEvT0_T1__param_1];
	ld.param.u64 	%rd6, [_ZN3cub18CUB_300001_SM_10006detail8for_each13static_kernelINS2_12policy_hub_t12policy_500_tElN6thrust24THRUST_300001_SM_1000_NS8cuda_cub6__fill7functorINS7_6detail15normal_iteratorINS7_10device_ptrIiEEEEiEEEEvT0_T1__param_0];
	mov.u32 	%r9, %ctaid.x;
	mul.wide.u32 	%rd1, %r9, 512;
	sub.s64 	%rd2, %rd6, %rd1;
	setp.lt.s64 	%p1, %rd2, 512;
	@%p1 bra 	$L__BB3_2;
	mov.u32 	%r11, %tid.x;
	cvta.to.global.u64 	%rd12, %rd5;
	cvt.u64.u32 	%rd13, %r11;
	add.s64 	%rd14, %rd1, %rd13;
	shl.b64 	%rd15, %rd14, 2;
	add.s64 	%rd16, %rd12, %rd15;
	st.global.u32 	[%rd16], %r3;
	st.global.u32 	[%rd16+1024], %r3;
	bra.uni 	$L__BB3_6;
$L__BB3_2:
	cvta.to.global.u64 	%rd7, %rd5;
	mov.u32 	%r2, %tid.x;
	cvt.s64.s32 	%rd3, %rd2;
	cvt.u64.u32 	%rd8, %r2;
	setp.le.s64 	%p2, %rd3, %rd8;
	add.s64 	%rd9, %rd1, %rd8;
	shl.b64 	%rd10, %rd9, 2;
	add.s64 	%rd4, %rd7, %rd10;
	@%p2 bra 	$L__BB3_4;
	st.global.u32 	[%rd4], %r3;
$L__BB3_4:
	add.s32 	%r10, %r2, 256;
	cvt.u64.u32 	%rd11, %r10;
	setp.le.s64 	%p3, %rd3, %rd11;
	@%p3 bra 	$L__BB3_6;
	st.global.u32 	[%rd4+1024], %r3;
$L__BB3_6:
	ret;

}
	// .globl	_ZN3cub18CUB_300001_SM_10006detail9transform16transform_kernelINS2_10policy_hubILb1EN4cuda3std3__45tupleIJN6thrust24THRUST_300001_SM_1000_NS12zip_iteratorINS8_IJNSA_6detail15normal_iteratorINSA_10device_ptrIcEEEENSD_INSE_IiEEEESI_EEEEEEEEE10policy1000Ei5matchSI_JSK_EEEvT0_iT1_T2_DpNS2_10kernel_argIT3_EE
.visible .entry _ZN3cub18CUB_300001_SM_10006detail9transform16transform_kernelINS2_10policy_hubILb1EN4cuda3std3__45tupleIJN6thrust24THRUST_300001_SM_1000_NS12zip_iteratorINS8_IJNSA_6detail15normal_iteratorINSA_10device_ptrIcEEEENSD_INSE_IiEEEESI_EEEEEEEEE10policy1000Ei5matchSI_JSK_EEEvT0_iT1_T2_DpNS2_10kernel_argIT3_EE(
	.param .u32 _ZN3cub18CUB_300001_SM_10006detail9transform16transform_kernelINS2_10policy_hubILb1EN4cuda3std3__45tupleIJN6thrust24THRUST_300001_SM_1000_NS12zip_iteratorINS8_IJNSA_6detail15normal_iteratorINSA_10device_ptrIcEEEENSD_INSE_IiEEEESI_EEEEEEEEE10policy1000Ei5matchSI_JSK_EEEvT0_iT1_T2_DpNS2_10kernel_argIT3_EE_param_0,
	.param .u32 _ZN3cub18CUB_300001_SM_10006detail9transform16transform_kernelINS2_10policy_hubILb1EN4cuda3std3__45tupleIJN6thrust24THRUST_300001_SM_1000_NS12zip_iteratorINS8_IJNSA_6detail15normal_iteratorINSA_10device_ptrIcEEEENSD_INSE_IiEEEESI_EEEEEEEEE10policy1000Ei5matchSI_JSK_EEEvT0_iT1_T2_DpNS2_10kernel_argIT3_EE_param_1,
	.param .align 4 .b8 _ZN3cub18CUB_300001_SM_10006detail9transform16transform_kernelINS2_10policy_hubILb1EN4cuda3std3__45tupleIJN6thrust24THRUST_300001_SM_1000_NS12zip_iteratorINS8_IJNSA_6detail15normal_iteratorINSA_10device_ptrIcEEEENSD_INSE_IiEEEESI_EEEEEEEEE10policy1000Ei5matchSI_JSK_EEEvT0_iT1_T2_DpNS2_10kernel_argIT3_EE_param_2[12],
	.param .align 8 .b8 _ZN3cub18CUB_300001_SM_10006detail9transform16transform_kernelINS2_10policy_hubILb1EN4cuda3std3__45tupleIJN6thrust24THRUST_300001_SM_1000_NS12zip_iteratorINS8_IJNSA_6detail15normal_iteratorINSA_10device_ptrIcEEEENSD_INSE_IiEEEESI_EEEEEEEEE10policy1000Ei5matchSI_JSK_EEEvT0_iT1_T2_DpNS2_10kernel_argIT3_EE_param_3[8],
	.param .align 8 .b8 _ZN3cub18CUB_300001_SM_10006detail9transform16transform_kernelINS2_10policy_hubILb1EN4cuda3std3__45tupleIJN6thrust24THRUST_300001_SM_1000_NS12zip_iteratorINS8_IJNSA_6detail15normal_iteratorINSA_10device_ptrIcEEEENSD_INSE_IiEEEESI_EEEEEEEEE10policy1000Ei5matchSI_JSK_EEEvT0_iT1_T2_DpNS2_10kernel_argIT3_EE_param_4[24]
)
.maxntid 128
{
	.reg .pred 	%p<107>;
	.reg .b16 	%rs<22>;
	.reg .b32 	%r<144>;
	.reg .b64 	%rd<79>;

	ld.param.u32 	%r84, [_ZN3cub18CUB_300001_SM_10006detail9transform16transform_kernelINS2_10policy_hubILb1EN4cuda3std3__45tupleIJN6thrust24THRUST_300001_SM_1000_NS12zip_iteratorINS8_IJNSA_6detail15normal_iteratorINSA_10device_ptrIcEEEENSD_INSE_IiEEEESI_EEEEEEEEE10policy1000Ei5matchSI_JSK_EEEvT0_iT1_T2_DpNS2_10kernel_argIT3_EE_param_0];
	ld.param.u64 	%rd26, [_ZN3cub18CUB_300001_SM_10006detail9transform16transform_kernelINS2_10policy_hubILb1EN4cuda3std3__45tupleIJN6thrust24THRUST_300001_SM_1000_NS12zip_iteratorINS8_IJNSA_6detail15normal_iteratorINSA_10device_ptrIcEEEENSD_INSE_IiEEEESI_EEEEEEEEE10policy1000Ei5matchSI_JSK_EEEvT0_iT1_T2_DpNS2_10kernel_argIT3_EE_param_4+16];
	ld.param.u64 	%rd25, [_ZN3cub18CUB_300001_SM_10006detail9transform16transform_kernelINS2_10policy_hubILb1EN4cuda3std3__45tupleIJN6thrust24THRUST_300001_SM_1000_NS12zip_iteratorINS8_IJNSA_6detail15normal_iteratorINSA_10device_ptrIcEEEENSD_INSE_IiEEEESI_EEEEEEEEE10policy1000Ei5matchSI_JSK_EEEvT0_iT1_T2_DpNS2_10kernel_argIT3_EE_param_4+8];
	ld.param.u64 	%rd24, [_ZN3cub18CUB_300001_SM_10006detail9transform16transform_kernelINS2_10policy_hubILb1EN4cuda3std3__45tupleIJN6thrust24THRUST_300001_SM_1000_NS12zip_iteratorINS8_IJNSA_6detail15normal_iteratorINSA_10device_ptrIcEEEENSD_INSE_IiEEEESI_EEEEEEEEE10policy1000Ei5matchSI_JSK_EEEvT0_iT1_T2_DpNS2_10kernel_argIT3_EE_param_4];
	ld.param.u64 	%rd27, [_ZN3cub18CUB_300001_SM_10006detail9transform16transform_kernelINS2_10policy_hubILb1EN4cuda3std3__45tupleIJN6thrust24THRUST_300001_SM_1000_NS12zip_iteratorINS8_IJNSA_6detail15normal_iteratorINSA_10device_ptrIcEEEENSD_INSE_IiEEEESI_EEEEEEEEE10policy1000Ei5matchSI_JSK_EEEvT0_iT1_T2_DpNS2_10kernel_argIT3_EE_param_3];
	ld.param.u32 	%r83, [_ZN3cub18CUB_300001_SM_10006detail9transform16transform_kernelINS2_10policy_hubILb1EN4cuda3std3__45tupleIJN6thrust24THRUST_300001_SM_1000_NS12zip_iteratorINS8_IJNSA_6detail15normal_iteratorINSA_10device_ptrIcEEEENSD_INSE_IiEEEESI_EEEEEEEEE10policy1000Ei5matchSI_JSK_EEEvT0_iT1_T2_DpNS2_10kernel_argIT3_EE_param_1];
	ld.param.u8 	%rs1, [_ZN3cub18CUB_300001_SM_10006detail9transform16transform_kernelINS2_10policy_hubILb1EN4cuda3std3__45tupleIJN6thrust24THRUST_300001_SM_1000_NS12zip_iteratorINS8_IJNSA_6detail15normal_iteratorINSA_10device_ptrIcEEEENSD_INSE_IiEEEESI_EEEEEEEEE10policy1000Ei5matchSI_JSK_EEEvT0_iT1_T2_DpNS2_10kernel_argIT3_EE_param_2];
	cvta.to.global.u64 	%rd1, %rd27;
	cvta.to.global.u64 	%rd28, %rd24;
	cvta.to.global.u64 	%rd2, %rd25;
	cvta.to.global.u64 	%rd3, %rd26;
	shl.b32 	%r85, %r83, 7;
	mov.u32 	%r86, %ctaid.x;
	mul.lo.s32 	%r87, %r85, %r86;
	sub.s32 	%r88, %r84, %r87;
	min.s32 	%r1, %r85, %r88;
	cvt.s64.s32 	%rd4, %r87;
	add.s64 	%rd5, %rd28, %rd4;
	setp.gt.s32 	%p1, %r85, %r88;
	@%p1 bra 	$L__BB4_23;
	setp.lt.s32 	%p2, %r83, 1;
	@%p2 bra 	$L__BB4_55;
	mov.u32 	%r2, %tid.x;
	and.b32  	%r3, %r83, 3;
	setp.lt.u32 	%p3, %r83, 4;
	mov.b32 	%r140, 0;
	@%p3 bra 	$L__BB4_17;
	and.b32  	%r140, %r83, 2147483644;
	neg.s32 	%r126, %r140;
	shl.b64 	%rd33, %rd4, 2;
	add.s64 	%rd34, %rd33, 1024;
	add.s64 	%rd35, %rd2, %rd34;
	add.s64 	%rd36, %rd3, %rd34;
	mov.u32 	%r125, %r2;
$L__BB4_4:
	cvt.s64.s32 	%rd29, %r125;
	cvta.to.global.u64 	%rd30, %rd24;
	add.s64 	%rd31, %rd4, %rd30;
	add.s64 	%rd32, %rd31, %rd29;
	add.s64 	%rd9, %rd32, 256;
	mul.wide.s32 	%rd10, %r125, 4;
	add.s64 	%rd11, %rd35, %rd10;
	add.s64 	%rd12, %rd36, %rd10;
	ld.global.u8 	%rs2, [%rd32];
	ld.global.u32 	%r90, [%rd11+-1024];
	ld.global.u32 	%r11, [%rd12+-1024];
	setp.eq.s16 	%p4, %rs1, %rs2;
	selp.b32 	%r91, 2, -1, %p4;
	add.s32 	%r12, %r91, %r90;
	add.s32 	%r13, %r11, -1;
	setp.ge.s32 	%p5, %r12, %r11;
	setp.gt.s32 	%p6, %r12, 0;
	and.pred  	%p7, %p5, %p6;
	mov.u32 	%r127, %r12;
	@%p7 bra 	$L__BB4_7;
	setp.gt.s32 	%p8, %r13, %r12;
	setp.gt.s32 	%p9, %r11, 1;
	and.pred  	%p10, %p9, %p8;
	mov.u32 	%r127, %r13;
	@%p10 bra 	$L__BB4_7;
	setp.eq.s32 	%p12, %r13, %r12;
	selp.b32 	%r92, %r12, 0, %p12;
	selp.b32 	%r127, %r92, 0, %p9;
$L__BB4_7:
	shl.b64 	%rd37, %rd4, 2;
	add.s64 	%rd38, %rd37, %rd1;
	add.s64 	%rd39, %rd38, %rd10;
	add.s64 	%rd13, %rd39, 1024;
	st.global.u32 	[%rd39], %r127;
	ld.global.u8 	%rs4, [%rd9+-128];
	ld.global.u32 	%r93, [%rd11+-512];
	ld.global.u32 	%r16, [%rd12+-512];
	setp.eq.s16 	%p13, %rs1, %rs4;
	selp.b32 	%r94, 2, -1, %p13;
	add.s32 	%r17, %r94, %r93;
	add.s32 	%r18, %r16, -1;
	setp.ge.s32 	%p14, %r17, %r16;
	setp.gt.s32 	%p15, %r17, 0;
	and.pred  	%p16, %p14, %p15;
	mov.u32 	%r128, %r17;
	@%p16 bra 	$L__BB4_10;
	setp.gt.s32 	%p17, %r18, %r17;
	setp.gt.s32 	%p18, %r16, 1;
	and.pred  	%p19, %p18, %p17;
	mov.u32 	%r128, %r18;
	@%p19 bra 	$L__BB4_10;
	setp.eq.s32 	%p21, %r18, %r17;
	selp.b32 	%r95, %r17, 0, %p21;
	selp.b32 	%r128, %r95, 0, %p18;
$L__BB4_10:
	st.global.u32 	[%rd13+-512], %r128;
	ld.global.u8 	%rs6, [%rd9];
	ld.global.u32 	%r96, [%rd11];
	ld.global.u32 	%r21, [%rd12];
	setp.eq.s16 	%p22, %rs1, %rs6;
	selp.b32 	%r97, 2, -1, %p22;
	add.s32 	%r22, %r97, %r96;
	add.s32 	%r23, %r21, -1;
	setp.ge.s32 	%p23, %r22, %r21;
	setp.gt.s32 	%p24, %r22, 0;
	and.pred  	%p25, %p23, %p24;
	mov.u32 	%r129, %r22;
	@%p25 bra 	$L__BB4_13;
	setp.gt.s32 	%p26, %r23, %r22;
	setp.gt.s32 	%p27, %r21, 1;
	and.pred  	%p28, %p27, %p26;
	mov.u32 	%r129, %r23;
	@%p28 bra 	$L__BB4_13;
	setp.eq.s32 	%p30, %r23, %r22;
	selp.b32 	%r98, %r22, 0, %p30;
	selp.b32 	%r129, %r98, 0, %p27;
$L__BB4_13:
	st.global.u32 	[%rd13], %r129;
	ld.global.u8 	%rs8, [%rd9+128];
	ld.global.u32 	%r99, [%rd11+512];
	ld.global.u32 	%r26, [%rd12+512];
	setp.eq.s16 	%p31, %rs1, %rs8;
	selp.b32 	%r100, 2, -1, %p31;
	add.s32 	%r27, %r100, %r99;
	add.s32 	%r28, %r26, -1;
	setp.ge.s32 	%p32, %r27, %r26;
	setp.gt.s32 	%p33, %r27, 0;
	and.pred  	%p34, %p32, %p33;
	mov.u32 	%r130, %r27;
	@%p34 bra 	$L__BB4_16;
	setp.gt.s32 	%p35, %r28, %r27;
	setp.gt.s32 	%p36, %r26, 1;
	and.pred  	%p37, %p36, %p35;
	mov.u32 	%r130, %r28;
	@%p37 bra 	$L__BB4_16;
	setp.eq.s32 	%p39, %r28, %r27;
	selp.b32 	%r101, %r27, 0, %p39;
	selp.b32 	%r130, %r101, 0, %p36;
$L__BB4_16:
	st.global.u32 	[%rd13+512], %r130;
	add.s32 	%r126, %r126, 4;
	add.s32 	%r125, %r125, 512;
	setp.eq.s32 	%p40, %r126, 0;
	@%p40 bra 	$L__BB4_17;
	bra.uni 	$L__BB4_4;
$L__BB4_17:
	setp.eq.s32 	%p41, %r3, 0;
	@%p41 bra 	$L__BB4_55;
	shl.b64 	%rd40, %rd4, 2;
	add.s64 	%rd20, %rd1, %rd40;
	shl.b32 	%r102, %r140, 7;
	add.s32 	%r142, %r2, %r102;
	add.s64 	%rd21, %rd3, %rd40;
	add.s64 	%rd22, %rd2, %rd40;
	neg.s32 	%r141, %r3;
$L__BB4_19:
	.pragma "nounroll";
	cvt.s64.s32 	%rd41, %r142;
	mul.wide.s32 	%rd23, %r142, 4;
	add.s64 	%rd42, %rd21, %rd23;
	add.s64 	%rd43, %rd22, %rd23;
	add.s64 	%rd44, %rd5, %rd41;
	ld.global.u8 	%rs10, [%rd44];
	ld.global.u32 	%r103, [%rd43];
	ld.global.u32 	%r76, [%rd42];
	setp.eq.s16 	%p42, %rs1, %rs10;
	selp.b32 	%r104, 2, -1, %p42;
	add.s32 	%r77, %r104, %r103;
	add.s32 	%r78, %r76, -1;
	setp.ge.s32 	%p43, %r77, %r76;
	setp.gt.s32 	%p44, %r77, 0;
	and.pred  	%p45, %p43, %p44;
	mov.u32 	%r143, %r77;
	@%p45 bra 	$L__BB4_22;
	setp.gt.s32 	%p46, %r78, %r77;
	setp.gt.s32 	%p47, %r76, 1;
	and.pred  	%p48, %p47, %p46;
	mov.u32 	%r143, %r78;
	@%p48 bra 	$L__BB4_22;
	setp.gt.s32 	%p49, %r76, 1;
	setp.eq.s32 	%p50, %r78, %r77;
	selp.b32 	%r105, %r77, 0, %p50;
	selp.b32 	%r143, %r105, 0, %p49;
$L__BB4_22:
	add.s64 	%rd45, %rd20, %rd23;
	st.global.u32 	[%rd45], %r143;
	add.s32 	%r142, %r142, 128;
	add.s32 	%r141, %r141, 1;
	setp.ne.s32 	%p51, %r141, 0;
	@%p51 bra 	$L__BB4_19;
	bra.uni 	$L__BB4_55;
$L__BB4_23:
	setp.lt.s32 	%p52, %r83, 1;
	@%p52 bra 	$L__BB4_55;
	mov.u32 	%r6, %tid.x;
	and.b32  	%r7, %r83, 3;
	setp.lt.u32 	%p53, %r83, 4;
	mov.b32 	%r136, 0;
	@%p53 bra 	$L__BB4_47;
	shl.b64 	%rd46, %rd4, 2;
	add.s64 	%rd6, %rd2, %rd46;
	add.s64 	%rd7, %rd3, %rd46;
	add.s64 	%rd8, %rd1, %rd46;
	and.b32  	%r136, %r83, 2147483644;
	mov.b32 	%r131, 0;
$L__BB4_26:
	shl.b32 	%r108, %r131, 7;
	add.s32 	%r34, %r108, %r6;
	setp.ge.s32 	%p54, %r34, %r1;
	@%p54 bra 	$L__BB4_31;
	cvt.s64.s32 	%rd47, %r34;
	add.s64 	%rd48, %rd5, %rd47;
	mul.wide.s32 	%rd49, %r34, 4;
	add.s64 	%rd50, %rd6, %rd49;
	add.s64 	%rd51, %rd7, %rd49;
	ld.global.u8 	%rs12, [%rd48];
	ld.global.u32 	%r109, [%rd50];
	ld.global.u32 	%r35, [%rd51];
	setp.eq.s16 	%p55, %rs1, %rs12;
	selp.b32 	%r110, 2, -1, %p55;
	add.s32 	%r36, %r110, %r109;
	add.s32 	%r37, %r35, -1;
	setp.ge.s32 	%p56, %r36, %r35;
	setp.gt.s32 	%p57, %r36, 0;
	and.pred  	%p58, %p56, %p57;
	mov.u32 	%r132, %r36;
	@%p58 bra 	$L__BB4_30;
	setp.gt.s32 	%p59, %r37, %r36;
	setp.gt.s32 	%p60, %r35, 1;
	and.pred  	%p61, %p60, %p59;
	mov.u32 	%r132, %r37;
	@%p61 bra 	$L__BB4_30;
	setp.eq.s32 	%p63, %r37, %r36;
	selp.b32 	%r111, %r36, 0, %p63;
	selp.b32 	%r132, %r111, 0, %p60;
$L__BB4_30:
	add.s64 	%rd53, %rd8, %rd49;
	st.global.u32 	[%rd53], %r132;
$L__BB4_31:
	add.s32 	%r40, %r34, 128;
	setp.ge.s32 	%p64, %r40, %r1;
	@%p64 bra 	$L__BB4_36;
	cvt.s64.s32 	%rd54, %r40;
	add.s64 	%rd55, %rd5, %rd54;
	mul.wide.s32 	%rd56, %r40, 4;
	add.s64 	%rd57, %rd6, %rd56;
	add.s64 	%rd58, %rd7, %rd56;
	ld.global.u8 	%rs14, [%rd55];
	ld.global.u32 	%r112, [%rd57];
	ld.global.u32 	%r41, [%rd58];
	setp.eq.s16 	%p65, %rs1, %rs14;
	selp.b32 	%r113, 2, -1, %p65;
	add.s32 	%r42, %r113, %r112;
	add.s32 	%r43, %r41, -1;
	setp.ge.s32 	%p66, %r42, %r41;
	setp.gt.s32 	%p67, %r42, 0;
	and.pred  	%p68, %p66, %p67;
	mov.u32 	%r133, %r42;
	@%p68 bra 	$L__BB4_35;
	setp.gt.s32 	%p69, %r43, %r42;
	setp.gt.s32 	%p70, %r41, 1;
	and.pred  	%p71, %p70, %p69;
	mov.u32 	%r133, %r43;
	@%p71 bra 	$L__BB4_35;
	setp.eq.s32 	%p73, %r43, %r42;
	selp.b32 	%r114, %r42, 0, %p73;
	selp.b32 	%r133, %r114, 0, %p70;
$L__BB4_35:
	add.s64 	%rd60, %rd8, %rd56;
	st.global.u32 	[%rd60], %r133;
$L__BB4_36:
	add.s32 	%r46, %r34, 256;
	setp.ge.s32 	%p74, %r46, %r1;
	@%p74 bra 	$L__BB4_41;
	cvt.s64.s32 	%rd61, %r46;
	add.s64 	%rd62, %rd5, %rd61;
	mul.wide.s32 	%rd63, %r46, 4;
	add.s64 	%rd64, %rd6, %rd63;
	add.s64 	%rd65, %rd7, %rd63;
	ld.global.u8 	%rs16, [%rd62];
	ld.global.u32 	%r115, [%rd64];
	ld.global.u32 	%r47, [%rd65];
	setp.eq.s16 	%p75, %rs1, %rs16;
	selp.b32 	%r116, 2, -1, %p75;
	add.s32 	%r48, %r116, %r115;
	add.s32 	%r49, %r47, -1;
	setp.ge.s32 	%p76, %r48, %r47;
	setp.gt.s32 	%p77, %r48, 0;
	and.pred  	%p78, %p76, %p77;
	mov.u32 	%r134, %r48;
	@%p78 bra 	$L__BB4_40;
	setp.gt.s32 	%p79, %r49, %r48;
	setp.gt.s32 	%p80, %r47, 1;
	and.pred  	%p81, %p80, %p79;
	mov.u32 	%r134, %r49;
	@%p81 bra 	$L__BB4_40;
	setp.eq.s32 	%p83, %r49, %r48;
	selp.b32 	%r117, %r48, 0, %p83;
	selp.b32 	%r134, %r117, 0, %p80;
$L__BB4_40:
	add.s64 	%rd67, %rd8, %rd63;
	st.global.u32 	[%rd67], %r134;
$L__BB4_41:
	add.s32 	%r52, %r34, 384;
	setp.ge.s32 	%p84, %r52, %r1;
	@%p84 bra 	$L__BB4_46;
	cvt.s64.s32 	%rd68, %r52;
	add.s64 	%rd69, %rd5, %rd68;
	mul.wide.s32 	%rd70, %r52, 4;
	add.s64 	%rd71, %rd6, %rd70;
	add.s64 	%rd72, %rd7, %rd70;
	ld.global.u8 	%rs18, [%rd69];
	ld.global.u32 	%r118, [%rd71];
	ld.global.u32 	%r53, [%rd72];
	setp.eq.s16 	%p85, %rs1, %rs18;
	selp.b32 	%r119, 2, -1, %p85;
	add.s32 	%r54, %r119, %r118;
	add.s32 	%r55, %r53, -1;
	setp.ge.s32 	%p86, %r54, %r53;
	setp.gt.s32 	%p87, %r54, 0;
	and.pred  	%p88, %p86, %p87;
	mov.u32 	%r135, %r54;
	@%p88 bra 	$L__BB4_45;
	setp.gt.s32 	%p89, %r55, %r54;
	setp.gt.s32 	%p90, %r53, 1;
	and.pred  	%p91, %p90, %p89;
	mov.u32 	%r135, %r55;
	@%p91 bra 	$L__BB4_45;
	setp.eq.s32 	%p93, %r55, %r54;
	selp.b32 	%r120, %r54, 0, %p93;
	selp.b32 	%r135, %r120, 0, %p90;
$L__BB4_45:
	add.s64 	%rd74, %rd8, %rd70;
	st.global.u32 	[%rd74], %r135;
$L__BB4_46:
	add.s32 	%r131, %r131, 4;
	setp.ne.s32 	%p94, %r131, %r136;
	@%p94 bra 	$L__BB4_26;
$L__BB4_47:
	setp.eq.s32 	%p95, %r7, 0;
	@%p95 bra 	$L__BB4_55;
	shl.b64 	%rd75, %rd4, 2;
	add.s64 	%rd14, %rd1, %rd75;
	shl.b32 	%r121, %r136, 7;
	add.s32 	%r138, %r6, %r121;
	add.s64 	%rd15, %rd3, %rd75;
	add.s64 	%rd16, %rd2, %rd75;
	neg.s32 	%r137, %r7;
$L__BB4_49:
	.pragma "nounroll";
	cvt.s64.s32 	%rd17, %r138;
	mul.wide.s32 	%rd18, %r138, 4;
	add.s64 	%rd19, %rd14, %rd18;
	setp.ge.s32 	%p96, %r138, %r1;
	@%p96 bra 	$L__BB4_54;
	add.s64 	%rd76, %rd5, %rd17;
	ld.global.u8 	%rs20, [%rd76];
	add.s64 	%rd77, %rd16, %rd18;
	ld.global.u32 	%r122, [%rd77];
	add.s64 	%rd78, %rd15, %rd18;
	ld.global.u32 	%r64, [%rd78];
	setp.eq.s16 	%p97, %rs1, %rs20;
	selp.b32 	%r123, 2, -1, %p97;
	add.s32 	%r65, %r123, %r122;
	add.s32 	%r66, %r64, -1;
	setp.ge.s32 	%p98, %r65, %r64;
	setp.gt.s32 	%p99, %r65, 0;
	and.pred  	%p100, %p98, %p99;
	mov.u32 	%r139, %r65;
	@%p100 bra 	$L__BB4_53;
	setp.gt.s32 	%p101, %r66, %r65;
	setp.gt.s32 	%p102, %r64, 1;
	and.pred  	%p103, %p102, %p101;
	mov.u32 	%r139, %r66;
	@%p103 bra 	$L__BB4_53;
	setp.gt.s32 	%p104, %r64, 1;
	setp.eq.s32 	%p105, %r66, %r65;
	selp.b32 	%r124, %r65, 0, %p105;
	selp.b32 	%r139, %r124, 0, %p104;
$L__BB4_53:
	st.global.u32 	[%rd19], %r139;
$L__BB4_54:
	add.s32 	%r138, %r138, 128;
	add.s32 	%r137, %r137, 1;
	setp.eq.s32 	%p106, %r137, 0;
	@%p106 bra 	$L__BB4_55;
	bra.uni 	$L__BB4_49;
$L__BB4_55:
	ret;

}
	// .globl	_ZN3cub18CUB_300001_SM_10006detail9transform16transform_kernelINS2_10policy_hubILb1EN4cuda3std3__45tupleIJN6thrust24THRUST_300001_SM_1000_NS12zip_iteratorINS8_IJNSA_6detail15normal_iteratorINSA_10device_ptrIcEEEENSD_INSE_IiEEEESI_EEEEEEEEE10policy1000El5matchSI_JSK_EEEvT0_iT1_T2_DpNS2_10kernel_argIT3_EE
.visible .entry _ZN3cub18CUB_300001_SM_10006detail9transform16transform_kernelINS2_10policy_hubILb1EN4cuda3std3__45tupleIJN6thrust24THRUST_300001_SM_1000_NS12zip_iteratorINS8_IJNSA_6detail15normal_iteratorINSA_10device_ptrIcEEEENSD_INSE_IiEEEESI_EEEEEEEEE10policy1000El5matchSI_JSK_EEEvT0_iT1_T2_DpNS2_10kernel_argIT3_EE(
	.param .u64 _ZN3cub18CUB_300001_SM_10006detail9transform16transform_kernelINS2_10policy_hubILb1EN4cuda3std3__45tupleIJN6thrust24THRUST_300001_SM_1000_NS12zip_iteratorINS8_IJNSA_6detail15normal_iteratorINSA_10device_ptrIcEEEENSD_INSE_IiEEEESI_EEEEEEEEE10policy1000El5matchSI_JSK_EEEvT0_iT1_T2_DpNS2_10kernel_argIT3_EE_param_0,
	.param .u32 _ZN3cub18CUB_300001_SM_10006detail9transform16transform_kernelINS2_10policy_hubILb1EN4cuda3std3__45tupleIJN6thrust24THRUST_300001_SM_1000_NS12zip_iteratorINS8_IJNSA_6detail15normal_iteratorINSA_10device_ptrIcEEEENSD_INSE_IiEEEESI_EEEEEEEEE10policy1000El5matchSI_JSK_EEEvT0_iT1_T2_DpNS2_10kernel_argIT3_EE_param_1,
	.param .align 4 .b8 _ZN3cub18CUB_300001_SM_10006detail9transform16transform_kernelINS2_10policy_hubILb1EN4cuda3std3__45tupleIJN6thrust24THRUST_300001_SM_1000_NS12zip_iteratorINS8_IJNSA_6detail15normal_iteratorINSA_10device_ptrIcEEEENSD_INSE_IiEEEESI_EEEEEEEEE10policy1000El5matchSI_JSK_EEEvT0_iT1_T2_DpNS2_10kernel_argIT3_EE_param_2[12],
	.param .align 8 .b8 _ZN3cub18CUB_300001_SM_10006detail9transform16transform_kernelINS2_10policy_hubILb1EN4cuda3std3__45tupleIJN6thrust24THRUST_300001_SM_1000_NS12zip_iteratorINS8_IJNSA_6detail15normal_iteratorINSA_10device_ptrIcEEEENSD_INSE_IiEEEESI_EEEEEEEEE10policy1000El5matchSI_JSK_EEEvT0_iT1_T2_DpNS2_10kernel_argIT3_EE_param_3[8],
	.param .align 8 .b8 _ZN3cub18CUB_300001_SM_10006detail9transform16transform_kernelINS2_10policy_hubILb1EN4cuda3std3__45tupleIJN6thrust24THRUST_300001_SM_1000_NS12zip_iteratorINS8_IJNSA_6detail15normal_iteratorINSA_10device_ptrIcEEEENSD_INSE_IiEEEESI_EEEEEEEEE10policy1000El5matchSI_JSK_EEEvT0_iT1_T2_DpNS2_10kernel_argIT3_EE_param_4[24]
)
.maxntid 128
{
	.reg .pred 	%p<107>;
	.reg .b16 	%rs<22>;
	.reg .b32 	%r<141>;
	.reg .b64 	%rd<84>;

	ld.param.u64 	%rd27, [_ZN3cub18CUB_300001_SM_10006detail9transform16transform_kernelINS2_10policy_hubILb1EN4cuda3std3__45tupleIJN6thrust24THRUST_300001_SM_1000_NS12zip_iteratorINS8_IJNSA_6detail15normal_iteratorINSA_10device_ptrIcEEEENSD_INSE_IiEEEESI_EEEEEEEEE10policy1000El5matchSI_JSK_EEEvT0_iT1_T2_DpNS2_10kernel_argIT3_EE_param_0];
	ld.param.u64 	%rd26, [_ZN3cub18CUB_300001_SM_10006detail9transform16transform_kernelINS2_10policy_hubILb1EN4cuda3std3__45tupleIJN6thrust24THRUST_300001_SM_1000_NS12zip_iteratorINS8_IJNSA_6detail15normal_iteratorINSA_10device_ptrIcEEEENSD_INSE_IiEEEESI_EEEEEEEEE10policy1000El5matchSI_JSK_EEEvT0_iT1_T2_DpNS2_10kernel_argIT3_EE_param_4+16];
	ld.param.u64 	%rd25, [_ZN3cub18CUB_300001_SM_10006detail9transform16transform_kernelINS2_10policy_hubILb1EN4cuda3std3__45tupleIJN6thrust24THRUST_300001_SM_1000_NS12zip_iteratorINS8_IJNSA_6detail15normal_iteratorINSA_10device_ptrIcEEEENSD_INSE_IiEEEESI_EEEEEEEEE10policy1000El5matchSI_JSK_EEEvT0_iT1_T2_DpNS2_10kernel_argIT3_EE_param_4+8];
	ld.param.u64 	%rd24, [_ZN3cub18CUB_300001_SM_10006detail9transform16transform_kernelINS2_10policy_hubILb1EN4cuda3std3__45tupleIJN6thrust24THRUST_300001_SM_1000_NS12zip_iteratorINS8_IJNSA_6detail15normal_iteratorINSA_10device_ptrIcEEEENSD_INSE_IiEEEESI_EEEEEEEEE10policy1000El5matchSI_JSK_EEEvT0_iT1_T2_DpNS2_10kernel_argIT3_EE_param_4];
	ld.param.u64 	%rd28, [_ZN3cub18CUB_300001_SM_10006detail9transform16transform_kernelINS2_10policy_hubILb1EN4cuda3std3__45tupleIJN6thrust24THRUST_300001_SM_1000_NS12zip_iteratorINS8_IJNSA_6detail15normal_iteratorINSA_10device_ptrIcEEEENSD_INSE_IiEEEESI_EEEEEEEEE10policy1000El5matchSI_JSK_EEEvT0_iT1_T2_DpNS2_10kernel_argIT3_EE_param_3];
	ld.param.u32 	%r83, [_ZN3cub18CUB_300001_SM_10006detail9transform16transform_kernelINS2_10policy_hubILb1EN4cuda3std3__45tupleIJN6thrust24THRUST_300001_SM_1000_NS12zip_iteratorINS8_IJNSA_6detail15normal_iteratorINSA_10device_ptrIcEEEENSD_INSE_IiEEEESI_EEEEEEEEE10policy1000El5matchSI_JSK_EEEvT0_iT1_T2_DpNS2_10kernel_argIT3_EE_param_1];
	ld.param.u8 	%rs1, [_ZN3cub18CUB_300001_SM_10006detail9transform16transform_kernelINS2_10policy_hubILb1EN4cuda3std3__45tupleIJN6thrust24THRUST_300001_SM_1000_NS12zip_iteratorINS8_IJNSA_6detail15normal_iteratorINSA_10device_ptrIcEEEENSD_INSE_IiEEEESI_EEEEEEEEE10policy1000El5matchSI_JSK_EEEvT0_iT1_T2_DpNS2_10kernel_argIT3_EE_param_2];
	cvta.to.global.u64 	%rd1, %rd28;
	cvta.to.global.u64 	%rd29, %rd24;
	cvta.to.global.u64 	%rd2, %rd25;
	cvta.to.global.u64 	%rd3, %rd26;
	shl.b32 	%r84, %r83, 7;
	mov.u32 	%r85, %ctaid.x;
	cvt.u64.u32 	%rd30, %r85;
	cvt.s64.s32 	%rd31, %r84;
	mul.lo.s64 	%rd4, %rd31, %rd30;
	sub.s64 	%rd32, %rd27, %rd4;
	min.s64 	%rd33, %rd32, %rd31;
	cvt.u32.u64 	%r1, %rd33;
	add.s64 	%rd5, %rd29, %rd4;
	setp.eq.s32 	%p1, %r84, %r1;
	@%p1 bra 	$L__BB5_33;
	setp.lt.s32 	%p2, %r83, 1;
	@%p2 bra 	$L__BB5_55;
	mov.u32 	%r2, %tid.x;
	and.b32  	%r3, %r83, 3;
	setp.lt.u32 	%p3, %r83, 4;
	mov.b32 	%r137, 0;
	@%p3 bra 	$L__BB5_25;
	shl.b64 	%rd34, %rd4, 2;
	add.s64 	%rd6, %rd2, %rd34;
	add.s64 	%rd7, %rd3, %rd34;
	add.s64 	%rd8, %rd1, %rd34;
	and.b32  	%r137, %r83, 2147483644;
	mov.b32 	%r128, 0;
$L__BB5_4:
	shl.b32 	%r88, %r128, 7;
	add.s32 	%r34, %r88, %r2;
	setp.ge.s32 	%p4, %r34, %r1;
	@%p4 bra 	$L__BB5_9;
	cvt.s64.s32 	%rd35, %r34;
	add.s64 	%rd36, %rd5, %rd35;
	mul.wide.s32 	%rd37, %r34, 4;
	add.s64 	%rd38, %rd6, %rd37;
	add.s64 	%rd39, %rd7, %rd37;
	ld.global.u8 	%rs2, [%rd36];
	ld.global.u32 	%r89, [%rd38];
	ld.global.u32 	%r35, [%rd39];
	setp.eq.s16 	%p5, %rs1, %rs2;
	selp.b32 	%r90, 2, -1, %p5;
	add.s32 	%r36, %r90, %r89;
	add.s32 	%r37, %r35, -1;
	setp.ge.s32 	%p6, %r36, %r35;
	setp.gt.s32 	%p7, %r36, 0;
	and.pred  	%p8, %p6, %p7;
	mov.u32 	%r129, %r36;
	@%p8 bra 	$L__BB5_8;
	setp.gt.s32 	%p9, %r37, %r36;
	setp.gt.s32 	%p10, %r35, 1;
	and.pred  	%p11, %p10, %p9;
	mov.u32 	%r129, %r37;
	@%p11 bra 	$L__BB5_8;
	setp.eq.s32 	%p13, %r37, %r36;
	selp.b32 	%r91, %r36, 0, %p13;
	selp.b32 	%r129, %r91, 0, %p10;
$L__BB5_8:
	add.s64 	%rd41, %rd8, %rd37;
	st.global.u32 	[%rd41], %r129;
$L__BB5_9:
	add.s32 	%r40, %r34, 128;
	setp.ge.s32 	%p14, %r40, %r1;
	@%p14 bra 	$L__BB5_14;
	cvt.s64.s32 	%rd42, %r40;
	add.s64 	%rd43, %rd5, %rd42;
	mul.wide.s32 	%rd44, %r40, 4;
	add.s64 	%rd45, %rd6, %rd44;
	add.s64 	%rd46, %rd7, %rd44;
	ld.global.u8 	%rs4, [%rd43];
	ld.global.u32 	%r92, [%rd45];
	ld.global.u32 	%r41, [%rd46];
	setp.eq.s16 	%p15, %rs1, %rs4;
	selp.b32 	%r93, 2, -1, %p15;
	add.s32 	%r42, %r93, %r92;
	add.s32 	%r43, %r41, -1;
	setp.ge.s32 	%p16, %r42, %r41;
	setp.gt.s32 	%p17, %r42, 0;
	and.pred  	%p18, %p16, %p17;
	mov.u32 	%r130, %r42;
	@%p18 bra 	$L__BB5_13;
	setp.gt.s32 	%p19, %r43, %r42;
	setp.gt.s32 	%p20, %r41, 1;
	and.pred  	%p21, %p20, %p19;
	mov.u32 	%r130, %r43;
	@%p21 bra 	$L__BB5_13;
	setp.eq.s32 	%p23, %r43, %r42;
	selp.b32 	%r94, %r42, 0, %p23;
	selp.b32 	%r130, %r94, 0, %p20;
$L__BB5_13:
	add.s64 	%rd48, %rd8, %rd44;
	st.global.u32 	[%rd48], %r130;
$L__BB5_14:
	add.s32 	%r46, %r34, 256;
	setp.ge.s32 	%p24, %r46, %r1;
	@%p24 bra 	$L__BB5_19;
	cvt.s64.s32 	%rd49, %r46;
	add.s64 	%rd50, %rd5, %rd49;
	mul.wide.s32 	%rd51, %r46, 4;
	add.s64 	%rd52, %rd6, %rd51;
	add.s64 	%rd53, %rd7, %rd51;
	ld.global.u8 	%rs6, [%rd50];
	ld.global.u32 	%r95, [%rd52];
	ld.global.u32 	%r47, [%rd53];
	setp.eq.s16 	%p25, %rs1, %rs6;
	selp.b32 	%r96, 2, -1, %p25;
	add.s32 	%r48, %r96, %r95;
	add.s32 	%r49, %r47, -1;
	setp.ge.s32 	%p26, %r48, %r47;
	setp.gt.s32 	%p27, %r48, 0;
	and.pred  	%p28, %p26, %p27;
	mov.u32 	%r131, %r48;
	@%p28 bra 	$L__BB5_18;
	setp.gt.s32 	%p29, %r49, %r48;
	setp.gt.s32 	%p30, %r47, 1;
	and.pred  	%p31, %p30, %p29;
	mov.u32 	%r131, %r49;
	@%p31 bra 	$L__BB5_18;
	setp.eq.s32 	%p33, %r49, %r48;
	selp.b32 	%r97, %r48, 0, %p33;
	selp.b32 	%r131, %r97, 0, %p30;
$L__BB5_18:
	add.s64 	%rd55, %rd8, %rd51;
	st.global.u32 	[%rd55], %r131;
$L__BB5_19:
	add.s32 	%r52, %r34, 384;
	setp.ge.s32 	%p34, %r52, %r1;
	@%p34 bra 	$L__BB5_24;
	cvt.s64.s32 	%rd56, %r52;
	add.s64 	%rd57, %rd5, %rd56;
	mul.wide.s32 	%rd58, %r52, 4;
	add.s64 	%rd59, %rd6, %rd58;
	add.s64 	%rd60, %rd7, %rd58;
	ld.global.u8 	%rs8, [%rd57];
	ld.global.u32 	%r98, [%rd59];
	ld.global.u32 	%r53, [%rd60];
	setp.eq.s16 	%p35, %rs1, %rs8;
	selp.b32 	%r99, 2, -1, %p35;
	add.s32 	%r54, %r99, %r98;
	add.s32 	%r55, %r53, -1;
	setp.ge.s32 	%p36, %r54, %r53;
	setp.gt.s32 	%p37, %r54, 0;
	and.pred  	%p38, %p36, %p37;
	mov.u32 	%r132, %r54;
	@%p38 bra 	$L__BB5_23;
	setp.gt.s32 	%p39, %r55, %r54;
	setp.gt.s32 	%p40, %r53, 1;
	and.pred  	%p41, %p40, %p39;
	mov.u32 	%r132, %r55;
	@%p41 bra 	$L__BB5_23;
	setp.eq.s32 	%p43, %r55, %r54;
	selp.b32 	%r100, %r54, 0, %p43;
	selp.b32 	%r132, %r100, 0, %p40;
$L__BB5_23:
	add.s64 	%rd62, %rd8, %rd58;
	st.global.u32 	[%rd62], %r132;
$L__BB5_24:
	add.s32 	%r128, %r128, 4;
	setp.eq.s32 	%p44, %r128, %r137;
	@%p44 bra 	$L__BB5_25;
	bra.uni 	$L__BB5_4;
$L__BB5_25:
	setp.eq.s32 	%p45, %r3, 0;
	@%p45 bra 	$L__BB5_55;
	shl.b64 	%rd63, %rd4, 2;
	add.s64 	%rd18, %rd1, %rd63;
	shl.b32 	%r101, %r137, 7;
	add.s32 	%r139, %r2, %r101;
	add.s64 	%rd19, %rd3, %rd63;
	add.s64 	%rd20, %rd2, %rd63;
	neg.s32 	%r138, %r3;
$L__BB5_27:
	.pragma "nounroll";
	cvt.s64.s32 	%rd21, %r139;
	mul.wide.s32 	%rd22, %r139, 4;
	add.s64 	%rd23, %rd18, %rd22;
	setp.ge.s32 	%p46, %r139, %r1;
	@%p46 bra 	$L__BB5_32;
	add.s64 	%rd64, %rd5, %rd21;
	ld.global.u8 	%rs10, [%rd64];
	add.s64 	%rd65, %rd20, %rd22;
	ld.global.u32 	%r102, [%rd65];
	add.s64 	%rd66, %rd19, %rd22;
	ld.global.u32 	%r76, [%rd66];
	setp.eq.s16 	%p47, %rs1, %rs10;
	selp.b32 	%r103, 2, -1, %p47;
	add.s32 	%r77, %r103, %r102;
	add.s32 	%r78, %r76, -1;
	setp.ge.s32 	%p48, %r77, %r76;
	setp.gt.s32 	%p49, %r77, 0;
	and.pred  	%p50, %p48, %p49;
	mov.u32 	%r140, %r77;
	@%p50 bra 	$L__BB5_31;
	setp.gt.s32 	%p51, %r78, %r77;
	setp.gt.s32 	%p52, %r76, 1;
	and.pred  	%p53, %p52, %p51;
	mov.u32 	%r140, %r78;
	@%p53 bra 	$L__BB5_31;
	setp.gt.s32 	%p54, %r76, 1;
	setp.eq.s32 	%p55, %r78, %r77;
	selp.b32 	%r104, %r77, 0, %p55;
	selp.b32 	%r140, %r104, 0, %p54;
$L__BB5_31:
	st.global.u32 	[%rd23], %r140;
$L__BB5_32:
	add.s32 	%r139, %r139, 128;
	add.s32 	%r138, %r138, 1;
	setp.ne.s32 	%p56, %r138, 0;
	@%p56 bra 	$L__BB5_27;
	bra.uni 	$L__BB5_55;
$L__BB5_33:
	setp.lt.s32 	%p57, %r83, 1;
	@%p57 bra 	$L__BB5_55;
	mov.u32 	%r5, %tid.x;
	and.b32  	%r6, %r83, 3;
	setp.lt.u32 	%p58, %r83, 4;
	mov.b32 	%r133, 0;
	@%p58 bra 	$L__BB5_49;
	and.b32  	%r133, %r83, 2147483644;
	neg.s32 	%r123, %r133;
	shl.b64 	%rd71, %rd4, 2;
	add.s64 	%rd72, %rd71, 1024;
	add.s64 	%rd73, %rd2, %rd72;
	add.s64 	%rd74, %rd3, %rd72;
	mov.u32 	%r122, %r5;
$L__BB5_36:
	cvt.s64.s32 	%rd67, %r122;
	cvta.to.global.u64 	%rd68, %rd24;
	add.s64 	%rd69, %rd4, %rd68;
	add.s64 	%rd70, %rd69, %rd67;
	add.s64 	%rd9, %rd70, 256;
	mul.wide.s32 	%rd10, %r122, 4;
	add.s64 	%rd11, %rd73, %rd10;
	add.s64 	%rd12, %rd74, %rd10;
	ld.global.u8 	%rs12, [%rd70];
	ld.global.u32 	%r106, [%rd11+-1024];
	ld.global.u32 	%r11, [%rd12+-1024];
	setp.eq.s16 	%p59, %rs1, %rs12;
	selp.b32 	%r107, 2, -1, %p59;
	add.s32 	%r12, %r107, %r106;
	add.s32 	%r13, %r11, -1;
	setp.ge.s32 	%p60, %r12, %r11;
	setp.gt.s32 	%p61, %r12, 0;
	and.pred  	%p62, %p60, %p61;
	mov.u32 	%r124, %r12;
	@%p62 bra 	$L__BB5_39;
	setp.gt.s32 	%p63, %r13, %r12;
	setp.gt.s32 	%p64, %r11, 1;
	and.pred  	%p65, %p64, %p63;
	mov.u32 	%r124, %r13;
	@%p65 bra 	$L__BB5_39;
	setp.eq.s32 	%p67, %r13, %r12;
	selp.b32 	%r108, %r12, 0, %p67;
	selp.b32 	%r124, %r108, 0, %p64;
$L__BB5_39:
	shl.b64 	%rd75, %rd4, 2;
	add.s64 	%rd76, %rd75, %rd1;
	add.s64 	%rd77, %rd76, %rd10;
	add.s64 	%rd13, %rd77, 1024;
	st.global.u32 	[%rd77], %r124;
	ld.global.u8 	%rs14, [%rd9+-128];
	ld.global.u32 	%r109, [%rd11+-512];
	ld.global.u32 	%r16, [%rd12+-512];
	setp.eq.s16 	%p68, %rs1, %rs14;
	selp.b32 	%r110, 2, -1, %p68;
	add.s32 	%r17, %r110, %r109;
	add.s32 	%r18, %r16, -1;
	setp.ge.s32 	%p69, %r17, %r16;
	setp.gt.s32 	%p70, %r17, 0;
	and.pred  	%p71, %p69, %p70;
	mov.u32 	%r125, %r17;
	@%p71 bra 	$L__BB5_42;
	setp.gt.s32 	%p72, %r18, %r17;
	setp.gt.s32 	%p73, %r16, 1;
	and.pred  	%p74, %p73, %p72;
	mov.u32 	%r125, %r18;
	@%p74 bra 	$L__BB5_42;
	setp.eq.s32 	%p76, %r18, %r17;
	selp.b32 	%r111, %r17, 0, %p76;
	selp.b32 	%r125, %r111, 0, %p73;
$L__BB5_42:
	st.global.u32 	[%rd13+-512], %r125;
	ld.global.u8 	%rs16, [%rd9];
	ld.global.u32 	%r112, [%rd11];
	ld.global.u32 	%r21, [%rd12];
	setp.eq.s16 	%p77, %rs1, %rs16;
	selp.b32 	%r113, 2, -1, %p77;
	add.s32 	%r22, %r113, %r112;
	add.s32 	%r23, %r21, -1;
	setp.ge.s32 	%p78, %r22, %r21;
	setp.gt.s32 	%p79, %r22, 0;
	and.pred  	%p80, %p78, %p79;
	mov.u32 	%r126, %r22;
	@%p80 bra 	$L__BB5_45;
	setp.gt.s32 	%p81, %r23, %r22;
	setp.gt.s32 	%p82, %r21, 1;
	and.pred  	%p83, %p82, %p81;
	mov.u32 	%r126, %r23;
	@%p83 bra 	$L__BB5_45;
	setp.eq.s32 	%p85, %r23, %r22;
	selp.b32 	%r114, %r22, 0, %p85;
	selp.b32 	%r126, %r114, 0, %p82;
$L__BB5_45:
	st.global.u32 	[%rd13], %r126;
	ld.global.u8 	%rs18, [%rd9+128];
	ld.global.u32 	%r115, [%rd11+512];
	ld.global.u32 	%r26, [%rd12+512];
	setp.eq.s16 	%p86, %rs1, %rs18;
	selp.b32 	%r116, 2, -1, %p86;
	add.s32 	%r27, %r116, %r115;
	add.s32 	%r28, %r26, -1;
	setp.ge.s32 	%p87, %r27, %r26;
	setp.gt.s32 	%p88, %r27, 0;
	and.pred  	%p89, %p87, %p88;
	mov.u32 	%r127, %r27;
	@%p89 bra 	$L__BB5_48;
	setp.gt.s32 	%p90, %r28, %r27;
	setp.gt.s32 	%p91, %r26, 1;
	and.pred  	%p92, %p91, %p90;
	mov.u32 	%r127, %r28;
	@%p92 bra 	$L__BB5_48;
	setp.eq.s32 	%p94, %r28, %r27;
	selp.b32 	%r117, %r27, 0, %p94;
	selp.b32 	%r127, %r117, 0, %p91;
$L__BB5_48:
	st.global.u32 	[%rd13+512], %r127;
	add.s32 	%r123, %r123, 4;
	add.s32 	%r122, %r122, 512;
	setp.eq.s32 	%p95, %r123, 0;
	@%p95 bra 	$L__BB5_49;
	bra.uni 	$L__BB5_36;
$L__BB5_49:
	setp.eq.s32 	%p96, %r6, 0;
	@%p96 bra 	$L__BB5_55;
	shl.b64 	%rd78, %rd4, 2;
	add.s64 	%rd14, %rd1, %rd78;
	shl.b32 	%r118, %r133, 7;
	add.s32 	%r135, %r5, %r118;
	add.s64 	%rd15, %rd3, %rd78;
	add.s64 	%rd16, %rd2, %rd78;
	neg.s32 	%r134, %r6;
$L__BB5_51:
	.pragma "nounroll";
	cvt.s64.s32 	%rd79, %r135;
	mul.wide.s32 	%rd17, %r135, 4;
	add.s64 	%rd80, %rd15, %rd17;
	add.s64 	%rd81, %rd16, %rd17;
	add.s64 	%rd82, %rd5, %rd79;
	ld.global.u8 	%rs20, [%rd82];
	ld.global.u32 	%r119, [%rd81];
	ld.global.u32 	%r64, [%rd80];
	setp.eq.s16 	%p97, %rs1, %rs20;
	selp.b32 	%r120, 2, -1, %p97;
	add.s32 	%r65, %r120, %r119;
	add.s32 	%r66, %r64, -1;
	setp.ge.s32 	%p98, %r65, %r64;
	setp.gt.s32 	%p99, %r65, 0;
	and.pred  	%p100, %p98, %p99;
	mov.u32 	%r136, %r65;
	@%p100 bra 	$L__BB5_54;
	setp.gt.s32 	%p101, %r66, %r65;
	setp.gt.s32 	%p102, %r64, 1;
	and.pred  	%p103, %p102, %p101;
	mov.u32 	%r136, %r66;
	@%p103 bra 	$L__BB5_54;
	setp.gt.s32 	%p104, %r64, 1;
	setp.eq.s32 	%p105, %r66, %r65;
	selp.b32 	%r121, %r65, 0, %p105;
	selp.b32 	%r136, %r121, 0, %p104;
$L__BB5_54:
	add.s64 	%rd83, %rd14, %rd17;
	st.global.u32 	[%rd83], %r136;
	add.s32 	%r135, %r135, 128;
	add.s32 	%r134, %r134, 1;
	setp.eq.s32 	%p106, %r134, 0;
	@%p106 bra 	$L__BB5_55;
	bra.uni 	$L__BB5_51;
$L__BB5_55:
	ret;

}
	// .globl	_ZN3cub18CUB_300001_SM_10006detail6reduce28DeviceReduceSingleTileKernelINS2_10policy_hubIijN4cuda3__47maximumIiEEE10Policy1000EN6thrust24THRUST_300001_SM_1000_NS6detail15normal_iteratorINSC_10device_ptrIiEEEEPijS8_iiNS5_3std3__410__identityEEEvT0_T1_T2_T3_T4_T6_
.visible .entry _ZN3cub18CUB_300001_SM_10006detail6reduce28DeviceReduceSingleTileKernelINS2_10policy_hubIijN4cuda3__47maximumIiEEE10Policy1000EN6thrust24THRUST_300001_SM_1000_NS6detail15normal_iteratorINSC_10device_ptrIiEEEEPijS8_iiNS5_3std3__410__identityEEEvT0_T1_T2_T3_T4_T6_(
	.param .align 8 .b8 _ZN3cub18CUB_300001_SM_10006detail6reduce28DeviceReduceSingleTileKernelINS2_10policy_hubIijN4cuda3__47maximumIiEEE10Policy1000EN6thrust24THRUST_300001_SM_1000_NS6detail15normal_iteratorINSC_10device_ptrIiEEEEPijS8_iiNS5_3std3__410__identityEEEvT0_T1_T2_T3_T4_T6__param_0[8],
	.param .u64 .ptr .align 1 _ZN3cub18CUB_300001_SM_10006detail6reduce28DeviceReduceSingleTileKernelINS2_10policy_hubIijN4cuda3__47maximumIiEEE10Policy1000EN6thrust24THRUST_300001_SM_1000_NS6detail15normal_iteratorINSC_10device_ptrIiEEEEPijS8_iiNS5_3std3__410__identityEEEvT0_T1_T2_T3_T4_T6__param_1,
	.param .u32 _ZN3cub18CUB_300001_SM_10006detail6reduce28DeviceReduceSingleTileKernelINS2_10policy_hubIijN4cuda3__47maximumIiEEE10Policy1000EN6thrust24THRUST_300001_SM_1000_NS6detail15normal_iteratorINSC_10device_ptrIiEEEEPijS8_iiNS5_3std3__410__identityEEEvT0_T1_T2_T3_T4_T6__param_2,
	.param .align 1 .b8 _ZN3cub18CUB_300001_SM_10006detail6reduce28DeviceReduceSingleTileKernelINS2_10policy_hubIijN4cuda3__47maximumIiEEE10Policy1000EN6thrust24THRUST_300001_SM_1000_NS6detail15normal_iteratorINSC_10device_ptrIiEEEEPijS8_iiNS5_3std3__410__identityEEEvT0_T1_T2_T3_T4_T6__param_3[1],
	.param .u32 _ZN3cub18CUB_300001_SM_10006detail6reduce28DeviceReduceSingleTileKernelINS2_10policy_hubIijN4cuda3__47maximumIiEEE10Policy1000EN6thrust24THRUST_300001_SM_1000_NS6detail15normal_iteratorINSC_10device_ptrIiEEEEPijS8_iiNS5_3std3__410__identityEEEvT0_T1_T2_T3_T4_T6__param_4,
	.param .align 1 .b8 _ZN3cub18CUB_300001_SM_10006detail6reduce28DeviceReduceSingleTileKernelINS2_10policy_hubIijN4cuda3__47maximumIiEEE10Policy1000EN6thrust24THRUST_300001_SM_1000_NS6detail15normal_iteratorINSC_10device_ptrIiEEEEPijS8_iiNS5_3std3__410__identityEEEvT0_T1_T2_T3_T4_T6__param_5[1]
)
.maxntid 256
.minnctapersm 1
{
	.reg .pred 	%p<59>;
	.reg .b32 	%r<511>;
	.reg .b64 	%rd<84>;
	// demoted variable
	.shared .align 4 .b8 _ZZN3cub18CUB_300001_SM_10006detail6reduce28DeviceReduceSingleTileKernelINS2_10policy_hubIijN4cuda3__47maximumIiEEE10Policy1000EN6thrust24THRUST_300001_SM_1000_NS6detail15normal_iteratorINSC_10device_ptrIiEEEEPijS8_iiNS5_3std3__410__identityEEEvT0_T1_T2_T3_T4_T6_E12temp_storage[44];
	ld.param.u64 	%rd9, [_ZN3cub18CUB_300001_SM_10006detail6reduce28DeviceReduceSingleTileKernelINS2_10policy_hubIijN4cuda3__47maximumIiEEE10Policy1000EN6thrust24THRUST_300001_SM_1000_NS6detail15normal_iteratorINSC_10device_ptrIiEEEEPijS8_iiNS5_3std3__410__identityEEEvT0_T1_T2_T3_T4_T6__param_0];
	ld.param.u64 	%rd10, [_ZN3cub18CUB_300001_SM_10006detail6reduce28DeviceReduceSingleTileKernelINS2_10policy_hubIijN4cuda3__47maximumIiEEE10Policy1000EN6thrust24THRUST_300001_SM_1000_NS6detail15normal_iteratorINSC_10device_ptrIiEEEEPijS8_iiNS5_3std3__410__identityEEEvT0_T1_T2_T3_T4_T6__param_1];
	ld.param.u32 	%r92, [_ZN3cub18CUB_300001_SM_10006detail6reduce28DeviceReduceSingleTileKernelINS2_10policy_hubIijN4cuda3__47maximumIiEEE10Policy1000EN6thrust24THRUST_300001_SM_1000_NS6detail15normal_iteratorINSC_10device_ptrIiEEEEPijS8_iiNS5_3std3__410__identityEEEvT0_T1_T2_T3_T4_T6__param_2];
	ld.param.u32 	%r93, [_ZN3cub18CUB_300001_SM_10006detail6reduce28DeviceReduceSingleTileKernelINS2_10policy_hubIijN4cuda3__47maximumIiEEE10Policy1000EN6thrust24THRUST_300001_SM_1000_NS6detail15normal_iteratorINSC_10device_ptrIiEEEEPijS8_iiNS5_3std3__410__identityEEEvT0_T1_T2_T3_T4_T6__param_4];
	cvta.to.global.u64 	%rd1, %rd10;
	setp.ne.s32 	%p1, %r92, 0;
	@%p1 bra 	$L__BB6_3;
	mov.u32 	%r471, %tid.x;
	setp.ne.s32 	%p58, %r471, 0;
	@%p58 bra 	$L__BB6_52;
	st.global.u32 	[%rd1], %r93;
	bra.uni 	$L__BB6_52;
$L__BB6_3:
	cvta.to.global.u64 	%rd2, %rd9;
	setp.gt.u32 	%p2, %r92, 4095;
	@%p2 bra 	$L__BB6_28;
	mov.u32 	%r1, %tid.x;
	setp.ge.u32 	%p24, %r1, %r92;
	mov.b32 	%r488, 0;
	mov.u32 	%r478, %r1;
	@%p24 bra 	$L__BB6_6;
	mul.wide.u32 	%rd73, %r1, 4;
	add.s64 	%rd74, %rd2, %rd73;
	ld.global.u32 	%r488, [%rd74];
	add.s32 	%r478, %r1, 256;
$L__BB6_6:
	setp.ge.u32 	%p25, %r478, %r92;
	@%p25 bra 	$L__BB6_19;
	not.b32 	%r299, %r478;
	add.s32 	%r300, %r92, %r299;
	shr.u32 	%r301, %r300, 8;
	add.s32 	%r6, %r301, 1;
	and.b32  	%r7, %r6, 15;
	setp.lt.u32 	%p26, %r300, 3840;
	@%p26 bra 	$L__BB6_10;
	and.b32  	%r302, %r6, 33554416;
	neg.s32 	%r474, %r302;
	mul.wide.u32 	%rd75, %r478, 4;
	add.s64 	%rd76, %rd75, %rd2;
	add.s64 	%rd82, %rd76, 8192;
$L__BB6_9:
	.pragma "nounroll";
	ld.global.u32 	%r303, [%rd82+-8192];
	max.s32 	%r304, %r488, %r303;
	ld.global.u32 	%r305, [%rd82+-7168];
	max.s32 	%r306, %r304, %r305;
	ld.global.u32 	%r307, [%rd82+-6144];
	max.s32 	%r308, %r306, %r307;
	ld.global.u32 	%r309, [%rd82+-5120];
	max.s32 	%r310, %r308, %r309;
	ld.global.u32 	%r311, [%rd82+-4096];
	max.s32 	%r312, %r310, %r311;
	ld.global.u32 	%r313, [%rd82+-3072];
	max.s32 	%r314, %r312, %r313;
	ld.global.u32 	%r315, [%rd82+-2048];
	max.s32 	%r316, %r314, %r315;
	ld.global.u32 	%r317, [%rd82+-1024];
	max.s32 	%r318, %r316, %r317;
	ld.global.u32 	%r319, [%rd82];
	max.s32 	%r320, %r318, %r319;
	ld.global.u32 	%r321, [%rd82+1024];
	max.s32 	%r322, %r320, %r321;
	ld.global.u32 	%r323, [%rd82+2048];
	max.s32 	%r324, %r322, %r323;
	ld.global.u32 	%r325, [%rd82+3072];
	max.s32 	%r326, %r324, %r325;
	ld.global.u32 	%r327, [%rd82+4096];
	max.s32 	%r328, %r326, %r327;
	ld.global.u32 	%r329, [%rd82+5120];
	max.s32 	%r330, %r328, %r329;
	ld.global.u32 	%r331, [%rd82+6144];
	max.s32 	%r332, %r330, %r331;
	ld.global.u32 	%r333, [%rd82+7168];
	max.s32 	%r488, %r332, %r333;
	add.s32 	%r478, %r478, 4096;
	add.s32 	%r474, %r474, 16;
	add.s64 	%rd82, %rd82, 16384;
	setp.ne.s32 	%p27, %r474, 0;
	@%p27 bra 	$L__BB6_9;
$L__BB6_10:
	setp.eq.s32 	%p28, %r7, 0;
	@%p28 bra 	$L__BB6_19;
	and.b32  	%r18, %r6, 7;
	setp.lt.u32 	%p29, %r7, 8;
	@%p29 bra 	$L__BB6_13;
	mul.wide.u32 	%rd77, %r478, 4;
	add.s64 	%rd78, %rd2, %rd77;
	ld.global.u32 	%r335, [%rd78];
	max.s32 	%r336, %r488, %r335;
	ld.global.u32 	%r337, [%rd78+1024];
	max.s32 	%r338, %r336, %r337;
	ld.global.u32 	%r339, [%rd78+2048];
	max.s32 	%r340, %r338, %r339;
	ld.global.u32 	%r341, [%rd78+3072];
	max.s32 	%r342, %r340, %r341;
	ld.global.u32 	%r343, [%rd78+4096];
	max.s32 	%r344, %r342, %r343;
	ld.global.u32 	%r345, [%rd78+5120];
	max.s32 	%r346, %r344, %r345;
	ld.global.u32 	%r347, [%rd78+6144];
	max.s32 	%r348, %r346, %r347;
	ld.global.u32 	%r349, [%rd78+7168];
	max.s32 	%r488, %r348, %r349;
	add.s32 	%r478, %r478, 2048;
$L__BB6_13:
	setp.eq.s32 	%p30, %r18, 0;
	@%p30 bra 	$L__BB6_19;
	and.b32  	%r24, %r6, 3;
	setp.lt.u32 	%p31, %r18, 4;
	@%p31 bra 	$L__BB6_16;
	mul.wide.u32 	%rd79, %r478, 4;
	add.s64 	%rd80, %rd2, %rd79;
	ld.global.u32 	%r351, [%rd80];
	max.s32 	%r352, %r488, %r351;
	ld.global.u32 	%r353, [%rd80+1024];
	max.s32 	%r354, %r352, %r353;
	ld.global.u32 	%r355, [%rd80+2048];
	max.s32 	%r356, %r354, %r355;
	ld.global.u32 	%r357, [%rd80+3072];
	max.s32 	%r488, %r356, %r357;
	add.s32 	%r478, %r478, 1024;
$L__BB6_16:
	setp.eq.s32 	%p32, %r24, 0;
	@%p32 bra 	$L__BB6_19;
	mul.wide.u32 	%rd81, %r478, 4;
	add.s64 	%rd83, %rd2, %rd81;
	neg.s32 	%r486, %r24;
$L__BB6_18:
	.pragma "nounroll";
	ld.global.u32 	%r358, [%rd83];
	max.s32 	%r488, %r488, %r358;
	add.s64 	%rd83, %rd83, 1024;
	add.s32 	%r486, %r486, 1;
	setp.ne.s32 	%p33, %r486, 0;
	@%p33 bra 	$L__BB6_18;
$L__BB6_19:
	setp.lt.u32 	%p34, %r92, 256;
	@%p34 bra 	$L__BB6_24;
	// begin inline asm
	mov.u32 %r422, %laneid;
	// end inline asm
	mov.b32 	%r425, 1;
	mov.b32 	%r446, 31;
	mov.b32 	%r447, -1;
	// begin inline asm
	shfl.sync.down.b32 %r423, %r488, %r425, %r446, %r447;
	// end inline asm
	setp.gt.s32 	%p50, %r422, 30;
	max.s32 	%r448, %r488, %r423;
	selp.b32 	%r429, %r488, %r448, %p50;
	mov.b32 	%r430, 2;
	// begin inline asm
	shfl.sync.down.b32 %r428, %r429, %r430, %r446, %r447;
	// end inline asm
	setp.gt.s32 	%p51, %r422, 29;
	max.s32 	%r449, %r429, %r428;
	selp.b32 	%r434, %r429, %r449, %p51;
	mov.b32 	%r435, 4;
	// begin inline asm
	shfl.sync.down.b32 %r433, %r434, %r435, %r446, %r447;
	// end inline asm
	setp.gt.s32 	%p52, %r422, 27;
	max.s32 	%r450, %r434, %r433;
	selp.b32 	%r439, %r434, %r450, %p52;
	mov.b32 	%r440, 8;
	// begin inline asm
	shfl.sync.down.b32 %r438, %r439, %r440, %r446, %r447;
	// end inline asm
	setp.gt.s32 	%p53, %r422, 23;
	max.s32 	%r451, %r439, %r438;
	selp.b32 	%r444, %r439, %r451, %p53;
	mov.b32 	%r445, 16;
	// begin inline asm
	shfl.sync.down.b32 %r443, %r444, %r445, %r446, %r447;
	// end inline asm
	setp.gt.s32 	%p54, %r422, 15;
	max.s32 	%r36, %r444, %r443;
	selp.b32 	%r510, %r444, %r36, %p54;
	setp.ne.s32 	%p55, %r422, 0;
	@%p55 bra 	$L__BB6_22;
	shr.u32 	%r452, %r1, 3;
	and.b32  	%r453, %r452, 124;
	mov.u32 	%r454, _ZZN3cub18CUB_300001_SM_10006detail6reduce28DeviceReduceSingleTileKernelINS2_10policy_hubIijN4cuda3__47maximumIiEEE10Policy1000EN6thrust24THRUST_300001_SM_1000_NS6detail15normal_iteratorINSC_10device_ptrIiEEEEPijS8_iiNS5_3std3__410__identityEEEvT0_T1_T2_T3_T4_T6_E12temp_storage;
	add.s32 	%r455, %r454, %r453;
	st.shared.u32 	[%r455+8], %r36;
$L__BB6_22:
	bar.sync 	0;
	setp.ne.s32 	%p56, %r1, 0;
	@%p56 bra 	$L__BB6_50;
	ld.shared.u32 	%r456, [_ZZN3cub18CUB_300001_SM_10006detail6reduce28DeviceReduceSingleTileKernelINS2_10policy_hubIijN4cuda3__47maximumIiEEE10Policy1000EN6thrust24THRUST_300001_SM_1000_NS6detail15normal_iteratorINSC_10device_ptrIiEEEEPijS8_iiNS5_3std3__410__identityEEEvT0_T1_T2_T3_T4_T6_E12temp_storage+12];
	max.s32 	%r457, %r510, %r456;
	ld.shared.u32 	%r458, [_ZZN3cub18CUB_300001_SM_10006detail6reduce28DeviceReduceSingleTileKernelINS2_10policy_hubIijN4cuda3__47maximumIiEEE10Policy1000EN6thrust24THRUST_300001_SM_1000_NS6detail15normal_iteratorINSC_10device_ptrIiEEEEPijS8_iiNS5_3std3__410__identityEEEvT0_T1_T2_T3_T4_T6_E12temp_storage+16];
	max.s32 	%r459, %r457, %r458;
	ld.shared.u32 	%r460, [_ZZN3cub18CUB_300001_SM_10006detail6reduce28DeviceReduceSingleTileKernelINS2_10policy_hubIijN4cuda3__47maximumIiEEE10Policy1000EN6thrust24THRUST_300001_SM_1000_NS6detail15normal_iteratorINSC_10device_ptrIiEEEEPijS8_iiNS5_3std3__410__identityEEEvT0_T1_T2_T3_T4_T6_E12temp_storage+20];
	max.s32 	%r461, %r459, %r460;
	ld.shared.u32 	%r462, [_ZZN3cub18CUB_300001_SM_10006detail6reduce28DeviceReduceSingleTileKernelINS2_10policy_hubIijN4cuda3__47maximumIiEEE10Policy1000EN6thrust24THRUST_300001_SM_1000_NS6detail15normal_iteratorINSC_10device_ptrIiEEEEPijS8_iiNS5_3std3__410__identityEEEvT0_T1_T2_T3_T4_T6_E12temp_storage+24];
	max.s32 	%r463, %r461, %r462;
	ld.shared.u32 	%r464, [_ZZN3cub18CUB_300001_SM_10006detail6reduce28DeviceReduceSingleTileKernelINS2_10policy_hubIijN4cuda3__47maximumIiEEE10Policy1000EN6thrust24THRUST_300001_SM_1000_NS6detail15normal_iteratorINSC_10device_ptrIiEEEEPijS8_iiNS5_3std3__410__identityEEEvT0_T1_T2_T3_T4_T6_E12temp_storage+28];
	max.s32 	%r465, %r463, %r464;
	ld.shared.u32 	%r466, [_ZZN3cub18CUB_300001_SM_10006detail6reduce28DeviceReduceSingleTileKernelINS2_10policy_hubIijN4cuda3__47maximumIiEEE10Policy1000EN6thrust24THRUST_300001_SM_1000_NS6detail15normal_iteratorINSC_10device_ptrIiEEEEPijS8_iiNS5_3std3__410__identityEEEvT0_T1_T2_T3_T4_T6_E12temp_storage+32];
	max.s32 	%r467, %r465, %r466;
	ld.shared.u32 	%r468, [_ZZN3cub18CUB_300001_SM_10006detail6reduce28DeviceReduceSingleTileKernelINS2_10policy_hubIijN4cuda3__47maximumIiEEE10Policy1000EN6thrust24THRUST_300001_SM_1000_NS6detail15normal_iteratorINSC_10device_ptrIiEEEEPijS8_iiNS5_3std3__410__identityEEEvT0_T1_T2_T3_T4_T6_E12temp_storage+36];
	max.s32 	%r510, %r467, %r468;
	bra.uni 	$L__BB6_50;
$L__BB6_24:
	// begin inline asm
	mov.u32 %r359, %laneid;
	// end inline asm
	and.b32  	%r385, %r1, 992;
	add.s32 	%r386, %r385, 32;
	setp.gt.u32 	%p35, %r386, %r92;
	not.b32 	%r387, %r385;
	add.s32 	%r388, %r92, %r387;
	selp.b32 	%r383, %r388, 31, %p35;
	mov.b32 	%r362, 1;
	mov.b32 	%r384, -1;
	// begin inline asm
	shfl.sync.down.b32 %r360, %r488, %r362, %r383, %r384;
	// end inline asm
	setp.lt.s32 	%p36, %r359, %r383;
	max.s32 	%r389, %r488, %r360;
	selp.b32 	%r366, %r389, %r488, %p36;
	mov.b32 	%r367, 2;
	// begin inline asm
	shfl.sync.down.b32 %r365, %r366, %r367, %r383, %r384;
	// end inline asm
	add.s32 	%r390, %r359, 2;
	setp.gt.s32 	%p37, %r390, %r383;
	max.s32 	%r391, %r366, %r365;
	selp.b32 	%r371, %r366, %r391, %p37;
	mov.b32 	%r372, 4;
	// begin inline asm
	shfl.sync.down.b32 %r370, %r371, %r372, %r383, %r384;
	// end inline asm
	add.s32 	%r392, %r359, 4;
	setp.gt.s32 	%p38, %r392, %r383;
	max.s32 	%r393, %r371, %r370;
	selp.b32 	%r376, %r371, %r393, %p38;
	mov.b32 	%r377, 8;
	// begin inline asm
	shfl.sync.down.b32 %r375, %r376, %r377, %r383, %r384;
	// end inline asm
	add.s32 	%r394, %r359, 8;
	setp.gt.s32 	%p39, %r394, %r383;
	max.s32 	%r395, %r376, %r375;
	selp.b32 	%r381, %r376, %r395, %p39;
	mov.b32 	%r382, 16;
	// begin inline asm
	shfl.sync.down.b32 %r380, %r381, %r382, %r383, %r384;
	// end inline asm
	add.s32 	%r396, %r359, 16;
	setp.gt.s32 	%p40, %r396, %r383;
	max.s32 	%r397, %r381, %r380;
	selp.b32 	%r510, %r381, %r397, %p40;
	setp.ne.s32 	%p41, %r359, 0;
	@%p41 bra 	$L__BB6_26;
	shr.u32 	%r398, %r1, 3;
	and.b32  	%r399, %r398, 124;
	mov.u32 	%r400, _ZZN3cub18CUB_300001_SM_10006detail6reduce28DeviceReduceSingleTileKernelINS2_10policy_hubIijN4cuda3__47maximumIiEEE10Policy1000EN6thrust24THRUST_300001_SM_1000_NS6detail15normal_iteratorINSC_10device_ptrIiEEEEPijS8_iiNS5_3std3__410__identityEEEvT0_T1_T2_T3_T4_T6_E12temp_storage;
	add.s32 	%r401, %r400, %r399;
	st.shared.u32 	[%r401+8], %r510;
$L__BB6_26:
	bar.sync 	0;
	setp.ne.s32 	%p42, %r1, 0;
	@%p42 bra 	$L__BB6_50;
	setp.gt.u32 	%p43, %r92, 32;
	ld.shared.u32 	%r402, [_ZZN3cub18CUB_300001_SM_10006detail6reduce28DeviceReduceSingleTileKernelINS2_10policy_hubIijN4cuda3__47maximumIiEEE10Policy1000EN6thrust24THRUST_300001_SM_1000_NS6detail15normal_iteratorINSC_10device_ptrIiEEEEPijS8_iiNS5_3std3__410__identityEEEvT0_T1_T2_T3_T4_T6_E12temp_storage+12];
	max.s32 	%r403, %r510, %r402;
	selp.b32 	%r404, %r403, %r510, %p43;
	setp.gt.u32 	%p44, %r92, 64;
	ld.shared.u32 	%r405, [_ZZN3cub18CUB_300001_SM_10006detail6reduce28DeviceReduceSingleTileKernelINS2_10policy_hubIijN4cuda3__47maximumIiEEE10Policy1000EN6thrust24THRUST_300001_SM_1000_NS6detail15normal_iteratorINSC_10device_ptrIiEEEEPijS8_iiNS5_3std3__410__identityEEEvT0_T1_T2_T3_T4_T6_E12temp_storage+16];
	max.s32 	%r406, %r404, %r405;
	selp.b32 	%r407, %r406, %r404, %p44;
	setp.gt.u32 	%p45, %r92, 96;
	ld.shared.u32 	%r408, [_ZZN3cub18CUB_300001_SM_10006detail6reduce28DeviceReduceSingleTileKernelINS2_10policy_hubIijN4cuda3__47maximumIiEEE10Policy1000EN6thrust24THRUST_300001_SM_1000_NS6detail15normal_iteratorINSC_10device_ptrIiEEEEPijS8_iiNS5_3std3__410__identityEEEvT0_T1_T2_T3_T4_T6_E12temp_storage+20];
	max.s32 	%r409, %r407, %r408;
	selp.b32 	%r410, %r409, %r407, %p45;
	setp.gt.u32 	%p46, %r92, 128;
	ld.shared.u32 	%r411, [_ZZN3cub18CUB_300001_SM_10006detail6reduce28DeviceReduceSingleTileKernelINS2_10policy_hubIijN4cuda3__47maximumIiEEE10Policy1000EN6thrust24THRUST_300001_SM_1000_NS6detail15normal_iteratorINSC_10device_ptrIiEEEEPijS8_iiNS5_3std3__410__identityEEEvT0_T1_T2_T3_T4_T6_E12temp_storage+24];
	max.s32 	%r412, %r410, %r411;
	selp.b32 	%r413, %r412, %r410, %p46;
	setp.gt.u32 	%p47, %r92, 160;
	ld.shared.u32 	%r414, [_ZZN3cub18CUB_300001_SM_10006detail6reduce28DeviceReduceSingleTileKernelINS2_10policy_hubIijN4cuda3__47maximumIiEEE10Policy1000EN6thrust24THRUST_300001_SM_1000_NS6detail15normal_iteratorINSC_10device_ptrIiEEEEPijS8_iiNS5_3std3__410__identityEEEvT0_T1_T2_T3_T4_T6_E12temp_storage+28];
	max.s32 	%r415, %r413, %r414;
	selp.b32 	%r416, %r415, %r413, %p47;
	setp.gt.u32 	%p48, %r92, 192;
	ld.shared.u32 	%r417, [_ZZN3cub18CUB_300001_SM_10006detail6reduce28DeviceReduceSingleTileKernelINS2_10policy_hubIijN4cuda3__47maximumIiEEE10Policy1000EN6thrust24THRUST_300001_SM_1000_NS6detail15normal_iteratorINSC_10device_ptrIiEEEEPijS8_iiNS5_3std3__410__identityEEEvT0_T1_T2_T3_T4_T6_E12temp_storage+32];
	max.s32 	%r418, %r416, %r417;
	selp.b32 	%r419, %r418, %r416, %p48;
	setp.gt.u32 	%p49, %r92, 224;
	ld.shared.u32 	%r420, [_ZZN3cub18CUB_300001_SM_10006detail6reduce28DeviceReduceSingleTileKernelINS2_10policy_hubIijN4cuda3__47maximumIiEEE10Policy1000EN6thrust24THRUST_300001_SM_1000_NS6detail15normal_iteratorINSC_10device_ptrIiEEEEPijS8_iiNS5_3std3__410__identityEEEvT0_T1_T2_T3_T4_T6_E12temp_storage+36];
	max.s32 	%r421, %r419, %r420;
	selp.b32 	%r510, %r421, %r419, %p49;
	bra.uni 	$L__BB6_50;
$L__BB6_28:
	mov.u32 	%r41, %tid.x;
	mul.wide.u32 	%rd11, %r41, 4;
	add.s64 	%rd12, %rd2, %rd11;
	ld.global.u32 	%r95, [%rd12];
	ld.global.u32 	%r96, [%rd12+1024];
	ld.global.u32 	%r97, [%rd12+2048];
	ld.global.u32 	%r98, [%rd12+3072];
	ld.global.u32 	%r99, [%rd12+4096];
	ld.global.u32 	%r100, [%rd12+5120];
	ld.global.u32 	%r101, [%rd12+6144];
	ld.global.u32 	%r102, [%rd12+7168];
	ld.global.u32 	%r103, [%rd12+8192];
	ld.global.u32 	%r104, [%rd12+9216];
	ld.global.u32 	%r105, [%rd12+10240];
	ld.global.u32 	%r106, [%rd12+11264];
	ld.global.u32 	%r107, [%rd12+12288];
	ld.global.u32 	%r108, [%rd12+13312];
	ld.global.u32 	%r109, [%rd12+14336];
	ld.global.u32 	%r110, [%rd12+15360];
	max.s32 	%r111, %r95, %r96;
	max.s32 	%r112, %r111, %r97;
	max.s32 	%r113, %r98, %r99;
	max.s32 	%r114, %r113, %r100;
	max.s32 	%r115, %r101, %r102;
	max.s32 	%r116, %r115, %r103;
	max.s32 	%r117, %r104, %r105;
	max.s32 	%r118, %r117, %r106;
	max.s32 	%r119, %r107, %r108;
	max.s32 	%r120, %r119, %r109;
	max.s32 	%r121, %r112, %r114;
	max.s32 	%r122, %r121, %r116;
	max.s32 	%r123, %r118, %r120;
	max.s32 	%r124, %r123, %r110;
	max.s32 	%r509, %r122, %r124;
	add.s32 	%r43, %r92, -4096;
	setp.lt.u32 	%p3, %r43, 4096;
	mov.b32 	%r492, 4096;
	@%p3 bra 	$L__BB6_32;
	mov.b32 	%r492, 4096;
$L__BB6_30:
	add.s32 	%r126, %r41, %r492;
	mul.wide.u32 	%rd13, %r126, 4;
	add.s64 	%rd14, %rd2, %rd13;
	ld.global.u32 	%r127, [%rd14];
	ld.global.u32 	%r128, [%rd14+1024];
	ld.global.u32 	%r129, [%rd14+2048];
	ld.global.u32 	%r130, [%rd14+3072];
	ld.global.u32 	%r131, [%rd14+4096];
	ld.global.u32 	%r132, [%rd14+5120];
	ld.global.u32 	%r133, [%rd14+6144];
	ld.global.u32 	%r134, [%rd14+7168];
	ld.global.u32 	%r135, [%rd14+8192];
	ld.global.u32 	%r136, [%rd14+9216];
	ld.global.u32 	%r137, [%rd14+10240];
	ld.global.u32 	%r138, [%rd14+11264];
	ld.global.u32 	%r139, [%rd14+12288];
	ld.global.u32 	%r140, [%rd14+13312];
	ld.global.u32 	%r141, [%rd14+14336];
	ld.global.u32 	%r142, [%rd14+15360];
	max.s32 	%r143, %r509, %r127;
	max.s32 	%r144, %r143, %r128;
	max.s32 	%r145, %r129, %r130;
	max.s32 	%r146, %r145, %r131;
	max.s32 	%r147, %r132, %r133;
	max.s32 	%r148, %r147, %r134;
	max.s32 	%r149, %r135, %r136;
	max.s32 	%r150, %r149, %r137;
	max.s32 	%r151, %r138, %r139;
	max.s32 	%r152, %r151, %r140;
	max.s32 	%r153, %r141, %r142;
	max.s32 	%r154, %r144, %r146;
	max.s32 	%r155, %r154, %r148;
	max.s32 	%r156, %r150, %r152;
	max.s32 	%r157, %r156, %r153;
	max.s32 	%r509, %r155, %r157;
	sub.s32 	%r158, %r92, %r492;
	setp.lt.u32 	%p4, %r158, 4096;
	@%p4 bra 	$L__BB6_46;
	add.s32 	%r492, %r492, 4096;
	setp.le.u32 	%p5, %r492, %r43;
	@%p5 bra 	$L__BB6_30;
$L__BB6_32:
	setp.le.u32 	%p6, %r92, %r492;
	sub.s32 	%r159, %r92, %r492;
	setp.ge.s32 	%p7, %r41, %r159;
	or.pred  	%p8, %p6, %p7;
	@%p8 bra 	$L__BB6_46;
	not.b32 	%r162, %r41;
	add.s32 	%r163, %r92, %r162;
	sub.s32 	%r164, %r163, %r492;
	shr.u32 	%r165, %r164, 8;
	add.s32 	%r50, %r165, 1;
	and.b32  	%r51, %r50, 15;
	setp.lt.u32 	%p9, %r164, 3840;
	mov.u32 	%r501, %r41;
	@%p9 bra 	$L__BB6_37;
	or.b32  	%r495, %r41, 2048;
	add.s32 	%r494, %r41, %r492;
	and.b32  	%r166, %r50, 33554416;
	neg.s32 	%r493, %r166;
$L__BB6_35:
	.pragma "nounroll";
	mul.wide.u32 	%rd15, %r494, 4;
	add.s64 	%rd16, %rd2, %rd15;
	ld.global.u32 	%r167, [%rd16];
	max.s32 	%r168, %r509, %r167;
	add.s32 	%r169, %r494, 256;
	mul.wide.u32 	%rd17, %r169, 4;
	add.s64 	%rd18, %rd2, %rd17;
	ld.global.u32 	%r170, [%rd18];
	max.s32 	%r171, %r168, %r170;
	add.s32 	%r172, %r494, 512;
	mul.wide.u32 	%rd19, %r172, 4;
	add.s64 	%rd20, %rd2, %rd19;
	ld.global.u32 	%r173, [%rd20];
	max.s32 	%r174, %r171, %r173;
	add.s32 	%r175, %r494, 768;
	mul.wide.u32 	%rd21, %r175, 4;
	add.s64 	%rd22, %rd2, %rd21;
	ld.global.u32 	%r176, [%rd22];
	max.s32 	%r177, %r174, %r176;
	add.s32 	%r178, %r494, 1024;
	mul.wide.u32 	%rd23, %r178, 4;
	add.s64 	%rd24, %rd2, %rd23;
	ld.global.u32 	%r179, [%rd24];
	max.s32 	%r180, %r177, %r179;
	add.s32 	%r181, %r494, 1280;
	mul.wide.u32 	%rd25, %r181, 4;
	add.s64 	%rd26, %rd2, %rd25;
	ld.global.u32 	%r182, [%rd26];
	max.s32 	%r183, %r180, %r182;
	add.s32 	%r184, %r494, 1536;
	mul.wide.u32 	%rd27, %r184, 4;
	add.s64 	%rd28, %rd2, %rd27;
	ld.global.u32 	%r185, [%rd28];
	max.s32 	%r186, %r183, %r185;
	add.s32 	%r187, %r494, 1792;
	mul.wide.u32 	%rd29, %r187, 4;
	add.s64 	%rd30, %rd2, %rd29;
	ld.global.u32 	%r188, [%rd30];
	max.s32 	%r189, %r186, %r188;
	add.s32 	%r190, %r494, 2048;
	mul.wide.u32 	%rd31, %r190, 4;
	add.s64 	%rd32, %rd2, %rd31;
	ld.global.u32 	%r191, [%rd32];
	max.s32 	%r192, %r189, %r191;
	add.s32 	%r193, %r494, 2304;
	mul.wide.u32 	%rd33, %r193, 4;
	add.s64 	%rd34, %rd2, %rd33;
	ld.global.u32 	%r194, [%rd34];
	max.s32 	%r195, %r192, %r194;
	add.s32 	%r196, %r494, 2560;
	mul.wide.u32 	%rd35, %r196, 4;
	add.s64 	%rd36, %rd2, %rd35;
	ld.global.u32 	%r197, [%rd36];
	max.s32 	%r198, %r195, %r197;
	add.s32 	%r199, %r494, 2816;
	mul.wide.u32 	%rd37, %r199, 4;
	add.s64 	%rd38, %rd2, %rd37;
	ld.global.u32 	%r200, [%rd38];
	max.s32 	%r201, %r198, %r200;
	add.s32 	%r202, %r494, 3072;
	mul.wide.u32 	%rd39, %r202, 4;
	add.s64 	%rd40, %rd2, %rd39;
	ld.global.u32 	%r203, [%rd40];
	max.s32 	%r204, %r201, %r203;
	add.s32 	%r205, %r494, 3328;
	mul.wide.u32 	%rd41, %r205, 4;
	add.s64 	%rd42, %rd2, %rd41;
	ld.global.u32 	%r206, [%rd42];
	max.s32 	%r207, %r204, %r206;
	add.s32 	%r208, %r494, 3584;
	mul.wide.u32 	%rd43, %r208, 4;
	add.s64 	%rd44, %rd2, %rd43;
	ld.global.u32 	%r209, [%rd44];
	max.s32 	%r210, %r207, %r209;
	add.s32 	%r211, %r494, 3840;
	mul.wide.u32 	%rd45, %r211, 4;
	add.s64 	%rd46, %rd2, %rd45;
	ld.global.u32 	%r212, [%rd46];
	max.s32 	%r509, %r210, %r212;
	add.s32 	%r495, %r495, 4096;
	add.s32 	%r494, %r494, 4096;
	add.s32 	%r493, %r493, 16;
	setp.ne.s32 	%p10, %r493, 0;
	@%p10 bra 	$L__BB6_35;
	add.s32 	%r501, %r495, -2048;
$L__BB6_37:
	setp.eq.s32 	%p11, %r51, 0;
	@%p11 bra 	$L__BB6_46;
	and.b32  	%r67, %r50, 7;
	setp.lt.u32 	%p12, %r51, 8;
	@%p12 bra 	$L__BB6_40;
	add.s32 	%r214, %r501, %r492;
	mul.wide.u32 	%rd47, %r214, 4;
	add.s64 	%rd48, %rd2, %rd47;
	ld.global.u32 	%r215, [%rd48];
	max.s32 	%r216, %r509, %r215;
	add.s32 	%r217, %r214, 256;
	mul.wide.u32 	%rd49, %r217, 4;
	add.s64 	%rd50, %rd2, %rd49;
	ld.global.u32 	%r218, [%rd50];
	max.s32 	%r219, %r216, %r218;
	add.s32 	%r220, %r214, 512;
	mul.wide.u32 	%rd51, %r220, 4;
	add.s64 	%rd52, %rd2, %rd51;
	ld.global.u32 	%r221, [%rd52];
	max.s32 	%r222, %r219, %r221;
	add.s32 	%r223, %r214, 768;
	mul.wide.u32 	%rd53, %r223, 4;
	add.s64 	%rd54, %rd2, %rd53;
	ld.global.u32 	%r224, [%rd54];
	max.s32 	%r225, %r222, %r224;
	add.s32 	%r226, %r214, 1024;
	mul.wide.u32 	%rd55, %r226, 4;
	add.s64 	%rd56, %rd2, %rd55;
	ld.global.u32 	%r227, [%rd56];
	max.s32 	%r228, %r225, %r227;
	add.s32 	%r229, %r214, 1280;
	mul.wide.u32 	%rd57, %r229, 4;
	add.s64 	%rd58, %rd2, %rd57;
	ld.global.u32 	%r230, [%rd58];
	max.s32 	%r231, %r228, %r230;
	add.s32 	%r232, %r214, 1536;
	mul.wide.u32 	%rd59, %r232, 4;
	add.s64 	%rd60, %rd2, %rd59;
	ld.global.u32 	%r233, [%rd60];
	max.s32 	%r234, %r231, %r233;
	add.s32 	%r235, %r214, 1792;
	mul.wide.u32 	%rd61, %r235, 4;
	add.s64 	%rd62, %rd2, %rd61;
	ld.global.u32 	%r236, [%rd62];
	max.s32 	%r509, %r234, %r236;
	add.s32 	%r501, %r501, 2048;
$L__BB6_40:
	setp.eq.s32 	%p13, %r67, 0;
	@%p13 bra 	$L__BB6_46;
	and.b32  	%r73, %r50, 3;
	setp.lt.u32 	%p14, %r67, 4;
	@%p14 bra 	$L__BB6_43;
	add.s32 	%r238, %r501, %r492;
	mul.wide.u32 	%rd63, %r238, 4;
	add.s64 	%rd64, %rd2, %rd63;
	ld.global.u32 	%r239, [%rd64];
	max.s32 	%r240, %r509, %r239;
	add.s32 	%r241, %r238, 256;
	mul.wide.u32 	%rd65, %r241, 4;
	add.s64 	%rd66, %rd2, %rd65;
	ld.global.u32 	%r242, [%rd66];
	max.s32 	%r243, %r240, %r242;
	add.s32 	%r244, %r238, 512;
	mul.wide.u32 	%rd67, %r244, 4;
	add.s64 	%rd68, %rd2, %rd67;
	ld.global.u32 	%r245, [%rd68];
	max.s32 	%r246, %r243, %r245;
	add.s32 	%r247, %r238, 768;
	mul.wide.u32 	%rd69, %r247, 4;
	add.s64 	%rd70, %rd2, %rd69;
	ld.global.u32 	%r248, [%rd70];
	max.s32 	%r509, %r246, %r248;
	add.s32 	%r501, %r501, 1024;
$L__BB6_43:
	setp.eq.s32 	%p15, %r73, 0;
	@%p15 bra 	$L__BB6_46;
	add.s32 	%r507, %r501, %r492;
	neg.s32 	%r506, %r73;
$L__BB6_45:
	.pragma "nounroll";
	mul.wide.u32 	%rd71, %r507, 4;
	add.s64 	%rd72, %rd2, %rd71;
	ld.global.u32 	%r249, [%rd72];
	max.s32 	%r509, %r509, %r249;
	add.s32 	%r507, %r507, 256;
	add.s32 	%r506, %r506, 1;
	setp.ne.s32 	%p16, %r506, 0;
	@%p16 bra 	$L__BB6_45;
$L__BB6_46:
	// begin inline asm
	mov.u32 %r250, %laneid;
	// end inline asm
	mov.b32 	%r253, 1;
	mov.b32 	%r274, 31;
	mov.b32 	%r275, -1;
	// begin inline asm
	shfl.sync.down.b32 %r251, %r509, %r253, %r274, %r275;
	// end inline asm
	setp.gt.s32 	%p17, %r250, 30;
	max.s32 	%r276, %r509, %r251;
	selp.b32 	%r257, %r509, %r276, %p17;
	mov.b32 	%r258, 2;
	// begin inline asm
	shfl.sync.down.b32 %r256, %r257, %r258, %r274, %r275;
	// end inline asm
	setp.gt.s32 	%p18, %r250, 29;
	max.s32 	%r277, %r257, %r256;
	selp.b32 	%r262, %r257, %r277, %p18;
	mov.b32 	%r263, 4;
	// begin inline asm
	shfl.sync.down.b32 %r261, %r262, %r263, %r274, %r275;
	// end inline asm
	setp.gt.s32 	%p19, %r250, 27;
	max.s32 	%r278, %r262, %r261;
	selp.b32 	%r267, %r262, %r278, %p19;
	mov.b32 	%r268, 8;
	// begin inline asm
	shfl.sync.down.b32 %r266, %r267, %r268, %r274, %r275;
	// end inline asm
	setp.gt.s32 	%p20, %r250, 23;
	max.s32 	%r279, %r267, %r266;
	selp.b32 	%r272, %r267, %r279, %p20;
	mov.b32 	%r273, 16;
	// begin inline asm
	shfl.sync.down.b32 %r271, %r272, %r273, %r274, %r275;
	// end inline asm
	setp.gt.s32 	%p21, %r250, 15;
	max.s32 	%r88, %r272, %r271;
	selp.b32 	%r510, %r272, %r88, %p21;
	setp.ne.s32 	%p22, %r250, 0;
	@%p22 bra 	$L__BB6_48;
	shr.u32 	%r280, %r41, 3;
	and.b32  	%r281, %r280, 124;
	mov.u32 	%r282, _ZZN3cub18CUB_300001_SM_10006detail6reduce28DeviceReduceSingleTileKernelINS2_10policy_hubIijN4cuda3__47maximumIiEEE10Policy1000EN6thrust24THRUST_300001_SM_1000_NS6detail15normal_iteratorINSC_10device_ptrIiEEEEPijS8_iiNS5_3std3__410__identityEEEvT0_T1_T2_T3_T4_T6_E12temp_storage;
	add.s32 	%r283, %r282, %r281;
	st.shared.u32 	[%r283+8], %r88;
$L__BB6_48:
	bar.sync 	0;
	setp.ne.s32 	%p23, %r41, 0;
	@%p23 bra 	$L__BB6_50;
	ld.shared.u32 	%r284, [_ZZN3cub18CUB_300001_SM_10006detail6reduce28DeviceReduceSingleTileKernelINS2_10policy_hubIijN4cuda3__47maximumIiEEE10Policy1000EN6thrust24THRUST_300001_SM_1000_NS6detail15normal_iteratorINSC_10device_ptrIiEEEEPijS8_iiNS5_3std3__410__identityEEEvT0_T1_T2_T3_T4_T6_E12temp_storage+12];
	max.s32 	%r285, %r510, %r284;
	ld.shared.u32 	%r286, [_ZZN3cub18CUB_300001_SM_10006detail6reduce28DeviceReduceSingleTileKernelINS2_10policy_hubIijN4cuda3__47maximumIiEEE10Policy1000EN6thrust24THRUST_300001_SM_1000_NS6detail15normal_iteratorINSC_10device_ptrIiEEEEPijS8_iiNS5_3std3__410__identityEEEvT0_T1_T2_T3_T4_T6_E12temp_storage+16];
	max.s32 	%r287, %r285, %r286;
	ld.shared.u32 	%r288, [_ZZN3cub18CUB_300001_SM_10006detail6reduce28DeviceReduceSingleTileKernelINS2_10policy_hubIijN4cuda3__47maximumIiEEE10Policy1000EN6thrust24THRUST_300001_SM_1000_NS6detail15normal_iteratorINSC_10device_ptrIiEEEEPijS8_iiNS5_3std3__410__identityEEEvT0_T1_T2_T3_T4_T6_E12temp_storage+20];
	max.s32 	%r289, %r287, %r288;
	ld.shared.u32 	%r290, [_ZZN3cub18CUB_300001_SM_10006detail6reduce28DeviceReduceSingleTileKernelINS2_10policy_hubIijN4cuda3__47maximumIiEEE10Policy1000EN6thrust24THRUST_300001_SM_1000_NS6detail15normal_iteratorINSC_10device_ptrIiEEEEPijS8_iiNS5_3std3__410__identityEEEvT0_T1_T2_T3_T4_T6_E12temp_storage+24];
	max.s32 	%r291, %r289, %r290;
	ld.shared.u32 	%r292, [_ZZN3cub18CUB_300001_SM_10006detail6reduce28DeviceReduceSingleTileKernelINS2_10policy_hubIijN4cuda3__47maximumIiEEE10Policy1000EN6thrust24THRUST_300001_SM_1000_NS6detail15normal_iteratorINSC_10device_ptrIiEEEEPijS8_iiNS5_3std3__410__identityEEEvT0_T1_T2_T3_T4_T6_E12temp_storage+28];
	max.s32 	%r293, %r291, %r292;
	ld.shared.u32 	%r294, [_ZZN3cub18CUB_300001_SM_10006detail6reduce28DeviceReduceSingleTileKernelINS2_10policy_hubIijN4cuda3__47maximumIiEEE10Policy1000EN6thrust24THRUST_300001_SM_1000_NS6detail15normal_iteratorINSC_10device_ptrIiEEEEPijS8_iiNS5_3std3__410__identityEEEvT0_T1_T2_T3_T4_T6_E12temp_storage+32];
	max.s32 	%r295, %r293, %r294;
	ld.shared.u32 	%r296, [_ZZN3cub18CUB_300001_SM_10006detail6reduce28DeviceReduceSingleTileKernelINS2_10policy_hubIijN4cuda3__47maximumIiEEE10Policy1000EN6thrust24THRUST_300001_SM_1000_NS6detail15normal_iteratorINSC_10device_ptrIiEEEEPijS8_iiNS5_3std3__410__identityEEEvT0_T1_T2_T3_T4_T6_E12temp_storage+36];
	max.s32 	%r510, %r295, %r296;
$L__BB6_50:
	mov.u32 	%r469, %tid.x;
	setp.ne.s32 	%p57, %r469, 0;
	@%p57 bra 	$L__BB6_52;
	max.s32 	%r470, %r93, %r510;
	st.global.u32 	[%rd1], %r470;
$L__BB6_52:
	ret;

}
	// .globl	_ZN3cub18CUB_300001_SM_10006detail6reduce18DeviceReduceKernelINS2_10policy_hubIijN4cuda3__47maximumIiEEE10Policy1000EN6thrust24THRUST_300001_SM_1000_NS6detail15normal_iteratorINSC_10device_ptrIiEEEEjS8_iNS5_3std3__410__identityEEEvT0_PT3_T1_NS0_13GridEvenShareISO_EET2_T4_
.visible .entry _ZN3cub18CUB_300001_SM_10006detail6reduce18DeviceReduceKernelINS2_10policy_hubIijN4cuda3__47maximumIiEEE10Policy1000EN6thrust24THRUST_300001_SM_1000_NS6detail15normal_iteratorINSC_10device_ptrIiEEEEjS8_iNS5_3std3__410__identityEEEvT0_PT3_T1_NS0_13GridEvenShareISO_EET2_T4_(
	.param .align 8 .b8 _ZN3cub18CUB_300001_SM_10006detail6reduce18DeviceReduceKernelINS2_10policy_hubIijN4cuda3__47maximumIiEEE10Policy1000EN6thrust24THRUST_300001_SM_1000_NS6detail15normal_iteratorINSC_10device_ptrIiEEEEjS8_iNS5_3std3__410__identityEEEvT0_PT3_T1_NS0_13GridEvenShareISO_EET2_T4__param_0[8],
	.param .u64 .ptr .align 1 _ZN3cub18CUB_300001_SM_10006detail6reduce18DeviceReduceKernelINS2_10policy_hubIijN4cuda3__47maximumIiEEE10Policy1000EN6thrust24THRUST_300001_SM_1000_NS6detail15normal_iteratorINSC_10device_ptrIiEEEEjS8_iNS5_3std3__410__identityEEEvT0_PT3_T1_NS0_13GridEvenShareISO_EET2_T4__param_1,
	.param .u32 _ZN3cub18CUB_300001_SM_10006detail6reduce18DeviceReduceKernelINS2_10policy_hubIijN4cuda3__47maximumIiEEE10Policy1000EN6thrust24THRUST_300001_SM_1000_NS6detail15normal_iteratorINSC_10device_ptrIiEEEEjS8_iNS5_3std3__410__identityEEEvT0_PT3_T1_NS0_13GridEvenShareISO_EET2_T4__param_2,
	.param .align 4 .b8 _ZN3cub18CUB_300001_SM_10006detail6reduce18DeviceReduceKernelINS2_10policy_hubIijN4cuda3__47maximumIiEEE10Policy1000EN6thrust24THRUST_300001_SM_1000_NS6detail15normal_iteratorINSC_10device_ptrIiEEEEjS8_iNS5_3std3__410__identityEEEvT0_PT3_T1_NS0_13GridEvenShareISO_EET2_T4__param_3[40],
	.param .align 1 .b8 _ZN3cub18CUB_300001_SM_10006detail6reduce18DeviceReduceKernelINS2_10policy_hubIijN4cuda3__47maximumIiEEE10Policy1000EN6thrust24THRUST_300001_SM_1000_NS6detail15normal_iteratorINSC_10device_ptrIiEEEEjS8_iNS5_3std3__410__identityEEEvT0_PT3_T1_NS0_13GridEvenShareISO_EET2_T4__param_4[1],
	.param .align 1 .b8 _ZN3cub18CUB_300001_SM_10006detail6reduce18DeviceReduceKernelINS2_10policy_hubIijN4cuda3__47maximumIiEEE10Policy1000EN6thrust24THRUST_300001_SM_1000_NS6detail15normal_iteratorINSC_10device_ptrIiEEEEjS8_iNS5_3std3__410__identityEEEvT0_PT3_T1_NS0_13GridEvenShareISO_EET2_T4__param_5[1]
)
.maxntid 256
{
	.reg .pred 	%p<57>;
	.reg .b16 	%rs<4>;
	.reg .b32 	%r<575>;
	.reg .b64 	%rd<130>;
	// demoted variable
	.shared .align 4 .b8 _ZZN3cub18CUB_300001_SM_10006detail6reduce18DeviceReduceKernelINS2_10policy_hubIijN4cuda3__47maximumIiEEE10Policy1000EN6thrust24THRUST_300001_SM_1000_NS6detail15normal_iteratorINSC_10device_ptrIiEEEEjS8_iNS5_3std3__410__identityEEEvT0_PT3_T1_NS0_13GridEvenShareISO_EET2_T4_E12temp_storage[44];
	ld.param.u32 	%r1, [_ZN3cub18CUB_300001_SM_10006detail6reduce18DeviceReduceKernelINS2_10policy_hubIijN4cuda3__47maximumIiEEE10Policy1000EN6thrust24THRUST_300001_SM_1000_NS6detail15normal_iteratorINSC_10device_ptrIiEEEEjS8_iNS5_3std3__410__identityEEEvT0_PT3_T1_NS0_13GridEvenShareISO_EET2_T4__param_3+20];
	ld.param.u32 	%r2, [_ZN3cub18CUB_300001_SM_10006detail6reduce18DeviceReduceKernelINS2_10policy_hubIijN4cuda3__47maximumIiEEE10Policy1000EN6thrust24THRUST_300001_SM_1000_NS6detail15normal_iteratorINSC_10device_ptrIiEEEEjS8_iNS5_3std3__410__identityEEEvT0_PT3_T1_NS0_13GridEvenShareISO_EET2_T4__param_3+24];
	ld.param.u64 	%rd3, [_ZN3cub18CUB_300001_SM_10006detail6reduce18DeviceReduceKernelINS2_10policy_hubIijN4cuda3__47maximumIiEEE10Policy1000EN6thrust24THRUST_300001_SM_1000_NS6detail15normal_iteratorINSC_10device_ptrIiEEEEjS8_iNS5_3std3__410__identityEEEvT0_PT3_T1_NS0_13GridEvenShareISO_EET2_T4__param_0];
	cvta.to.global.u64 	%rd1, %rd3;
	mov.u32 	%r3, %ctaid.x;
	shl.b32 	%r4, %r2, 12;
	shl.b32 	%r556, %r3, 12;
	sub.s32 	%r6, %r1, %r556;
	setp.gt.u32 	%p1, %r6, 4095;
	@%p1 bra 	$L__BB7_26;
	mov.u32 	%r7, %tid.x;
	setp.ge.u32 	%p23, %r7, %r6;
	mov.b32 	%r550, 0;
	mov.u32 	%r539, %r7;
	@%p23 bra 	$L__BB7_3;
	add.s32 	%r331, %r556, %r7;
	mul.wide.u32 	%rd66, %r331, 4;
	add.s64 	%rd67, %rd1, %rd66;
	ld.global.u32 	%r550, [%rd67];
	add.s32 	%r539, %r7, 256;
$L__BB7_3:
	setp.ge.u32 	%p24, %r539, %r6;
	@%p24 bra 	$L__BB7_17;
	not.b32 	%r333, %r539;
	add.s32 	%r334, %r1, %r333;
	sub.s32 	%r335, %r334, %r556;
	shr.u32 	%r336, %r335, 8;
	add.s32 	%r12, %r336, 1;
	and.b32  	%r13, %r12, 15;
	setp.lt.u32 	%p25, %r335, 3840;
	@%p25 bra 	$L__BB7_8;
	or.b32  	%r536, %r539, 2048;
	add.s32 	%r535, %r539, %r556;
	and.b32  	%r337, %r12, 33554416;
	neg.s32 	%r534, %r337;
$L__BB7_6:
	.pragma "nounroll";
	mul.wide.u32 	%rd68, %r535, 4;
	add.s64 	%rd69, %rd1, %rd68;
	ld.global.u32 	%r338, [%rd69];
	max.s32 	%r339, %r550, %r338;
	add.s32 	%r340, %r535, 256;
	mul.wide.u32 	%rd70, %r340, 4;
	add.s64 	%rd71, %rd1, %rd70;
	ld.global.u32 	%r341, [%rd71];
	max.s32 	%r342, %r339, %r341;
	add.s32 	%r343, %r535, 512;
	mul.wide.u32 	%rd72, %r343, 4;
	add.s64 	%rd73, %rd1, %rd72;
	ld.global.u32 	%r344, [%rd73];
	max.s32 	%r345, %r342, %r344;
	add.s32 	%r346, %r535, 768;
	mul.wide.u32 	%rd74, %r346, 4;
	add.s64 	%rd75, %rd1, %rd74;
	ld.global.u32 	%r347, [%rd75];
	max.s32 	%r348, %r345, %r347;
	add.s32 	%r349, %r535, 1024;
	mul.wide.u32 	%rd76, %r349, 4;
	add.s64 	%rd77, %rd1, %rd76;
	ld.global.u32 	%r350, [%rd77];
	max.s32 	%r351, %r348, %r350;
	add.s32 	%r352, %r535, 1280;
	mul.wide.u32 	%rd78, %r352, 4;
	add.s64 	%rd79, %rd1, %rd78;
	ld.global.u32 	%r353, [%rd79];
	max.s32 	%r354, %r351, %r353;
	add.s32 	%r355, %r535, 1536;
	mul.wide.u32 	%rd80, %r355, 4;
	add.s64 	%rd81, %rd1, %rd80;
	ld.global.u32 	%r356, [%rd81];
	max.s32 	%r357, %r354, %r356;
	add.s32 	%r358, %r535, 1792;
	mul.wide.u32 	%rd82, %r358, 4;
	add.s64 	%rd83, %rd1, %rd82;
	ld.global.u32 	%r359, [%rd83];
	max.s32 	%r360, %r357, %r359;
	add.s32 	%r361, %r535, 2048;
	mul.wide.u32 	%rd84, %r361, 4;
	add.s64 	%rd85, %rd1, %rd84;
	ld.global.u32 	%r362, [%rd85];
	max.s32 	%r363, %r360, %r362;
	add.s32 	%r364, %r535, 2304;
	mul.wide.u32 	%rd86, %r364, 4;
	add.s64 	%rd87, %rd1, %rd86;
	ld.global.u32 	%r365, [%rd87];
	max.s32 	%r366, %r363, %r365;
	add.s32 	%r367, %r535, 2560;
	mul.wide.u32 	%rd88, %r367, 4;
	add.s64 	%rd89, %rd1, %rd88;
	ld.global.u32 	%r368, [%rd89];
	max.s32 	%r369, %r366, %r368;
	add.s32 	%r370, %r535, 2816;
	mul.wide.u32 	%rd90, %r370, 4;
	add.s64 	%rd91, %rd1, %rd90;
	ld.global.u32 	%r371, [%rd91];
	max.s32 	%r372, %r369, %r371;
	add.s32 	%r373, %r535, 3072;
	mul.wide.u32 	%rd92, %r373, 4;
	add.s64 	%rd93, %rd1, %rd92;
	ld.global.u32 	%r374, [%rd93];
	max.s32 	%r375, %r372, %r374;
	add.s32 	%r376, %r535, 3328;
	mul.wide.u32 	%rd94, %r376, 4;
	add.s64 	%rd95, %rd1, %rd94;
	ld.global.u32 	%r377, [%rd95];
	max.s32 	%r378, %r375, %r377;
	add.s32 	%r379, %r535, 3584;
	mul.wide.u32 	%rd96, %r379, 4;
	add.s64 	%rd97, %rd1, %rd96;
	ld.global.u32 	%r380, [%rd97];
	max.s32 	%r381, %r378, %r380;
	add.s32 	%r382, %r535, 3840;
	mul.wide.u32 	%rd98, %r382, 4;
	add.s64 	%rd99, %rd1, %rd98;
	ld.global.u32 	%r383, [%rd99];
	max.s32 	%r550, %r381, %r383;
	add.s32 	%r536, %r536, 4096;
	add.s32 	%r535, %r535, 4096;
	add.s32 	%r534, %r534, 16;
	setp.ne.s32 	%p26, %r534, 0;
	@%p26 bra 	$L__BB7_6;
	add.s32 	%r539, %r536, -2048;
$L__BB7_8:
	setp.eq.s32 	%p27, %r13, 0;
	@%p27 bra 	$L__BB7_17;
	and.b32  	%r29, %r12, 7;
	setp.lt.u32 	%p28, %r13, 8;
	@%p28 bra 	$L__BB7_11;
	add.s32 	%r385, %r556, %r539;
	mul.wide.u32 	%rd100, %r385, 4;
	add.s64 	%rd101, %rd1, %rd100;
	ld.global.u32 	%r386, [%rd101];
	max.s32 	%r387, %r550, %r386;
	add.s32 	%r388, %r385, 256;
	mul.wide.u32 	%rd102, %r388, 4;
	add.s64 	%rd103, %rd1, %rd102;
	ld.global.u32 	%r389, [%rd103];
	max.s32 	%r390, %r387, %r389;
	add.s32 	%r391, %r385, 512;
	mul.wide.u32 	%rd104, %r391, 4;
	add.s64 	%rd105, %rd1, %rd104;
	ld.global.u32 	%r392, [%rd105];
	max.s32 	%r393, %r390, %r392;
	add.s32 	%r394, %r385, 768;
	mul.wide.u32 	%rd106, %r394, 4;
	add.s64 	%rd107, %rd1, %rd106;
	ld.global.u32 	%r395, [%rd107];
	max.s32 	%r396, %r393, %r395;
	add.s32 	%r397, %r385, 1024;
	mul.wide.u32 	%rd108, %r397, 4;
	add.s64 	%rd109, %rd1, %rd108;
	ld.global.u32 	%r398, [%rd109];
	max.s32 	%r399, %r396, %r398;
	add.s32 	%r400, %r385, 1280;
	mul.wide.u32 	%rd110, %r400, 4;
	add.s64 	%rd111, %rd1, %rd110;
	ld.global.u32 	%r401, [%rd111];
	max.s32 	%r402, %r399, %r401;
	add.s32 	%r403, %r385, 1536;
	mul.wide.u32 	%rd112, %r403, 4;
	add.s64 	%rd113, %rd1, %rd112;
	ld.global.u32 	%r404, [%rd113];
	max.s32 	%r405, %r402, %r404;
	add.s32 	%r406, %r385, 1792;
	mul.wide.u32 	%rd114, %r406, 4;
	add.s64 	%rd115, %rd1, %rd114;
	ld.global.u32 	%r407, [%rd115];
	max.s32 	%r550, %r405, %r407;
	add.s32 	%r539, %r539, 2048;
$L__BB7_11:
	setp.eq.s32 	%p29, %r29, 0;
	@%p29 bra 	$L__BB7_17;
	and.b32  	%r35, %r12, 3;
	setp.lt.u32 	%p30, %r29, 4;
	@%p30 bra 	$L__BB7_14;
	add.s32 	%r409, %r556, %r539;
	mul.wide.u32 	%rd116, %r409, 4;
	add.s64 	%rd117, %rd1, %rd116;
	ld.global.u32 	%r410, [%rd117];
	max.s32 	%r411, %r550, %r410;
	add.s32 	%r412, %r409, 256;
	mul.wide.u32 	%rd118, %r412, 4;
	add.s64 	%rd119, %rd1, %rd118;
	ld.global.u32 	%r413, [%rd119];
	max.s32 	%r414, %r411, %r413;
	add.s32 	%r415, %r409, 512;
	mul.wide.u32 	%rd120, %r415, 4;
	add.s64 	%rd121, %rd1, %rd120;
	ld.global.u32 	%r416, [%rd121];
	max.s32 	%r417, %r414, %r416;
	add.s32 	%r418, %r409, 768;
	mul.wide.u32 	%rd122, %r418, 4;
	add.s64 	%rd123, %rd1, %rd122;
	ld.global.u32 	%r419, [%rd123];
	max.s32 	%r550, %r417, %r419;
	add.s32 	%r539, %r539, 1024;
$L__BB7_14:
	setp.eq.s32 	%p31, %r35, 0;
	@%p31 bra 	$L__BB7_17;
	add.s32 	%r548, %r539, %r556;
	neg.s32 	%r547, %r35;
$L__BB7_16:
	.pragma "nounroll";
	mul.wide.u32 	%rd124, %r548, 4;
	add.s64 	%rd125, %rd1, %rd124;
	ld.global.u32 	%r420, [%rd125];
	max.s32 	%r550, %r550, %r420;
	add.s32 	%r548, %r548, 256;
	add.s32 	%r547, %r547, 1;
	setp.ne.s32 	%p32, %r547, 0;
	@%p32 bra 	$L__BB7_16;
$L__BB7_17:
	setp.lt.u32 	%p33, %r6, 256;
	@%p33 bra 	$L__BB7_22;
	// begin inline asm
	mov.u32 %r484, %laneid;
	// end inline asm
	mov.b32 	%r487, 1;
	mov.b32 	%r508, 31;
	mov.b32 	%r509, -1;
	// begin inline asm
	shfl.sync.down.b32 %r485, %r550, %r487, %r508, %r509;
	// end inline asm
	setp.gt.s32 	%p49, %r484, 30;
	max.s32 	%r510, %r550, %r485;
	selp.b32 	%r491, %r550, %r510, %p49;
	mov.b32 	%r492, 2;
	// begin inline asm
	shfl.sync.down.b32 %r490, %r491, %r492, %r508, %r509;
	// end inline asm
	setp.gt.s32 	%p50, %r484, 29;
	max.s32 	%r511, %r491, %r490;
	selp.b32 	%r496, %r491, %r511, %p50;
	mov.b32 	%r497, 4;
	// begin inline asm
	shfl.sync.down.b32 %r495, %r496, %r497, %r508, %r509;
	// end inline asm
	setp.gt.s32 	%p51, %r484, 27;
	max.s32 	%r512, %r496, %r495;
	selp.b32 	%r501, %r496, %r512, %p51;
	mov.b32 	%r502, 8;
	// begin inline asm
	shfl.sync.down.b32 %r500, %r501, %r502, %r508, %r509;
	// end inline asm
	setp.gt.s32 	%p52, %r484, 23;
	max.s32 	%r513, %r501, %r500;
	selp.b32 	%r506, %r501, %r513, %p52;
	mov.b32 	%r507, 16;
	// begin inline asm
	shfl.sync.down.b32 %r505, %r506, %r507, %r508, %r509;
	// end inline asm
	setp.gt.s32 	%p53, %r484, 15;
	max.s32 	%r50, %r506, %r505;
	selp.b32 	%r574, %r506, %r50, %p53;
	setp.ne.s32 	%p54, %r484, 0;
	@%p54 bra 	$L__BB7_20;
	shr.u32 	%r514, %r7, 3;
	and.b32  	%r515, %r514, 124;
	mov.u32 	%r516, _ZZN3cub18CUB_300001_SM_10006detail6reduce18DeviceReduceKernelINS2_10policy_hubIijN4cuda3__47maximumIiEEE10Policy1000EN6thrust24THRUST_300001_SM_1000_NS6detail15normal_iteratorINSC_10device_ptrIiEEEEjS8_iNS5_3std3__410__identityEEEvT0_PT3_T1_NS0_13GridEvenShareISO_EET2_T4_E12temp_storage;
	add.s32 	%r517, %r516, %r515;
	st.shared.u32 	[%r517+8], %r50;
$L__BB7_20:
	bar.sync 	0;
	setp.ne.s32 	%p55, %r7, 0;
	@%p55 bra 	$L__BB7_48;
	ld.shared.u32 	%r518, [_ZZN3cub18CUB_300001_SM_10006detail6reduce18DeviceReduceKernelINS2_10policy_hubIijN4cuda3__47maximumIiEEE10Policy1000EN6thrust24THRUST_300001_SM_1000_NS6detail15normal_iteratorINSC_10device_ptrIiEEEEjS8_iNS5_3std3__410__identityEEEvT0_PT3_T1_NS0_13GridEvenShareISO_EET2_T4_E12temp_storage+12];
	max.s32 	%r519, %r574, %r518;
	ld.shared.u32 	%r520, [_ZZN3cub18CUB_300001_SM_10006detail6reduce18DeviceReduceKernelINS2_10policy_hubIijN4cuda3__47maximumIiEEE10Policy1000EN6thrust24THRUST_300001_SM_1000_NS6detail15normal_iteratorINSC_10device_ptrIiEEEEjS8_iNS5_3std3__410__identityEEEvT0_PT3_T1_NS0_13GridEvenShareISO_EET2_T4_E12temp_storage+16];
	max.s32 	%r521, %r519, %r520;
	ld.shared.u32 	%r522, [_ZZN3cub18CUB_300001_SM_10006detail6reduce18DeviceReduceKernelINS2_10policy_hubIijN4cuda3__47maximumIiEEE10Policy1000EN6thrust24THRUST_300001_SM_1000_NS6detail15normal_iteratorINSC_10device_ptrIiEEEEjS8_iNS5_3std3__410__identityEEEvT0_PT3_T1_NS0_13GridEvenShareISO_EET2_T4_E12temp_storage+20];
	max.s32 	%r523, %r521, %r522;
	ld.shared.u32 	%r524, [_ZZN3cub18CUB_300001_SM_10006detail6reduce18DeviceReduceKernelINS2_10policy_hubIijN4cuda3__47maximumIiEEE10Policy1000EN6thrust24THRUST_300001_SM_1000_NS6detail15normal_iteratorINSC_10device_ptrIiEEEEjS8_iNS5_3std3__410__identityEEEvT0_PT3_T1_NS0_13GridEvenShareISO_EET2_T4_E12temp_storage+24];
	max.s32 	%r525, %r523, %r524;
	ld.shared.u32 	%r526, [_ZZN3cub18CUB_300001_SM_10006detail6reduce18DeviceReduceKernelINS2_10policy_hubIijN4cuda3__47maximumIiEEE10Policy1000EN6thrust24THRUST_300001_SM_1000_NS6detail15normal_iteratorINSC_10device_ptrIiEEEEjS8_iNS5_3std3__410__identityEEEvT0_PT3_T1_NS0_13GridEvenShareISO_EET2_T4_E12temp_storage+28];
	max.s32 	%r527, %r525, %r526;
	ld.shared.u32 	%r528, [_ZZN3cub18CUB_300001_SM_10006detail6reduce18DeviceReduceKernelINS2_10policy_hubIijN4cuda3__47maximumIiEEE10Policy1000EN6thrust24THRUST_300001_SM_1000_NS6detail15normal_iteratorINSC_10device_ptrIiEEEEjS8_iNS5_3std3__410__identityEEEvT0_PT3_T1_NS0_13GridEvenShareISO_EET2_T4_E12temp_storage+32];
	max.s32 	%r529, %r527, %r528;
	ld.shared.u32 	%r530, [_ZZN3cub18CUB_300001_SM_10006detail6reduce18DeviceReduceKernelINS2_10policy_hubIijN4cuda3__47maximumIiEEE10Policy1000EN6thrust24THRUST_300001_SM_1000_NS6detail15normal_iteratorINSC_10device_ptrIiEEEEjS8_iNS5_3std3__410__identityEEEvT0_PT3_T1_NS0_13GridEvenShareISO_EET2_T4_E12temp_storage+36];
	max.s32 	%r574, %r529, %r530;
	bra.uni 	$L__BB7_48;
$L__BB7_22:
	// begin inline asm
	mov.u32 %r421, %laneid;
	// end inline asm
	and.b32  	%r447, %r7, 992;
	add.s32 	%r448, %r447, 32;
	setp.gt.u32 	%p34, %r448, %r6;
	not.b32 	%r449, %r447;
	add.s32 	%r450, %r6, %r449;
	selp.b32 	%r445, %r450, 31, %p34;
	mov.b32 	%r424, 1;
	mov.b32 	%r446, -1;
	// begin inline asm
	shfl.sync.down.b32 %r422, %r550, %r424, %r445, %r446;
	// end inline asm
	setp.lt.s32 	%p35, %r421, %r445;
	max.s32 	%r451, %r550, %r422;
	selp.b32 	%r428, %r451, %r550, %p35;
	mov.b32 	%r429, 2;
	// begin inline asm
	shfl.sync.down.b32 %r427, %r428, %r429, %r445, %r446;
	// end inline asm
	add.s32 	%r452, %r421, 2;
	setp.gt.s32 	%p36, %r452, %r445;
	max.s32 	%r453, %r428, %r427;
	selp.b32 	%r433, %r428, %r453, %p36;
	mov.b32 	%r434, 4;
	// begin inline asm
	shfl.sync.down.b32 %r432, %r433, %r434, %r445, %r446;
	// end inline asm
	add.s32 	%r454, %r421, 4;
	setp.gt.s32 	%p37, %r454, %r445;
	max.s32 	%r455, %r433, %r432;
	selp.b32 	%r438, %r433, %r455, %p37;
	mov.b32 	%r439, 8;
	// begin inline asm
	shfl.sync.down.b32 %r437, %r438, %r439, %r445, %r446;
	// end inline asm
	add.s32 	%r456, %r421, 8;
	setp.gt.s32 	%p38, %r456, %r445;
	max.s32 	%r457, %r438, %r437;
	selp.b32 	%r443, %r438, %r457, %p38;
	mov.b32 	%r444, 16;
	// begin inline asm
	shfl.sync.down.b32 %r442, %r443, %r444, %r445, %r446;
	// end inline asm
	add.s32 	%r458, %r421, 16;
	setp.gt.s32 	%p39, %r458, %r445;
	max.s32 	%r459, %r443, %r442;
	selp.b32 	%r574, %r443, %r459, %p39;
	setp.ne.s32 	%p40, %r421, 0;
	@%p40 bra 	$L__BB7_24;
	shr.u32 	%r460, %r7, 3;
	and.b32  	%r461, %r460, 124;
	mov.u32 	%r462, _ZZN3cub18CUB_300001_SM_10006detail6reduce18DeviceReduceKernelINS2_10policy_hubIijN4cuda3__47maximumIiEEE10Policy1000EN6thrust24THRUST_300001_SM_1000_NS6detail15normal_iteratorINSC_10device_ptrIiEEEEjS8_iNS5_3std3__410__identityEEEvT0_PT3_T1_NS0_13GridEvenShareISO_EET2_T4_E12temp_storage;
	add.s32 	%r463, %r462, %r461;
	st.shared.u32 	[%r463+8], %r574;
$L__BB7_24:
	bar.sync 	0;
	setp.ne.s32 	%p41, %r7, 0;
	@%p41 bra 	$L__BB7_48;
	setp.gt.u32 	%p42, %r6, 32;
	ld.shared.u32 	%r464, [_ZZN3cub18CUB_300001_SM_10006detail6reduce18DeviceReduceKernelINS2_10policy_hubIijN4cuda3__47maximumIiEEE10Policy1000EN6thrust24THRUST_300001_SM_1000_NS6detail15normal_iteratorINSC_10device_ptrIiEEEEjS8_iNS5_3std3__410__identityEEEvT0_PT3_T1_NS0_13GridEvenShareISO_EET2_T4_E12temp_storage+12];
	max.s32 	%r465, %r574, %r464;
	selp.b32 	%r466, %r465, %r574, %p42;
	setp.gt.u32 	%p43, %r6, 64;
	ld.shared.u32 	%r467, [_ZZN3cub18CUB_300001_SM_10006detail6reduce18DeviceReduceKernelINS2_10policy_hubIijN4cuda3__47maximumIiEEE10Policy1000EN6thrust24THRUST_300001_SM_1000_NS6detail15normal_iteratorINSC_10device_ptrIiEEEEjS8_iNS5_3std3__410__identityEEEvT0_PT3_T1_NS0_13GridEvenShareISO_EET2_T4_E12temp_storage+16];
	max.s32 	%r468, %r466, %r467;
	selp.b32 	%r469, %r468, %r466, %p43;
	setp.gt.u32 	%p44, %r6, 96;
	ld.shared.u32 	%r470, [_ZZN3cub18CUB_300001_SM_10006detail6reduce18DeviceReduceKernelINS2_10policy_hubIijN4cuda3__47maximumIiEEE10Policy1000EN6thrust24THRUST_300001_SM_1000_NS6detail15normal_iteratorINSC_10device_ptrIiEEEEjS8_iNS5_3std3__410__identityEEEvT0_PT3_T1_NS0_13GridEvenShareISO_EET2_T4_E12temp_storage+20];
	max.s32 	%r471, %r469, %r470;
	selp.b32 	%r472, %r471, %r469, %p44;
	setp.gt.u32 	%p45, %r6, 128;
	ld.shared.u32 	%r473, [_ZZN3cub18CUB_300001_SM_10006detail6reduce18DeviceReduceKernelINS2_10policy_hubIijN4cuda3__47maximumIiEEE10Policy1000EN6thrust24THRUST_300001_SM_1000_NS6detail15normal_iteratorINSC_10device_ptrIiEEEEjS8_iNS5_3std3__410__identityEEEvT0_PT3_T1_NS0_13GridEvenShareISO_EET2_T4_E12temp_storage+24];
	max.s32 	%r474, %r472, %r473;
	selp.b32 	%r475, %r474, %r472, %p45;
	setp.gt.u32 	%p46, %r6, 160;
	ld.shared.u32 	%r476, [_ZZN3cub18CUB_300001_SM_10006detail6reduce18DeviceReduceKernelINS2_10policy_hubIijN4cuda3__47maximumIiEEE10Policy1000EN6thrust24THRUST_300001_SM_1000_NS6detail15normal_iteratorINSC_10device_ptrIiEEEEjS8_iNS5_3std3__410__identityEEEvT0_PT3_T1_NS0_13GridEvenShareISO_EET2_T4_E12temp_storage+28];
	max.s32 	%r477, %r475, %r476;
	selp.b32 	%r478, %r477, %r475, %p46;
	setp.gt.u32 	%p47, %r6, 192;
	ld.shared.u32 	%r479, [_ZZN3cub18CUB_300001_SM_10006detail6reduce18DeviceReduceKernelINS2_10policy_hubIijN4cuda3__47maximumIiEEE10Policy1000EN6thrust24THRUST_300001_SM_1000_NS6detail15normal_iteratorINSC_10device_ptrIiEEEEjS8_iNS5_3std3__410__identityEEEvT0_PT3_T1_NS0_13GridEvenShareISO_EET2_T4_E12temp_storage+32];
	max.s32 	%r480, %r478, %r479;
	selp.b32 	%r481, %r480, %r478, %p47;
	setp.gt.u32 	%p48, %r6, 224;
	ld.shared.u32 	%r482, [_ZZN3cub18CUB_300001_SM_10006detail6reduce18DeviceReduceKernelINS2_10policy_hubIijN4cuda3__47maximumIiEEE10Policy1000EN6thrust24THRUST_300001_SM_1000_NS6detail15normal_iteratorINSC_10device_ptrIiEEEEjS8_iNS5_3std3__410__identityEEEvT0_PT3_T1_NS0_13GridEvenShareISO_EET2_T4_E12temp_storage+36];
	max.s32 	%r483, %r481, %r482;
	selp.b32 	%r574, %r483, %r481, %p48;
	bra.uni 	$L__BB7_48;
$L__BB7_26:
	mov.u32 	%r55, %tid.x;
	add.s32 	%r112, %r55, %r556;
	mul.wide.u32 	%rd4, %r112, 4;
	add.s64 	%rd5, %rd1, %rd4;
	ld.global.u32 	%r113, [%rd5];
	ld.global.u32 	%r114, [%rd5+1024];
	ld.global.u32 	%r115, [%rd5+2048];
	ld.global.u32 	%r116, [%rd5+3072];
	ld.global.u32 	%r117, [%rd5+4096];
	ld.global.u32 	%r118, [%rd5+5120];
	ld.global.u32 	%r119, [%rd5+6144];
	ld.global.u32 	%r120, [%rd5+7168];
	ld.global.u32 	%r121, [%rd5+8192];
	ld.global.u32 	%r122, [%rd5+9216];
	ld.global.u32 	%r123, [%rd5+10240];
	ld.global.u32 	%r124, [%rd5+11264];
	ld.global.u32 	%r125, [%rd5+12288];
	ld.global.u32 	%r126, [%rd5+13312];
	ld.global.u32 	%r127, [%rd5+14336];
	ld.global.u32 	%r128, [%rd5+15360];
	max.s32 	%r129, %r113, %r114;
	max.s32 	%r130, %r129, %r115;
	max.s32 	%r131, %r116, %r117;
	max.s32 	%r132, %r131, %r118;
	max.s32 	%r133, %r119, %r120;
	max.s32 	%r134, %r133, %r121;
	max.s32 	%r135, %r122, %r123;
	max.s32 	%r136, %r135, %r124;
	max.s32 	%r137, %r125, %r126;
	max.s32 	%r138, %r137, %r127;
	max.s32 	%r139, %r130, %r132;
	max.s32 	%r140, %r139, %r134;
	max.s32 	%r141, %r136, %r138;
	max.s32 	%r142, %r141, %r128;
	max.s32 	%r573, %r140, %r142;
	setp.lt.u32 	%p2, %r6, %r4;
	@%p2 bra 	$L__BB7_44;
	add.s32 	%r57, %r4, %r556;
	not.b32 	%r144, %r55;
	add.s32 	%r145, %r144, %r1;
	sub.s32 	%r146, %r145, %r4;
	sub.s32 	%r552, %r146, %r556;
	add.s32 	%r147, %r57, %r55;
	add.s32 	%r551, %r147, 2048;
	mov.b32 	%r554, 0;
	mov.u32 	%r553, %r57;
$L__BB7_28:
	add.s32 	%r556, %r556, %r4;
	add.s32 	%r149, %r1, -4096;
	setp.gt.u32 	%p3, %r556, %r149;
	@%p3 bra 	$L__BB7_30;
	add.s32 	%r150, %r55, %r556;
	mul.wide.u32 	%rd6, %r150, 4;
	add.s64 	%rd7, %rd1, %rd6;
	ld.global.u32 	%r151, [%rd7];
	ld.global.u32 	%r152, [%rd7+1024];
	ld.global.u32 	%r153, [%rd7+2048];
	ld.global.u32 	%r154, [%rd7+3072];
	ld.global.u32 	%r155, [%rd7+4096];
	ld.global.u32 	%r156, [%rd7+5120];
	ld.global.u32 	%r157, [%rd7+6144];
	ld.global.u32 	%r158, [%rd7+7168];
	ld.global.u32 	%r159, [%rd7+8192];
	ld.global.u32 	%r160, [%rd7+9216];
	ld.global.u32 	%r161, [%rd7+10240];
	ld.global.u32 	%r162, [%rd7+11264];
	ld.global.u32 	%r163, [%rd7+12288];
	ld.global.u32 	%r164, [%rd7+13312];
	ld.global.u32 	%r165, [%rd7+14336];
	ld.global.u32 	%r166, [%rd7+15360];
	max.s32 	%r167, %r573, %r151;
	max.s32 	%r168, %r167, %r152;
	max.s32 	%r169, %r153, %r154;
	max.s32 	%r170, %r169, %r155;
	max.s32 	%r171, %r156, %r157;
	max.s32 	%r172, %r171, %r158;
	max.s32 	%r173, %r159, %r160;
	max.s32 	%r174, %r173, %r161;
	max.s32 	%r175, %r162, %r163;
	max.s32 	%r176, %r175, %r164;
	max.s32 	%r177, %r165, %r166;
	max.s32 	%r178, %r168, %r170;
	max.s32 	%r179, %r178, %r172;
	max.s32 	%r180, %r174, %r176;
	max.s32 	%r181, %r180, %r177;
	max.s32 	%r573, %r179, %r181;
	sub.s32 	%r182, %r1, %r556;
	setp.lt.u32 	%p4, %r182, %r4;
	add.s32 	%r554, %r554, 1;
	add.s32 	%r553, %r553, %r4;
	sub.s32 	%r552, %r552, %r4;
	add.s32 	%r551, %r551, %r4;
	@%p4 bra 	$L__BB7_44;
	bra.uni 	$L__BB7_28;
$L__BB7_30:
	setp.le.u32 	%p5, %r1, %r556;
	sub.s32 	%r184, %r1, %r556;
	setp.ge.s32 	%p6, %r55, %r184;
	or.pred  	%p7, %p5, %p6;
	@%p7 bra 	$L__BB7_44;
	not.b32 	%r187, %r55;
	add.s32 	%r188, %r1, %r187;
	sub.s32 	%r189, %r188, %r57;
	mul.lo.s32 	%r190, %r2, %r554;
	shl.b32 	%r191, %r190, 12;
	sub.s32 	%r192, %r189, %r191;
	shr.u32 	%r193, %r192, 8;
	add.s32 	%r72, %r193, 1;
	and.b32  	%r73, %r72, 15;
	setp.lt.u32 	%p8, %r192, 3840;
	mov.u32 	%r565, %r55;
	@%p8 bra 	$L__BB7_35;
	or.b32  	%r559, %r55, 2048;
	shr.u32 	%r194, %r552, 8;
	add.s32 	%r195, %r194, 1;
	and.b32  	%r196, %r195, 33554416;
	neg.s32 	%r557, %r196;
$L__BB7_33:
	.pragma "nounroll";
	add.s32 	%r197, %r551, -2048;
	mul.wide.u32 	%rd8, %r197, 4;
	add.s64 	%rd9, %rd1, %rd8;
	ld.global.u32 	%r198, [%rd9];
	max.s32 	%r199, %r573, %r198;
	add.s32 	%r200, %r551, -1792;
	mul.wide.u32 	%rd10, %r200, 4;
	add.s64 	%rd11, %rd1, %rd10;
	ld.global.u32 	%r201, [%rd11];
	max.s32 	%r202, %r199, %r201;
	add.s32 	%r203, %r551, -1536;
	mul.wide.u32 	%rd12, %r203, 4;
	add.s64 	%rd13, %rd1, %rd12;
	ld.global.u32 	%r204, [%rd13];
	max.s32 	%r205, %r202, %r204;
	add.s32 	%r206, %r551, -1280;
	mul.wide.u32 	%rd14, %r206, 4;
	add.s64 	%rd15, %rd1, %rd14;
	ld.global.u32 	%r207, [%rd15];
	max.s32 	%r208, %r205, %r207;
	add.s32 	%r209, %r551, -1024;
	mul.wide.u32 	%rd16, %r209, 4;
	add.s64 	%rd17, %rd1, %rd16;
	ld.global.u32 	%r210, [%rd17];
	max.s32 	%r211, %r208, %r210;
	add.s32 	%r212, %r551, -768;
	mul.wide.u32 	%rd18, %r212, 4;
	add.s64 	%rd19, %rd1, %rd18;
	ld.global.u32 	%r213, [%rd19];
	max.s32 	%r214, %r211, %r213;
	add.s32 	%r215, %r551, -512;
	mul.wide.u32 	%rd20, %r215, 4;
	add.s64 	%rd21, %rd1, %rd20;
	ld.global.u32 	%r216, [%rd21];
	max.s32 	%r217, %r214, %r216;
	add.s32 	%r218, %r551, 1792;
	add.s32 	%r219, %r551, -256;
	mul.wide.u32 	%rd22, %r219, 4;
	add.s64 	%rd23, %rd1, %rd22;
	ld.global.u32 	%r220, [%rd23];
	max.s32 	%r221, %r217, %r220;
	mul.wide.u32 	%rd24, %r551, 4;
	add.s64 	%rd25, %rd1, %rd24;
	ld.global.u32 	%r222, [%rd25];
	max.s32 	%r223, %r221, %r222;
	add.s32 	%r224, %r551, 256;
	mul.wide.u32 	%rd26, %r224, 4;
	add.s64 	%rd27, %rd1, %rd26;
	ld.global.u32 	%r225, [%rd27];
	max.s32 	%r226, %r223, %r225;
	add.s32 	%r227, %r551, 512;
	mul.wide.u32 	%rd28, %r227, 4;
	add.s64 	%rd29, %rd1, %rd28;
	ld.global.u32 	%r228, [%rd29];
	max.s32 	%r229, %r226, %r228;
	add.s32 	%r230, %r551, 768;
	mul.wide.u32 	%rd30, %r230, 4;
	add.s64 	%rd31, %rd1, %rd30;
	ld.global.u32 	%r231, [%rd31];
	max.s32 	%r232, %r229, %r231;
	add.s32 	%r233, %r551, 1024;
	mul.wide.u32 	%rd32, %r233, 4;
	add.s64 	%rd33, %rd1, %rd32;
	ld.global.u32 	%r234, [%rd33];
	max.s32 	%r235, %r232, %r234;
	add.s32 	%r236, %r551, 1280;
	mul.wide.u32 	%rd34, %r236, 4;
	add.s64 	%rd35, %rd1, %rd34;
	ld.global.u32 	%r237, [%rd35];
	max.s32 	%r238, %r235, %r237;
	add.s32 	%r239, %r551, 1536;
	mul.wide.u32 	%rd36, %r239, 4;
	add.s64 	%rd37, %rd1, %rd36;
	ld.global.u32 	%r240, [%rd37];
	max.s32 	%r241, %r238, %r240;
	mul.wide.u32 	%rd38, %r218, 4;
	add.s64 	%rd39, %rd1, %rd38;
	ld.global.u32 	%r242, [%rd39];
	max.s32 	%r573, %r241, %r242;
	add.s32 	%r559, %r559, 4096;
	add.s32 	%r551, %r551, 4096;
	add.s32 	%r557, %r557, 16;
	setp.ne.s32 	%p9, %r557, 0;
	@%p9 bra 	$L__BB7_33;
	add.s32 	%r565, %r559, -2048;
$L__BB7_35:
	setp.eq.s32 	%p10, %r73, 0;
	@%p10 bra 	$L__BB7_44;
	and.b32  	%r88, %r72, 7;
	setp.lt.u32 	%p11, %r73, 8;
	@%p11 bra 	$L__BB7_38;
	add.s32 	%r244, %r565, %r556;
	mul.wide.u32 	%rd40, %r244, 4;
	add.s64 	%rd41, %rd1, %rd40;
	ld.global.u32 	%r245, [%rd41];
	max.s32 	%r246, %r573, %r245;
	add.s32 	%r247, %r244, 256;
	mul.wide.u32 	%rd42, %r247, 4;
	add.s64 	%rd43, %rd1, %rd42;
	ld.global.u32 	%r248, [%rd43];
	max.s32 	%r249, %r246, %r248;
	add.s32 	%r250, %r244, 512;
	mul.wide.u32 	%rd44, %r250, 4;
	add.s64 	%rd45, %rd1, %rd44;
	ld.global.u32 	%r251, [%rd45];
	max.s32 	%r252, %r249, %r251;
	add.s32 	%r253, %r244, 768;
	mul.wide.u32 	%rd46, %r253, 4;
	add.s64 	%rd47, %rd1, %rd46;
	ld.global.u32 	%r254, [%rd47];
	max.s32 	%r255, %r252, %r254;
	add.s32 	%r256, %r244, 1024;
	mul.wide.u32 	%rd48, %r256, 4;
	add.s64 	%rd49, %rd1, %rd48;
	ld.global.u32 	%r257, [%rd49];
	max.s32 	%r258, %r255, %r257;
	add.s32 	%r259, %r244, 1280;
	mul.wide.u32 	%rd50, %r259, 4;
	add.s64 	%rd51, %rd1, %rd50;
	ld.global.u32 	%r260, [%rd51];
	max.s32 	%r261, %r258, %r260;
	add.s32 	%r262, %r244, 1536;
	mul.wide.u32 	%rd52, %r262, 4;
	add.s64 	%rd53, %rd1, %rd52;
	ld.global.u32 	%r263, [%rd53];
	max.s32 	%r264, %r261, %r263;
	add.s32 	%r265, %r244, 1792;
	mul.wide.u32 	%rd54, %r265, 4;
	add.s64 	%rd55, %rd1, %rd54;
	ld.global.u32 	%r266, [%rd55];
	max.s32 	%r573, %r264, %r266;
	add.s32 	%r565, %r565, 2048;
$L__BB7_38:
	setp.eq.s32 	%p12, %r88, 0;
	@%p12 bra 	$L__BB7_44;
	setp.lt.u32 	%p13, %r88, 4;
	@%p13 bra 	$L__BB7_41;
	add.s32 	%r268, %r565, %r556;
	mul.wide.u32 	%rd56, %r268, 4;
	add.s64 	%rd57, %rd1, %rd56;
	ld.global.u32 	%r269, [%rd57];
	max.s32 	%r270, %r573, %r269;
	add.s32 	%r271, %r268, 256;
	mul.wide.u32 	%rd58, %r271, 4;
	add.s64 	%rd59, %rd1, %rd58;
	ld.global.u32 	%r272, [%rd59];
	max.s32 	%r273, %r270, %r272;
	add.s32 	%r274, %r268, 512;
	mul.wide.u32 	%rd60, %r274, 4;
	add.s64 	%rd61, %rd1, %rd60;
	ld.global.u32 	%r275, [%rd61];
	max.s32 	%r276, %r273, %r275;
	add.s32 	%r277, %r268, 768;
	mul.wide.u32 	%rd62, %r277, 4;
	add.s64 	%rd63, %rd1, %rd62;
	ld.global.u32 	%r278, [%rd63];
	max.s32 	%r573, %r276, %r278;
	add.s32 	%r565, %r565, 1024;
$L__BB7_41:
	and.b32  	%r279, %r72, 3;
	setp.eq.s32 	%p14, %r279, 0;
	@%p14 bra 	$L__BB7_44;
	add.s32 	%r571, %r565, %r553;
	cvt.u16.u32 	%rs1, %r552;
	shr.u16 	%rs2, %rs1, 8;
	add.s16 	%rs3, %rs2, 1;
	cvt.u32.u16 	%r280, %rs3;
	and.b32  	%r281, %r280, 3;
	neg.s32 	%r570, %r281;
$L__BB7_43:
	.pragma "nounroll";
	mul.wide.u32 	%rd64, %r571, 4;
	add.s64 	%rd65, %rd1, %rd64;
	ld.global.u32 	%r282, [%rd65];
	max.s32 	%r573, %r573, %r282;
	add.s32 	%r571, %r571, 256;
	add.s32 	%r570, %r570, 1;
	setp.ne.s32 	%p15, %r570, 0;
	@%p15 bra 	$L__BB7_43;
$L__BB7_44:
	// begin inline asm
	mov.u32 %r283, %laneid;
	// end inline asm
	mov.b32 	%r286, 1;
	mov.b32 	%r307, 31;
	mov.b32 	%r308, -1;
	// begin inline asm
	shfl.sync.down.b32 %r284, %r573, %r286, %r307, %r308;
	// end inline asm
	setp.gt.s32 	%p16, %r283, 30;
	max.s32 	%r309, %r573, %r284;
	selp.b32 	%r290, %r573, %r309, %p16;
	mov.b32 	%r291, 2;
	// begin inline asm
	shfl.sync.down.b32 %r289, %r290, %r291, %r307, %r308;
	// end inline asm
	setp.gt.s32 	%p17, %r283, 29;
	max.s32 	%r310, %r290, %r289;
	selp.b32 	%r295, %r290, %r310, %p17;
	mov.b32 	%r296, 4;
	// begin inline asm
	shfl.sync.down.b32 %r294, %r295, %r296, %r307, %r308;
	// end inline asm
	setp.gt.s32 	%p18, %r283, 27;
	max.s32 	%r311, %r295, %r294;
	selp.b32 	%r300, %r295, %r311, %p18;
	mov.b32 	%r301, 8;
	// begin inline asm
	shfl.sync.down.b32 %r299, %r300, %r301, %r307, %r308;
	// end inline asm
	setp.gt.s32 	%p19, %r283, 23;
	max.s32 	%r312, %r300, %r299;
	selp.b32 	%r305, %r300, %r312, %p19;
	mov.b32 	%r306, 16;
	// begin inline asm
	shfl.sync.down.b32 %r304, %r305, %r306, %r307, %r308;
	// end inline asm
	setp.gt.s32 	%p20, %r283, 15;
	max.s32 	%r108, %r305, %r304;
	selp.b32 	%r574, %r305, %r108, %p20;
	setp.ne.s32 	%p21, %r283, 0;
	@%p21 bra 	$L__BB7_46;
	shr.u32 	%r313, %r55, 3;
	and.b32  	%r314, %r313, 124;
	mov.u32 	%r315, _ZZN3cub18CUB_300001_SM_10006detail6reduce18DeviceReduceKernelINS2_10policy_hubIijN4cuda3__47maximumIiEEE10Policy1000EN6thrust24THRUST_300001_SM_1000_NS6detail15normal_iteratorINSC_10device_ptrIiEEEEjS8_iNS5_3std3__410__identityEEEvT0_PT3_T1_NS0_13GridEvenShareISO_EET2_T4_E12temp_storage;
	add.s32 	%r316, %r315, %r314;
	st.shared.u32 	[%r316+8], %r108;
$L__BB7_46:
	bar.sync 	0;
	setp.ne.s32 	%p22, %r55, 0;
	@%p22 bra 	$L__BB7_48;
	ld.shared.u32 	%r317, [_ZZN3cub18CUB_300001_SM_10006detail6reduce18DeviceReduceKernelINS2_10policy_hubIijN4cuda3__47maximumIiEEE10Policy1000EN6thrust24THRUST_300001_SM_1000_NS6detail15normal_iteratorINSC_10device_ptrIiEEEEjS8_iNS5_3std3__410__identityEEEvT0_PT3_T1_NS0_13GridEvenShareISO_EET2_T4_E12temp_storage+12];
	max.s32 	%r318, %r574, %r317;
	ld.shared.u32 	%r319, [_ZZN3cub18CUB_300001_SM_10006detail6reduce18DeviceReduceKernelINS2_10policy_hubIijN4cuda3__47maximumIiEEE10Policy1000EN6thrust24THRUST_300001_SM_1000_NS6detail15normal_iteratorINSC_10device_ptrIiEEEEjS8_iNS5_3std3__410__identityEEEvT0_PT3_T1_NS0_13GridEvenShareISO_EET2_T4_E12temp_storage+16];
	max.s32 	%r320, %r318, %r319;
	ld.shared.u32 	%r321, [_ZZN3cub18CUB_300001_SM_10006detail6reduce18DeviceReduceKernelINS2_10policy_hubIijN4cuda3__47maximumIiEEE10Policy1000EN6thrust24THRUST_300001_SM_1000_NS6detail15normal_iteratorINSC_10device_ptrIiEEEEjS8_iNS5_3std3__410__identityEEEvT0_PT3_T1_NS0_13GridEvenShareISO_EET2_T4_E12temp_storage+20];
	max.s32 	%r322, %r320, %r321;
	ld.shared.u32 	%r323, [_ZZN3cub18CUB_300001_SM_10006detail6reduce18DeviceReduceKernelINS2_10policy_hubIijN4cuda3__47maximumIiEEE10Policy1000EN6thrust24THRUST_300001_SM_1000_NS6detail15normal_iteratorINSC_10device_ptrIiEEEEjS8_iNS5_3std3__410__identityEEEvT0_PT3_T1_NS0_13GridEvenShareISO_EET2_T4_E12temp_storage+24];
	max.s32 	%r324, %r322, %r323;
	ld.shared.u32 	%r325, [_ZZN3cub18CUB_300001_SM_10006detail6reduce18DeviceReduceKernelINS2_10policy_hubIijN4cuda3__47maximumIiEEE10Policy1000EN6thrust24THRUST_300001_SM_1000_NS6detail15normal_iteratorINSC_10device_ptrIiEEEEjS8_iNS5_3std3__410__identityEEEvT0_PT3_T1_NS0_13GridEvenShareISO_EET2_T4_E12temp_storage+28];
	max.s32 	%r326, %r324, %r325;
	ld.shared.u32 	%r327, [_ZZN3cub18CUB_300001_SM_10006detail6reduce18DeviceReduceKernelINS2_10policy_hubIijN4cuda3__47maximumIiEEE10Policy1000EN6thrust24THRUST_300001_SM_1000_NS6detail15normal_iteratorINSC_10device_ptrIiEEEEjS8_iNS5_3std3__410__identityEEEvT0_PT3_T1_NS0_13GridEvenShareISO_EET2_T4_E12temp_storage+32];
	max.s32 	%r328, %r326, %r327;
	ld.shared.u32 	%r329, [_ZZN3cub18CUB_300001_SM_10006detail6reduce18DeviceReduceKernelINS2_10policy_hubIijN4cuda3__47maximumIiEEE10Policy1000EN6thrust24THRUST_300001_SM_1000_NS6detail15normal_iteratorINSC_10device_ptrIiEEEEjS8_iNS5_3std3__410__identityEEEvT0_PT3_T1_NS0_13GridEvenShareISO_EET2_T4_E12temp_storage+36];
	max.s32 	%r574, %r328, %r329;
$L__BB7_48:
	mov.u32 	%r531, %tid.x;
	setp.ne.s32 	%p56, %r531, 0;
	@%p56 bra 	$L__BB7_50;
	ld.param.u64 	%rd129, [_ZN3cub18CUB_300001_SM_10006detail6reduce18DeviceReduceKernelINS2_10policy_hubIijN4cuda3__47maximumIiEEE10Policy1000EN6thrust24THRUST_300001_SM_1000_NS6detail15normal_iteratorINSC_10device_ptrIiEEEEjS8_iNS5_3std3__410__identityEEEvT0_PT3_T1_NS0_13GridEvenShareISO_EET2_T4__param_1];
	cvta.to.global.u64 	%rd126, %rd129;
	mul.wide.u32 	%rd127, %r3, 4;
	add.s64 	%rd128, %rd126, %rd127;
	st.global.u32 	[%rd128], %r574;
$L__BB7_50:
	ret;

}
	// .globl	_ZN3cub18CUB_300001_SM_10006detail6reduce28DeviceReduceSingleTileKernelINS2_10policy_hubIijN4cuda3__47maximumIiEEE10Policy1000EPiSB_iS8_iiNS5_3std3__410__identityEEEvT0_T1_T2_T3_T4_T6_
.visible .entry _ZN3cub18CUB_300001_SM_10006detail6reduce28DeviceReduceSingleTileKernelINS2_10policy_hubIijN4cuda3__47maximumIiEEE10Policy1000EPiSB_iS8_iiNS5_3std3__410__identityEEEvT0_T1_T2_T3_T4_T6_(
	.param .u64 .ptr .align 1 _ZN3cub18CUB_300001_SM_10006detail6reduce28DeviceReduceSingleTileKernelINS2_10policy_hubIijN4cuda3__47maximumIiEEE10Policy1000EPiSB_iS8_iiNS5_3std3__410__identityEEEvT0_T1_T2_T3_T4_T6__param_0,
	.param .u64 .ptr .align 1 _ZN3cub18CUB_300001_SM_10006detail6reduce28DeviceReduceSingleTileKernelINS2_10policy_hubIijN4cuda3__47maximumIiEEE10Policy1000EPiSB_iS8_iiNS5_3std3__410__identityEEEvT0_T1_T2_T3_T4_T6__param_1,
	.param .u32 _ZN3cub18CUB_300001_SM_10006detail6reduce28DeviceReduceSingleTileKernelINS2_10policy_hubIijN4cuda3__47maximumIiEEE10Policy1000EPiSB_iS8_iiNS5_3std3__410__identityEEEvT0_T1_T2_T3_T4_T6__param_2,
	.param .align 1 .b8 _ZN3cub18CUB_300001_SM_10006detail6reduce28DeviceReduceSingleTileKernelINS2_10policy_hubIijN4cuda3__47maximumIiEEE10Policy1000EPiSB_iS8_iiNS5_3std3__410__identityEEEvT0_T1_T2_T3_T4_T6__param_3[1],
	.param .u32 _ZN3cub18CUB_300001_SM_10006detail6reduce28DeviceReduceSingleTileKernelINS2_10policy_hubIijN4cuda3__47maximumIiEEE10Policy1000EPiSB_iS8_iiNS5_3std3__410__identityEEEvT0_T1_T2_T3_T4_T6__param_4,
	.param .align 1 .b8 _ZN3cub18CUB_300001_SM_10006detail6reduce28DeviceReduceSingleTileKernelINS2_10policy_hubIijN4cuda3__47maximumIiEEE10Policy1000EPiSB_iS8_iiNS5_3std3__410__identityEEEvT0_T1_T2_T3_T4_T6__param_5[1]
)
.maxntid 256
.minnctapersm 1
{
	.reg .pred 	%p<97>;
	.reg .b32 	%r<687>;
	.reg .b64 	%rd<125>;
	// demoted variable
	.shared .align 4 .b8 _ZZN3cub18CUB_300001_SM_10006detail6reduce28DeviceReduceSingleTileKernelINS2_10policy_hubIijN4cuda3__47maximumIiEEE10Policy1000EPiSB_iS8_iiNS5_3std3__410__identityEEEvT0_T1_T2_T3_T4_T6_E12temp_storage[44];
	ld.param.u64 	%rd16, [_ZN3cub18CUB_300001_SM_10006detail6reduce28DeviceReduceSingleTileKernelINS2_10policy_hubIijN4cuda3__47maximumIiEEE10Policy1000EPiSB_iS8_iiNS5_3std3__410__identityEEEvT0_T1_T2_T3_T4_T6__param_0];
	ld.param.u64 	%rd17, [_ZN3cub18CUB_300001_SM_10006detail6reduce28DeviceReduceSingleTileKernelINS2_10policy_hubIijN4cuda3__47maximumIiEEE10Policy1000EPiSB_iS8_iiNS5_3std3__410__identityEEEvT0_T1_T2_T3_T4_T6__param_1];
	ld.param.u32 	%r124, [_ZN3cub18CUB_300001_SM_10006detail6reduce28DeviceReduceSingleTileKernelINS2_10policy_hubIijN4cuda3__47maximumIiEEE10Policy1000EPiSB_iS8_iiNS5_3std3__410__identityEEEvT0_T1_T2_T3_T4_T6__param_2];
	ld.param.u32 	%r125, [_ZN3cub18CUB_300001_SM_10006detail6reduce28DeviceReduceSingleTileKernelINS2_10policy_hubIijN4cuda3__47maximumIiEEE10Policy1000EPiSB_iS8_iiNS5_3std3__410__identityEEEvT0_T1_T2_T3_T4_T6__param_4];
	cvta.to.global.u64 	%rd1, %rd17;
	setp.ne.s32 	%p1, %r124, 0;
	@%p1 bra 	$L__BB8_3;
	mov.u32 	%r633, %tid.x;
	setp.ne.s32 	%p96, %r633, 0;
	@%p96 bra 	$L__BB8_74;
	st.global.u32 	[%rd1], %r125;
	bra.uni 	$L__BB8_74;
$L__BB8_3:
	and.b64  	%rd18, %rd16, 15;
	setp.ne.s64 	%p2, %rd18, 0;
	@%p2 bra 	$L__BB8_38;
	setp.gt.s32 	%p49, %r124, 4095;
	@%p49 bra 	$L__BB8_22;
	mov.u32 	%r1, %tid.x;
	setp.ge.s32 	%p66, %r1, %r124;
	mov.b32 	%r644, 0;
	mov.u32 	%r639, %r1;
	@%p66 bra 	$L__BB8_7;
	mul.wide.u32 	%rd113, %r1, 4;
	add.s64 	%rd112, %rd16, %rd113;
	// begin inline asm
	ld.global.nc.u32 %r644, [%rd112];
	// end inline asm
	add.s32 	%r639, %r1, 256;
$L__BB8_7:
	setp.ge.s32 	%p67, %r639, %r124;
	@%p67 bra 	$L__BB8_13;
	not.b32 	%r508, %r639;
	add.s32 	%r6, %r124, %r508;
	and.b32  	%r509, %r6, 768;
	setp.eq.s32 	%p68, %r509, 768;
	@%p68 bra 	$L__BB8_11;
	mul.wide.u32 	%rd114, %r639, 4;
	add.s64 	%rd121, %rd16, %rd114;
	shr.u32 	%r510, %r6, 8;
	add.s32 	%r511, %r510, 1;
	and.b32  	%r512, %r511, 3;
	neg.s32 	%r636, %r512;
$L__BB8_10:
	.pragma "nounroll";
	// begin inline asm
	ld.global.nc.u32 %r513, [%rd121];
	// end inline asm
	max.s32 	%r644, %r644, %r513;
	add.s32 	%r639, %r639, 256;
	add.s64 	%rd121, %rd121, 1024;
	add.s32 	%r636, %r636, 1;
	setp.ne.s32 	%p69, %r636, 0;
	@%p69 bra 	$L__BB8_10;
$L__BB8_11:
	setp.lt.u32 	%p70, %r6, 768;
	@%p70 bra 	$L__BB8_13;
$L__BB8_12:
	mul.wide.s32 	%rd120, %r639, 4;
	add.s64 	%rd116, %rd16, %rd120;
	// begin inline asm
	ld.global.nc.u32 %r514, [%rd116];
	// end inline asm
	max.s32 	%r518, %r644, %r514;
	add.s64 	%rd117, %rd116, 1024;
	// begin inline asm
	ld.global.nc.u32 %r515, [%rd117];
	// end inline asm
	max.s32 	%r519, %r518, %r515;
	add.s64 	%rd118, %rd116, 2048;
	// begin inline asm
	ld.global.nc.u32 %r516, [%rd118];
	// end inline asm
	max.s32 	%r520, %r519, %r516;
	add.s64 	%rd119, %rd116, 3072;
	// begin inline asm
	ld.global.nc.u32 %r517, [%rd119];
	// end inline asm
	max.s32 	%r644, %r520, %r517;
	add.s32 	%r639, %r639, 1024;
	setp.lt.s32 	%p71, %r639, %r124;
	@%p71 bra 	$L__BB8_12;
$L__BB8_13:
	setp.lt.s32 	%p72, %r124, 256;
	@%p72 bra 	$L__BB8_18;
	// begin inline asm
	mov.u32 %r584, %laneid;
	// end inline asm
	mov.b32 	%r587, 1;
	mov.b32 	%r608, 31;
	mov.b32 	%r609, -1;
	// begin inline asm
	shfl.sync.down.b32 %r585, %r644, %r587, %r608, %r609;
	// end inline asm
	setp.gt.s32 	%p88, %r584, 30;
	max.s32 	%r610, %r644, %r585;
	selp.b32 	%r591, %r644, %r610, %p88;
	mov.b32 	%r592, 2;
	// begin inline asm
	shfl.sync.down.b32 %r590, %r591, %r592, %r608, %r609;
	// end inline asm
	setp.gt.s32 	%p89, %r584, 29;
	max.s32 	%r611, %r591, %r590;
	selp.b32 	%r596, %r591, %r611, %p89;
	mov.b32 	%r597, 4;
	// begin inline asm
	shfl.sync.down.b32 %r595, %r596, %r597, %r608, %r609;
	// end inline asm
	setp.gt.s32 	%p90, %r584, 27;
	max.s32 	%r612, %r596, %r595;
	selp.b32 	%r601, %r596, %r612, %p90;
	mov.b32 	%r602, 8;
	// begin inline asm
	shfl.sync.down.b32 %r600, %r601, %r602, %r608, %r609;
	// end inline asm
	setp.gt.s32 	%p91, %r584, 23;
	max.s32 	%r613, %r601, %r600;
	selp.b32 	%r606, %r601, %r613, %p91;
	mov.b32 	%r607, 16;
	// begin inline asm
	shfl.sync.down.b32 %r605, %r606, %r607, %r608, %r609;
	// end inline asm
	setp.gt.s32 	%p92, %r584, 15;
	max.s32 	%r22, %r606, %r605;
	selp.b32 	%r686, %r606, %r22, %p92;
	setp.ne.s32 	%p93, %r584, 0;
	@%p93 bra 	$L__BB8_16;
	shr.u32 	%r614, %r1, 3;
	and.b32  	%r615, %r614, 124;
	mov.u32 	%r616, _ZZN3cub18CUB_300001_SM_10006detail6reduce28DeviceReduceSingleTileKernelINS2_10policy_hubIijN4cuda3__47maximumIiEEE10Policy1000EPiSB_iS8_iiNS5_3std3__410__identityEEEvT0_T1_T2_T3_T4_T6_E12temp_storage;
	add.s32 	%r617, %r616, %r615;
	st.shared.u32 	[%r617+8], %r22;
$L__BB8_16:
	bar.sync 	0;
	setp.ne.s32 	%p94, %r1, 0;
	@%p94 bra 	$L__BB8_72;
	ld.shared.u32 	%r618, [_ZZN3cub18CUB_300001_SM_10006detail6reduce28DeviceReduceSingleTileKernelINS2_10policy_hubIijN4cuda3__47maximumIiEEE10Policy1000EPiSB_iS8_iiNS5_3std3__410__identityEEEvT0_T1_T2_T3_T4_T6_E12temp_storage+12];
	max.s32 	%r619, %r686, %r618;
	ld.shared.u32 	%r620, [_ZZN3cub18CUB_300001_SM_10006detail6reduce28DeviceReduceSingleTileKernelINS2_10policy_hubIijN4cuda3__47maximumIiEEE10Policy1000EPiSB_iS8_iiNS5_3std3__410__identityEEEvT0_T1_T2_T3_T4_T6_E12temp_storage+16];
	max.s32 	%r621, %r619, %r620;
	ld.shared.u32 	%r622, [_ZZN3cub18CUB_300001_SM_10006detail6reduce28DeviceReduceSingleTileKernelINS2_10policy_hubIijN4cuda3__47maximumIiEEE10Policy1000EPiSB_iS8_iiNS5_3std3__410__identityEEEvT0_T1_T2_T3_T4_T6_E12temp_storage+20];
	max.s32 	%r623, %r621, %r622;
	ld.shared.u32 	%r624, [_ZZN3cub18CUB_300001_SM_10006detail6reduce28DeviceReduceSingleTileKernelINS2_10policy_hubIijN4cuda3__47maximumIiEEE10Policy1000EPiSB_iS8_iiNS5_3std3__410__identityEEEvT0_T1_T2_T3_T4_T6_E12temp_storage+24];
	max.s32 	%r625, %r623, %r624;
	ld.shared.u32 	%r626, [_ZZN3cub18CUB_300001_SM_10006detail6reduce28DeviceReduceSingleTileKernelINS2_10policy_hubIijN4cuda3__47maximumIiEEE10Policy1000EPiSB_iS8_iiNS5_3std3__410__identityEEEvT0_T1_T2_T3_T4_T6_E12temp_storage+28];
	max.s32 	%r627, %r625, %r626;
	ld.shared.u32 	%r628, [_ZZN3cub18CUB_300001_SM_10006detail6reduce28DeviceReduceSingleTileKernelINS2_10policy_hubIijN4cuda3__47maximumIiEEE10Policy1000EPiSB_iS8_iiNS5_3std3__410__identityEEEvT0_T1_T2_T3_T4_T6_E12temp_storage+32];
	max.s32 	%r629, %r627, %r628;
	ld.shared.u32 	%r630, [_ZZN3cub18CUB_300001_SM_10006detail6reduce28DeviceReduceSingleTileKernelINS2_10policy_hubIijN4cuda3__47maximumIiEEE10Policy1000EPiSB_iS8_iiNS5_3std3__410__identityEEEvT0_T1_T2_T3_T4_T6_E12temp_storage+36];
	max.s32 	%r686, %r629, %r630;
	bra.uni 	$L__BB8_72;
$L__BB8_18:
	// begin inline asm
	mov.u32 %r521, %laneid;
	// end inline asm
	and.b32  	%r547, %r1, 992;
	add.s32 	%r548, %r547, 32;
	setp.gt.s32 	%p73, %r548, %r124;
	not.b32 	%r549, %r547;
	add.s32 	%r550, %r124, %r549;
	selp.b32 	%r545, %r550, 31, %p73;
	mov.b32 	%r524, 1;
	mov.b32 	%r546, -1;
	// begin inline asm
	shfl.sync.down.b32 %r522, %r644, %r524, %r545, %r546;
	// end inline asm
	setp.lt.s32 	%p74, %r521, %r545;
	max.s32 	%r551, %r644, %r522;
	selp.b32 	%r528, %r551, %r644, %p74;
	mov.b32 	%r529, 2;
	// begin inline asm
	shfl.sync.down.b32 %r527, %r528, %r529, %r545, %r546;
	// end inline asm
	add.s32 	%r552, %r521, 2;
	setp.gt.s32 	%p75, %r552, %r545;
	max.s32 	%r553, %r528, %r527;
	selp.b32 	%r533, %r528, %r553, %p75;
	mov.b32 	%r534, 4;
	// begin inline asm
	shfl.sync.down.b32 %r532, %r533, %r534, %r545, %r546;
	// end inline asm
	add.s32 	%r554, %r521, 4;
	setp.gt.s32 	%p76, %r554, %r545;
	max.s32 	%r555, %r533, %r532;
	selp.b32 	%r538, %r533, %r555, %p76;
	mov.b32 	%r539, 8;
	// begin inline asm
	shfl.sync.down.b32 %r537, %r538, %r539, %r545, %r546;
	// end inline asm
	add.s32 	%r556, %r521, 8;
	setp.gt.s32 	%p77, %r556, %r545;
	max.s32 	%r557, %r538, %r537;
	selp.b32 	%r543, %r538, %r557, %p77;
	mov.b32 	%r544, 16;
	// begin inline asm
	shfl.sync.down.b32 %r542, %r543, %r544, %r545, %r546;
	// end inline asm
	add.s32 	%r558, %r521, 16;
	setp.gt.s32 	%p78, %r558, %r545;
	max.s32 	%r559, %r543, %r542;
	selp.b32 	%r686, %r543, %r559, %p78;
	setp.ne.s32 	%p79, %r521, 0;
	@%p79 bra 	$L__BB8_20;
	shr.u32 	%r560, %r1, 3;
	and.b32  	%r561, %r560, 124;
	mov.u32 	%r562, _ZZN3cub18CUB_300001_SM_10006detail6reduce28DeviceReduceSingleTileKernelINS2_10policy_hubIijN4cuda3__47maximumIiEEE10Policy1000EPiSB_iS8_iiNS5_3std3__410__identityEEEvT0_T1_T2_T3_T4_T6_E12temp_storage;
	add.s32 	%r563, %r562, %r561;
	st.shared.u32 	[%r563+8], %r686;
$L__BB8_20:
	bar.sync 	0;
	setp.ne.s32 	%p80, %r1, 0;
	@%p80 bra 	$L__BB8_72;
	setp.gt.s32 	%p81, %r124, 32;
	ld.shared.u32 	%r564, [_ZZN3cub18CUB_300001_SM_10006detail6reduce28DeviceReduceSingleTileKernelINS2_10policy_hubIijN4cuda3__47maximumIiEEE10Policy1000EPiSB_iS8_iiNS5_3std3__410__identityEEEvT0_T1_T2_T3_T4_T6_E12temp_storage+12];
	max.s32 	%r565, %r686, %r564;
	selp.b32 	%r566, %r565, %r686, %p81;
	setp.gt.s32 	%p82, %r124, 64;
	ld.shared.u32 	%r567, [_ZZN3cub18CUB_300001_SM_10006detail6reduce28DeviceReduceSingleTileKernelINS2_10policy_hubIijN4cuda3__47maximumIiEEE10Policy1000EPiSB_iS8_iiNS5_3std3__410__identityEEEvT0_T1_T2_T3_T4_T6_E12temp_storage+16];
	max.s32 	%r568, %r566, %r567;
	selp.b32 	%r569, %r568, %r566, %p82;
	setp.gt.s32 	%p83, %r124, 96;
	ld.shared.u32 	%r570, [_ZZN3cub18CUB_300001_SM_10006detail6reduce28DeviceReduceSingleTileKernelINS2_10policy_hubIijN4cuda3__47maximumIiEEE10Policy1000EPiSB_iS8_iiNS5_3std3__410__identityEEEvT0_T1_T2_T3_T4_T6_E12temp_storage+20];
	max.s32 	%r571, %r569, %r570;
	selp.b32 	%r572, %r571, %r569, %p83;
	setp.gt.s32 	%p84, %r124, 128;
	ld.shared.u32 	%r573, [_ZZN3cub18CUB_300001_SM_10006detail6reduce28DeviceReduceSingleTileKernelINS2_10policy_hubIijN4cuda3__47maximumIiEEE10Policy1000EPiSB_iS8_iiNS5_3std3__410__identityEEEvT0_T1_T2_T3_T4_T6_E12temp_storage+24];
	max.s32 	%r574, %r572, %r573;
	selp.b32 	%r575, %r574, %r572, %p84;
	setp.gt.s32 	%p85, %r124, 160;
	ld.shared.u32 	%r576, [_ZZN3cub18CUB_300001_SM_10006detail6reduce28DeviceReduceSingleTileKernelINS2_10policy_hubIijN4cuda3__47maximumIiEEE10Policy1000EPiSB_iS8_iiNS5_3std3__410__identityEEEvT0_T1_T2_T3_T4_T6_E12temp_storage+28];
	max.s32 	%r577, %r575, %r576;
	selp.b32 	%r578, %r577, %r575, %p85;
	setp.gt.s32 	%p86, %r124, 192;
	ld.shared.u32 	%r579, [_ZZN3cub18CUB_300001_SM_10006detail6reduce28DeviceReduceSingleTileKernelINS2_10policy_hubIijN4cuda3__47maximumIiEEE10Policy1000EPiSB_iS8_iiNS5_3std3__410__identityEEEvT0_T1_T2_T3_T4_T6_E12temp_storage+32];
	max.s32 	%r580, %r578, %r579;
	selp.b32 	%r581, %r580, %r578, %p86;
	setp.gt.s32 	%p87, %r124, 224;
	ld.shared.u32 	%r582, [_ZZN3cub18CUB_300001_SM_10006detail6reduce28DeviceReduceSingleTileKernelINS2_10policy_hubIijN4cuda3__47maximumIiEEE10Policy1000EPiSB_iS8_iiNS5_3std3__410__identityEEEvT0_T1_T2_T3_T4_T6_E12temp_storage+36];
	max.s32 	%r583, %r581, %r582;
	selp.b32 	%r686, %r583, %r581, %p87;
	bra.uni 	$L__BB8_72;
$L__BB8_22:
	mov.u32 	%r27, %tid.x;
	shl.b32 	%r379, %r27, 2;
	mul.wide.u32 	%rd86, %r379, 4;
	add.s64 	%rd76, %rd16, %rd86;
	// begin inline asm
	ld.global.nc.v2.u64 {%rd74, %rd75}, [%rd76];
	// end inline asm
	mov.b64 	{%r380, %r381}, %rd75;
	mov.b64 	{%r382, %r383}, %rd74;
	add.s64 	%rd79, %rd76, 4096;
	// begin inline asm
	ld.global.nc.v2.u64 {%rd77, %rd78}, [%rd79];
	// end inline asm
	mov.b64 	{%r384, %r385}, %rd78;
	mov.b64 	{%r386, %r387}, %rd77;
	add.s64 	%rd82, %rd76, 8192;
	// begin inline asm
	ld.global.nc.v2.u64 {%rd80, %rd81}, [%rd82];
	// end inline asm
	mov.b64 	{%r388, %r389}, %rd81;
	mov.b64 	{%r390, %r391}, %rd80;
	add.s64 	%rd85, %rd76, 12288;
	// begin inline asm
	ld.global.nc.v2.u64 {%rd83, %rd84}, [%rd85];
	// end inline asm
	mov.b64 	{%r392, %r393}, %rd84;
	mov.b64 	{%r394, %r395}, %rd83;
	max.s32 	%r396, %r382, %r383;
	max.s32 	%r397, %r396, %r380;
	max.s32 	%r398, %r381, %r386;
	max.s32 	%r399, %r398, %r387;
	max.s32 	%r400, %r384, %r385;
	max.s32 	%r401, %r400, %r390;
	max.s32 	%r402, %r391, %r388;
	max.s32 	%r403, %r402, %r389;
	max.s32 	%r404, %r394, %r395;
	max.s32 	%r405, %r404, %r392;
	max.s32 	%r406, %r397, %r399;
	max.s32 	%r407, %r406, %r401;
	max.s32 	%r408, %r403, %r405;
	max.s32 	%r409, %r408, %r393;
	max.s32 	%r659, %r407, %r409;
	setp.lt.u32 	%p50, %r124, 8192;
	mov.b32 	%r648, 4096;
	@%p50 bra 	$L__BB8_26;
	add.s32 	%r29, %r124, -4096;
	mov.b32 	%r648, 4096;
$L__BB8_24:
	mul.wide.s32 	%rd99, %r648, 4;
	add.s64 	%rd89, %rd76, %rd99;
	// begin inline asm
	ld.global.nc.v2.u64 {%rd87, %rd88}, [%rd89];
	// end inline asm
	mov.b64 	{%r411, %r412}, %rd88;
	mov.b64 	{%r413, %r414}, %rd87;
	add.s64 	%rd92, %rd89, 4096;
	// begin inline asm
	ld.global.nc.v2.u64 {%rd90, %rd91}, [%rd92];
	// end inline asm
	mov.b64 	{%r415, %r416}, %rd91;
	mov.b64 	{%r417, %r418}, %rd90;
	add.s64 	%rd95, %rd89, 8192;
	// begin inline asm
	ld.global.nc.v2.u64 {%rd93, %rd94}, [%rd95];
	// end inline asm
	mov.b64 	{%r419, %r420}, %rd94;
	mov.b64 	{%r421, %r422}, %rd93;
	add.s64 	%rd98, %rd89, 12288;
	// begin inline asm
	ld.global.nc.v2.u64 {%rd96, %rd97}, [%rd98];
	// end inline asm
	mov.b64 	{%r423, %r424}, %rd97;
	mov.b64 	{%r425, %r426}, %rd96;
	max.s32 	%r427, %r659, %r413;
	max.s32 	%r428, %r427, %r414;
	max.s32 	%r429, %r411, %r412;
	max.s32 	%r430, %r429, %r417;
	max.s32 	%r431, %r418, %r415;
	max.s32 	%r432, %r431, %r416;
	max.s32 	%r433, %r421, %r422;
	max.s32 	%r434, %r433, %r419;
	max.s32 	%r435, %r420, %r425;
	max.s32 	%r436, %r435, %r426;
	max.s32 	%r437, %r423, %r424;
	max.s32 	%r438, %r428, %r430;
	max.s32 	%r439, %r438, %r432;
	max.s32 	%r440, %r434, %r436;
	max.s32 	%r441, %r440, %r437;
	max.s32 	%r659, %r439, %r441;
	sub.s32 	%r442, %r124, %r648;
	setp.lt.s32 	%p51, %r442, 4096;
	@%p51 bra 	$L__BB8_34;
	add.s32 	%r648, %r648, 4096;
	setp.le.s32 	%p52, %r648, %r29;
	@%p52 bra 	$L__BB8_24;
$L__BB8_26:
	setp.le.s32 	%p53, %r124, %r648;
	@%p53 bra 	$L__BB8_34;
	sub.s32 	%r36, %r124, %r648;
	setp.ge.s32 	%p54, %r27, %r36;
	@%p54 bra 	$L__BB8_34;
	not.b32 	%r444, %r27;
	add.s32 	%r445, %r124, %r444;
	sub.s32 	%r37, %r445, %r648;
	and.b32  	%r446, %r37, 768;
	setp.eq.s32 	%p55, %r446, 768;
	mov.u32 	%r653, %r27;
	@%p55 bra 	$L__BB8_31;
	add.s32 	%r650, %r27, %r648;
	shr.u32 	%r447, %r37, 8;
	add.s32 	%r448, %r447, 1;
	and.b32  	%r449, %r448, 3;
	neg.s32 	%r649, %r449;
	mov.u32 	%r653, %r27;
$L__BB8_30:
	.pragma "nounroll";
	mul.wide.u32 	%rd101, %r650, 4;
	add.s64 	%rd100, %rd16, %rd101;
	// begin inline asm
	ld.global.nc.u32 %r450, [%rd100];
	// end inline asm
	max.s32 	%r659, %r659, %r450;
	add.s32 	%r653, %r653, 256;
	add.s32 	%r650, %r650, 256;
	add.s32 	%r649, %r649, 1;
	setp.ne.s32 	%p56, %r649, 0;
	@%p56 bra 	$L__BB8_30;
$L__BB8_31:
	setp.lt.u32 	%p57, %r37, 768;
	@%p57 bra 	$L__BB8_34;
	cvt.u64.u32 	%rd102, %r653;
	cvt.u64.u32 	%rd103, %r648;
	add.s64 	%rd104, %rd102, %rd103;
	shl.b64 	%rd105, %rd104, 2;
	add.s64 	%rd106, %rd105, %rd16;
	add.s64 	%rd122, %rd106, 2048;
	add.s32 	%r656, %r653, %r648;
$L__BB8_33:
	mul.wide.u32 	%rd111, %r656, 4;
	add.s64 	%rd107, %rd16, %rd111;
	// begin inline asm
	ld.global.nc.u32 %r451, [%rd107];
	// end inline asm
	max.s32 	%r455, %r659, %r451;
	add.s64 	%rd108, %rd122, -1024;
	// begin inline asm
	ld.global.nc.u32 %r452, [%rd108];
	// end inline asm
	max.s32 	%r456, %r455, %r452;
	// begin inline asm
	ld.global.nc.u32 %r453, [%rd122];
	// end inline asm
	max.s32 	%r457, %r456, %r453;
	add.s64 	%rd110, %rd122, 1024;
	// begin inline asm
	ld.global.nc.u32 %r454, [%rd110];
	// end inline asm
	max.s32 	%r659, %r457, %r454;
	add.s32 	%r653, %r653, 1024;
	add.s64 	%rd122, %rd122, 4096;
	add.s32 	%r656, %r656, 1024;
	setp.lt.s32 	%p58, %r653, %r36;
	@%p58 bra 	$L__BB8_33;
$L__BB8_34:
	// begin inline asm
	mov.u32 %r458, %laneid;
	// end inline asm
	mov.b32 	%r461, 1;
	mov.b32 	%r482, 31;
	mov.b32 	%r483, -1;
	// begin inline asm
	shfl.sync.down.b32 %r459, %r659, %r461, %r482, %r483;
	// end inline asm
	setp.gt.s32 	%p59, %r458, 30;
	max.s32 	%r484, %r659, %r459;
	selp.b32 	%r465, %r659, %r484, %p59;
	mov.b32 	%r466, 2;
	// begin inline asm
	shfl.sync.down.b32 %r464, %r465, %r466, %r482, %r483;
	// end inline asm
	setp.gt.s32 	%p60, %r458, 29;
	max.s32 	%r485, %r465, %r464;
	selp.b32 	%r470, %r465, %r485, %p60;
	mov.b32 	%r471, 4;
	// begin inline asm
	shfl.sync.down.b32 %r469, %r470, %r471, %r482, %r483;
	// end inline asm
	setp.gt.s32 	%p61, %r458, 27;
	max.s32 	%r486, %r470, %r469;
	selp.b32 	%r475, %r470, %r486, %p61;
	mov.b32 	%r476, 8;
	// begin inline asm
	shfl.sync.down.b32 %r474, %r475, %r476, %r482, %r483;
	// end inline asm
	setp.gt.s32 	%p62, %r458, 23;
	max.s32 	%r487, %r475, %r474;
	selp.b32 	%r480, %r475, %r487, %p62;
	mov.b32 	%r481, 16;
	// begin inline asm
	shfl.sync.down.b32 %r479, %r480, %r481, %r482, %r483;
	// end inline asm
	setp.gt.s32 	%p63, %r458, 15;
	max.s32 	%r59, %r480, %r479;
	selp.b32 	%r686, %r480, %r59, %p63;
	setp.ne.s32 	%p64, %r458, 0;
	@%p64 bra 	$L__BB8_36;
	shr.u32 	%r488, %r27, 3;
	and.b32  	%r489, %r488, 124;
	mov.u32 	%r490, _ZZN3cub18CUB_300001_SM_10006detail6reduce28DeviceReduceSingleTileKernelINS2_10policy_hubIijN4cuda3__47maximumIiEEE10Policy1000EPiSB_iS8_iiNS5_3std3__410__identityEEEvT0_T1_T2_T3_T4_T6_E12temp_storage;
	add.s32 	%r491, %r490, %r489;
	st.shared.u32 	[%r491+8], %r59;
$L__BB8_36:
	bar.sync 	0;
	setp.ne.s32 	%p65, %r27, 0;
	@%p65 bra 	$L__BB8_72;
	ld.shared.u32 	%r492, [_ZZN3cub18CUB_300001_SM_10006detail6reduce28DeviceReduceSingleTileKernelINS2_10policy_hubIijN4cuda3__47maximumIiEEE10Policy1000EPiSB_iS8_iiNS5_3std3__410__identityEEEvT0_T1_T2_T3_T4_T6_E12temp_storage+12];
	max.s32 	%r493, %r686, %r492;
	ld.shared.u32 	%r494, [_ZZN3cub18CUB_300001_SM_10006detail6reduce28DeviceReduceSingleTileKernelINS2_10policy_hubIijN4cuda3__47maximumIiEEE10Policy1000EPiSB_iS8_iiNS5_3std3__410__identityEEEvT0_T1_T2_T3_T4_T6_E12temp_storage+16];
	max.s32 	%r495, %r493, %r494;
	ld.shared.u32 	%r496, [_ZZN3cub18CUB_300001_SM_10006detail6reduce28DeviceReduceSingleTileKernelINS2_10policy_hubIijN4cuda3__47maximumIiEEE10Policy1000EPiSB_iS8_iiNS5_3std3__410__identityEEEvT0_T1_T2_T3_T4_T6_E12temp_storage+20];
	max.s32 	%r497, %r495, %r496;
	ld.shared.u32 	%r498, [_ZZN3cub18CUB_300001_SM_10006detail6reduce28DeviceReduceSingleTileKernelINS2_10policy_hubIijN4cuda3__47maximumIiEEE10Policy1000EPiSB_iS8_iiNS5_3std3__410__identityEEEvT0_T1_T2_T3_T4_T6_E12temp_storage+24];
	max.s32 	%r499, %r497, %r498;
	ld.shared.u32 	%r500, [_ZZN3cub18CUB_300001_SM_10006detail6reduce28DeviceReduceSingleTileKernelINS2_10policy_hubIijN4cuda3__47maximumIiEEE10Policy1000EPiSB_iS8_iiNS5_3std3__410__identityEEEvT0_T1_T2_T3_T4_T6_E12temp_storage+28];
	max.s32 	%r501, %r499, %r500;
	ld.shared.u32 	%r502, [_ZZN3cub18CUB_300001_SM_10006detail6reduce28DeviceReduceSingleTileKernelINS2_10policy_hubIijN4cuda3__47maximumIiEEE10Policy1000EPiSB_iS8_iiNS5_3std3__410__identityEEEvT0_T1_T2_T3_T4_T6_E12temp_storage+32];
	max.s32 	%r503, %r501, %r502;
	ld.shared.u32 	%r504, [_ZZN3cub18CUB_300001_SM_10006detail6reduce28DeviceReduceSingleTileKernelINS2_10policy_hubIijN4cuda3__47maximumIiEEE10Policy1000EPiSB_iS8_iiNS5_3std3__410__identityEEEvT0_T1_T2_T3_T4_T6_E12temp_storage+36];
	max.s32 	%r686, %r503, %r504;
	bra.uni 	$L__BB8_72;
$L__BB8_38:
	setp.gt.s32 	%p3, %r124, 4095;
	@%p3 bra 	$L__BB8_56;
	mov.u32 	%r62, %tid.x;
	setp.ge.s32 	%p20, %r62, %r124;
	mov.b32 	%r670, 0;
	mov.u32 	%r665, %r62;
	@%p20 bra 	$L__BB8_41;
	mul.wide.u32 	%rd66, %r62, 4;
	add.s64 	%rd65, %rd16, %rd66;
	// begin inline asm
	ld.global.nc.u32 %r670, [%rd65];
	// end inline asm
	add.s32 	%r665, %r62, 256;
$L__BB8_41:
	setp.ge.s32 	%p21, %r665, %r124;
	@%p21 bra 	$L__BB8_47;
	not.b32 	%r255, %r665;
	add.s32 	%r67, %r124, %r255;
	and.b32  	%r256, %r67, 768;
	setp.eq.s32 	%p22, %r256, 768;
	@%p22 bra 	$L__BB8_45;
	mul.wide.u32 	%rd67, %r665, 4;
	add.s64 	%rd123, %rd16, %rd67;
	shr.u32 	%r257, %r67, 8;
	add.s32 	%r258, %r257, 1;
	and.b32  	%r259, %r258, 3;
	neg.s32 	%r662, %r259;
$L__BB8_44:
	.pragma "nounroll";
	// begin inline asm
	ld.global.nc.u32 %r260, [%rd123];
	// end inline asm
	max.s32 	%r670, %r670, %r260;
	add.s32 	%r665, %r665, 256;
	add.s64 	%rd123, %rd123, 1024;
	add.s32 	%r662, %r662, 1;
	setp.ne.s32 	%p23, %r662, 0;
	@%p23 bra 	$L__BB8_44;
$L__BB8_45:
	setp.lt.u32 	%p24, %r67, 768;
	@%p24 bra 	$L__BB8_47;
$L__BB8_46:
	mul.wide.s32 	%rd73, %r665, 4;
	add.s64 	%rd69, %rd16, %rd73;
	// begin inline asm
	ld.global.nc.u32 %r261, [%rd69];
	// end inline asm
	max.s32 	%r265, %r670, %r261;
	add.s64 	%rd70, %rd69, 1024;
	// begin inline asm
	ld.global.nc.u32 %r262, [%rd70];
	// end inline asm
	max.s32 	%r266, %r265, %r262;
	add.s64 	%rd71, %rd69, 2048;
	// begin inline asm
	ld.global.nc.u32 %r263, [%rd71];
	// end inline asm
	max.s32 	%r267, %r266, %r263;
	add.s64 	%rd72, %rd69, 3072;
	// begin inline asm
	ld.global.nc.u32 %r264, [%rd72];
	// end inline asm
	max.s32 	%r670, %r267, %r264;
	add.s32 	%r665, %r665, 1024;
	setp.lt.s32 	%p25, %r665, %r124;
	@%p25 bra 	$L__BB8_46;
$L__BB8_47:
	setp.lt.s32 	%p26, %r124, 256;
	@%p26 bra 	$L__BB8_52;
	// begin inline asm
	mov.u32 %r331, %laneid;
	// end inline asm
	mov.b32 	%r334, 1;
	mov.b32 	%r355, 31;
	mov.b32 	%r356, -1;
	// begin inline asm
	shfl.sync.down.b32 %r332, %r670, %r334, %r355, %r356;
	// end inline asm
	setp.gt.s32 	%p42, %r331, 30;
	max.s32 	%r357, %r670, %r332;
	selp.b32 	%r338, %r670, %r357, %p42;
	mov.b32 	%r339, 2;
	// begin inline asm
	shfl.sync.down.b32 %r337, %r338, %r339, %r355, %r356;
	// end inline asm
	setp.gt.s32 	%p43, %r331, 29;
	max.s32 	%r358, %r338, %r337;
	selp.b32 	%r343, %r338, %r358, %p43;
	mov.b32 	%r344, 4;
	// begin inline asm
	shfl.sync.down.b32 %r342, %r343, %r344, %r355, %r356;
	// end inline asm
	setp.gt.s32 	%p44, %r331, 27;
	max.s32 	%r359, %r343, %r342;
	selp.b32 	%r348, %r343, %r359, %p44;
	mov.b32 	%r349, 8;
	// begin inline asm
	shfl.sync.down.b32 %r347, %r348, %r349, %r355, %r356;
	// end inline asm
	setp.gt.s32 	%p45, %r331, 23;
	max.s32 	%r360, %r348, %r347;
	selp.b32 	%r353, %r348, %r360, %p45;
	mov.b32 	%r354, 16;
	// begin inline asm
	shfl.sync.down.b32 %r352, %r353, %r354, %r355, %r356;
	// end inline asm
	setp.gt.s32 	%p46, %r331, 15;
	max.s32 	%r83, %r353, %r352;
	selp.b32 	%r686, %r353, %r83, %p46;
	setp.ne.s32 	%p47, %r331, 0;
	@%p47 bra 	$L__BB8_50;
	shr.u32 	%r361, %r62, 3;
	and.b32  	%r362, %r361, 124;
	mov.u32 	%r363, _ZZN3cub18CUB_300001_SM_10006detail6reduce28DeviceReduceSingleTileKernelINS2_10policy_hubIijN4cuda3__47maximumIiEEE10Policy1000EPiSB_iS8_iiNS5_3std3__410__identityEEEvT0_T1_T2_T3_T4_T6_E12temp_storage;
	add.s32 	%r364, %r363, %r362;
	st.shared.u32 	[%r364+8], %r83;
$L__BB8_50:
	bar.sync 	0;
	setp.ne.s32 	%p48, %r62, 0;
	@%p48 bra 	$L__BB8_72;
	ld.shared.u32 	%r365, [_ZZN3cub18CUB_300001_SM_10006detail6reduce28DeviceReduceSingleTileKernelINS2_10policy_hubIijN4cuda3__47maximumIiEEE10Policy1000EPiSB_iS8_iiNS5_3std3__410__identityEEEvT0_T1_T2_T3_T4_T6_E12temp_storage+12];
	max.s32 	%r366, %r686, %r365;
	ld.shared.u32 	%r367, [_ZZN3cub18CUB_300001_SM_10006detail6reduce28DeviceReduceSingleTileKernelINS2_10policy_hubIijN4cuda3__47maximumIiEEE10Policy1000EPiSB_iS8_iiNS5_3std3__410__identityEEEvT0_T1_T2_T3_T4_T6_E12temp_storage+16];
	max.s32 	%r368, %r366, %r367;
	ld.shared.u32 	%r369, [_ZZN3cub18CUB_300001_SM_10006detail6reduce28DeviceReduceSingleTileKernelINS2_10policy_hubIijN4cuda3__47maximumIiEEE10Policy1000EPiSB_iS8_iiNS5_3std3__410__identityEEEvT0_T1_T2_T3_T4_T6_E12temp_storage+20];
	max.s32 	%r370, %r368, %r369;
	ld.shared.u32 	%r371, [_ZZN3cub18CUB_300001_SM_10006detail6reduce28DeviceReduceSingleTileKernelINS2_10policy_hubIijN4cuda3__47maximumIiEEE10Policy1000EPiSB_iS8_iiNS5_3std3__410__identityEEEvT0_T1_T2_T3_T4_T6_E12temp_storage+24];
	max.s32 	%r372, %r370, %r371;
	ld.shared.u32 	%r373, [_ZZN3cub18CUB_300001_SM_10006detail6reduce28DeviceReduceSingleTileKernelINS2_10policy_hubIijN4cuda3__47maximumIiEEE10Policy1000EPiSB_iS8_iiNS5_3std3__410__identityEEEvT0_T1_T2_T3_T4_T6_E12temp_storage+28];
	max.s32 	%r374, %r372, %r373;
	ld.shared.u32 	%r375, [_ZZN3cub18CUB_300001_SM_10006detail6reduce28DeviceReduceSingleTileKernelINS2_10policy_hubIijN4cuda3__47maximumIiEEE10Policy1000EPiSB_iS8_iiNS5_3std3__410__identityEEEvT0_T1_T2_T3_T4_T6_E12temp_storage+32];
	max.s32 	%r376, %r374, %r375;
	ld.shared.u32 	%r377, [_ZZN3cub18CUB_300001_SM_10006detail6reduce28DeviceReduceSingleTileKernelINS2_10policy_hubIijN4cuda3__47maximumIiEEE10Policy1000EPiSB_iS8_iiNS5_3std3__410__identityEEEvT0_T1_T2_T3_T4_T6_E12temp_storage+36];
	max.s32 	%r686, %r376, %r377;
	bra.uni 	$L__BB8_72;
$L__BB8_52:
	// begin inline asm
	mov.u32 %r268, %laneid;
	// end inline asm
	and.b32  	%r294, %r62, 992;
	add.s32 	%r295, %r294, 32;
	setp.gt.s32 	%p27, %r295, %r124;
	not.b32 	%r296, %r294;
	add.s32 	%r297, %r124, %r296;
	selp.b32 	%r292, %r297, 31, %p27;
	mov.b32 	%r271, 1;
	mov.b32 	%r293, -1;
	// begin inline asm
	shfl.sync.down.b32 %r269, %r670, %r271, %r292, %r293;
	// end inline asm
	setp.lt.s32 	%p28, %r268, %r292;
	max.s32 	%r298, %r670, %r269;
	selp.b32 	%r275, %r298, %r670, %p28;
	mov.b32 	%r276, 2;
	// begin inline asm
	shfl.sync.down.b32 %r274, %r275, %r276, %r292, %r293;
	// end inline asm
	add.s32 	%r299, %r268, 2;
	setp.gt.s32 	%p29, %r299, %r292;
	max.s32 	%r300, %r275, %r274;
	selp.b32 	%r280, %r275, %r300, %p29;
	mov.b32 	%r281, 4;
	// begin inline asm
	shfl.sync.down.b32 %r279, %r280, %r281, %r292, %r293;
	// end inline asm
	add.s32 	%r301, %r268, 4;
	setp.gt.s32 	%p30, %r301, %r292;
	max.s32 	%r302, %r280, %r279;
	selp.b32 	%r285, %r280, %r302, %p30;
	mov.b32 	%r286, 8;
	// begin inline asm
	shfl.sync.down.b32 %r284, %r285, %r286, %r292, %r293;
	// end inline asm
	add.s32 	%r303, %r268, 8;
	setp.gt.s32 	%p31, %r303, %r292;
	max.s32 	%r304, %r285, %r284;
	selp.b32 	%r290, %r285, %r304, %p31;
	mov.b32 	%r291, 16;
	// begin inline asm
	shfl.sync.down.b32 %r289, %r290, %r291, %r292, %r293;
	// end inline asm
	add.s32 	%r305, %r268, 16;
	setp.gt.s32 	%p32, %r305, %r292;
	max.s32 	%r306, %r290, %r289;
	selp.b32 	%r686, %r290, %r306, %p32;
	setp.ne.s32 	%p33, %r268, 0;
	@%p33 bra 	$L__BB8_54;
	shr.u32 	%r307, %r62, 3;
	and.b32  	%r308, %r307, 124;
	mov.u32 	%r309, _ZZN3cub18CUB_300001_SM_10006detail6reduce28DeviceReduceSingleTileKernelINS2_10policy_hubIijN4cuda3__47maximumIiEEE10Policy1000EPiSB_iS8_iiNS5_3std3__410__identityEEEvT0_T1_T2_T3_T4_T6_E12temp_storage;
	add.s32 	%r310, %r309, %r308;
	st.shared.u32 	[%r310+8], %r686;
$L__BB8_54:
	bar.sync 	0;
	setp.ne.s32 	%p34, %r62, 0;
	@%p34 bra 	$L__BB8_72;
	setp.gt.s32 	%p35, %r124, 32;
	ld.shared.u32 	%r311, [_ZZN3cub18CUB_300001_SM_10006detail6reduce28DeviceReduceSingleTileKernelINS2_10policy_hubIijN4cuda3__47maximumIiEEE10Policy1000EPiSB_iS8_iiNS5_3std3__410__identityEEEvT0_T1_T2_T3_T4_T6_E12temp_storage+12];
	max.s32 	%r312, %r686, %r311;
	selp.b32 	%r313, %r312, %r686, %p35;
	setp.gt.s32 	%p36, %r124, 64;
	ld.shared.u32 	%r314, [_ZZN3cub18CUB_300001_SM_10006detail6reduce28DeviceReduceSingleTileKernelINS2_10policy_hubIijN4cuda3__47maximumIiEEE10Policy1000EPiSB_iS8_iiNS5_3std3__410__identityEEEvT0_T1_T2_T3_T4_T6_E12temp_storage+16];
	max.s32 	%r315, %r313, %r314;
	selp.b32 	%r316, %r315, %r313, %p36;
	setp.gt.s32 	%p37, %r124, 96;
	ld.shared.u32 	%r317, [_ZZN3cub18CUB_300001_SM_10006detail6reduce28DeviceReduceSingleTileKernelINS2_10policy_hubIijN4cuda3__47maximumIiEEE10Policy1000EPiSB_iS8_iiNS5_3std3__410__identityEEEvT0_T1_T2_T3_T4_T6_E12temp_storage+20];
	max.s32 	%r318, %r316, %r317;
	selp.b32 	%r319, %r318, %r316, %p37;
	setp.gt.s32 	%p38, %r124, 128;
	ld.shared.u32 	%r320, [_ZZN3cub18CUB_300001_SM_10006detail6reduce28DeviceReduceSingleTileKernelINS2_10policy_hubIijN4cuda3__47maximumIiEEE10Policy1000EPiSB_iS8_iiNS5_3std3__410__identityEEEvT0_T1_T2_T3_T4_T6_E12temp_storage+24];
	max.s32 	%r321, %r319, %r320;
	selp.b32 	%r322, %r321, %r319, %p38;
	setp.gt.s32 	%p39, %r124, 160;
	ld.shared.u32 	%r323, [_ZZN3cub18CUB_300001_SM_10006detail6reduce28DeviceReduceSingleTileKernelINS2_10policy_hubIijN4cuda3__47maximumIiEEE10Policy1000EPiSB_iS8_iiNS5_3std3__410__identityEEEvT0_T1_T2_T3_T4_T6_E12temp_storage+28];
	max.s32 	%r324, %r322, %r323;
	selp.b32 	%r325, %r324, %r322, %p39;
	setp.gt.s32 	%p40, %r124, 192;
	ld.shared.u32 	%r326, [_ZZN3cub18CUB_300001_SM_10006detail6reduce28DeviceReduceSingleTileKernelINS2_10policy_hubIijN4cuda3__47maximumIiEEE10Policy1000EPiSB_iS8_iiNS5_3std3__410__identityEEEvT0_T1_T2_T3_T4_T6_E12temp_storage+32];
	max.s32 	%r327, %r325, %r326;
	selp.b32 	%r328, %r327, %r325, %p40;
	setp.gt.s32 	%p41, %r124, 224;
	ld.shared.u32 	%r329, [_ZZN3cub18CUB_300001_SM_10006detail6reduce28DeviceReduceSingleTileKernelINS2_10policy_hubIijN4cuda3__47maximumIiEEE10Policy1000EPiSB_iS8_iiNS5_3std3__410__identityEEEvT0_T1_T2_T3_T4_T6_E12temp_storage+36];
	max.s32 	%r330, %r328, %r329;
	selp.b32 	%r686, %r330, %r328, %p41;
	bra.uni 	$L__BB8_72;
$L__BB8_56:
	mov.u32 	%r88, %tid.x;
	mul.wide.u32 	%rd35, %r88, 4;
	add.s64 	%rd19, %rd16, %rd35;
	// begin inline asm
	ld.global.nc.u32 %r126, [%rd19];
	// end inline asm
	add.s64 	%rd20, %rd19, 1024;
	// begin inline asm
	ld.global.nc.u32 %r127, [%rd20];
	// end inline asm
	add.s64 	%rd21, %rd19, 2048;
	// begin inline asm
	ld.global.nc.u32 %r128, [%rd21];
	// end inline asm
	add.s64 	%rd22, %rd19, 3072;
	// begin inline asm
	ld.global.nc.u32 %r129, [%rd22];
	// end inline asm
	add.s64 	%rd23, %rd19, 4096;
	// begin inline asm
	ld.global.nc.u32 %r130, [%rd23];
	// end inline asm
	add.s64 	%rd24, %rd19, 5120;
	// begin inline asm
	ld.global.nc.u32 %r131, [%rd24];
	// end inline asm
	add.s64 	%rd25, %rd19, 6144;
	// begin inline asm
	ld.global.nc.u32 %r132, [%rd25];
	// end inline asm
	add.s64 	%rd26, %rd19, 7168;
	// begin inline asm
	ld.global.nc.u32 %r133, [%rd26];
	// end inline asm
	add.s64 	%rd27, %rd19, 8192;
	// begin inline asm
	ld.global.nc.u32 %r134, [%rd27];
	// end inline asm
	add.s64 	%rd28, %rd19, 9216;
	// begin inline asm
	ld.global.nc.u32 %r135, [%rd28];
	// end inline asm
	add.s64 	%rd29, %rd19, 10240;
	// begin inline asm
	ld.global.nc.u32 %r136, [%rd29];
	// end inline asm
	add.s64 	%rd30, %rd19, 11264;
	// begin inline asm
	ld.global.nc.u32 %r137, [%rd30];
	// end inline asm
	add.s64 	%rd31, %rd19, 12288;
	// begin inline asm
	ld.global.nc.u32 %r138, [%rd31];
	// end inline asm
	add.s64 	%rd32, %rd19, 13312;
	// begin inline asm
	ld.global.nc.u32 %r139, [%rd32];
	// end inline asm
	add.s64 	%rd33, %rd19, 14336;
	// begin inline asm
	ld.global.nc.u32 %r140, [%rd33];
	// end inline asm
	add.s64 	%rd34, %rd19, 15360;
	// begin inline asm
	ld.global.nc.u32 %r141, [%rd34];
	// end inline asm
	max.s32 	%r143, %r126, %r127;
	max.s32 	%r144, %r143, %r128;
	max.s32 	%r145, %r129, %r130;
	max.s32 	%r146, %r145, %r131;
	max.s32 	%r147, %r132, %r133;
	max.s32 	%r148, %r147, %r134;
	max.s32 	%r149, %r135, %r136;
	max.s32 	%r150, %r149, %r137;
	max.s32 	%r151, %r138, %r139;
	max.s32 	%r152, %r151, %r140;
	max.s32 	%r153, %r144, %r146;
	max.s32 	%r154, %r153, %r148;
	max.s32 	%r155, %r150, %r152;
	max.s32 	%r156, %r155, %r141;
	max.s32 	%r685, %r154, %r156;
	setp.lt.u32 	%p4, %r124, 8192;
	mov.b32 	%r674, 4096;
	@%p4 bra 	$L__BB8_60;
	add.s32 	%r90, %r124, -4096;
	mov.b32 	%r674, 4096;
$L__BB8_58:
	mul.wide.s32 	%rd52, %r674, 4;
	add.s64 	%rd36, %rd19, %rd52;
	// begin inline asm
	ld.global.nc.u32 %r158, [%rd36];
	// end inline asm
	add.s64 	%rd37, %rd36, 1024;
	// begin inline asm
	ld.global.nc.u32 %r159, [%rd37];
	// end inline asm
	add.s64 	%rd38, %rd36, 2048;
	// begin inline asm
	ld.global.nc.u32 %r160, [%rd38];
	// end inline asm
	add.s64 	%rd39, %rd36, 3072;
	// begin inline asm
	ld.global.nc.u32 %r161, [%rd39];
	// end inline asm
	add.s64 	%rd40, %rd36, 4096;
	// begin inline asm
	ld.global.nc.u32 %r162, [%rd40];
	// end inline asm
	add.s64 	%rd41, %rd36, 5120;
	// begin inline asm
	ld.global.nc.u32 %r163, [%rd41];
	// end inline asm
	add.s64 	%rd42, %rd36, 6144;
	// begin inline asm
	ld.global.nc.u32 %r164, [%rd42];
	// end inline asm
	add.s64 	%rd43, %rd36, 7168;
	// begin inline asm
	ld.global.nc.u32 %r165, [%rd43];
	// end inline asm
	add.s64 	%rd44, %rd36, 8192;
	// begin inline asm
	ld.global.nc.u32 %r166, [%rd44];
	// end inline asm
	add.s64 	%rd45, %rd36, 9216;
	// begin inline asm
	ld.global.nc.u32 %r167, [%rd45];
	// end inline asm
	add.s64 	%rd46, %rd36, 10240;
	// begin inline asm
	ld.global.nc.u32 %r168, [%rd46];
	// end inline asm
	add.s64 	%rd47, %rd36, 11264;
	// begin inline asm
	ld.global.nc.u32 %r169, [%rd47];
	// end inline asm
	add.s64 	%rd48, %rd36, 12288;
	// begin inline asm
	ld.global.nc.u32 %r170, [%rd48];
	// end inline asm
	add.s64 	%rd49, %rd36, 13312;
	// begin inline asm
	ld.global.nc.u32 %r171, [%rd49];
	// end inline asm
	add.s64 	%rd50, %rd36, 14336;
	// begin inline asm
	ld.global.nc.u32 %r172, [%rd50];
	// end inline asm
	add.s64 	%rd51, %rd36, 15360;
	// begin inline asm
	ld.global.nc.u32 %r173, [%rd51];
	// end inline asm
	max.s32 	%r174, %r685, %r158;
	max.s32 	%r175, %r174, %r159;
	max.s32 	%r176, %r160, %r161;
	max.s32 	%r177, %r176, %r162;
	max.s32 	%r178, %r163, %r164;
	max.s32 	%r179, %r178, %r165;
	max.s32 	%r180, %r166, %r167;
	max.s32 	%r181, %r180, %r168;
	max.s32 	%r182, %r169, %r170;
	max.s32 	%r183, %r182, %r171;
	max.s32 	%r184, %r172, %r173;
	max.s32 	%r185, %r175, %r177;
	max.s32 	%r186, %r185, %r179;
	max.s32 	%r187, %r181, %r183;
	max.s32 	%r188, %r187, %r184;
	max.s32 	%r685, %r186, %r188;
	sub.s32 	%r189, %r124, %r674;
	setp.lt.s32 	%p5, %r189, 4096;
	@%p5 bra 	$L__BB8_68;
	add.s32 	%r674, %r674, 4096;
	setp.le.s32 	%p6, %r674, %r90;
	@%p6 bra 	$L__BB8_58;
$L__BB8_60:
	setp.le.s32 	%p7, %r124, %r674;
	@%p7 bra 	$L__BB8_68;
	sub.s32 	%r97, %r124, %r674;
	setp.ge.s32 	%p8, %r88, %r97;
	@%p8 bra 	$L__BB8_68;
	not.b32 	%r191, %r88;
	add.s32 	%r192, %r124, %r191;
	sub.s32 	%r98, %r192, %r674;
	and.b32  	%r193, %r98, 768;
	setp.eq.s32 	%p9, %r193, 768;
	mov.u32 	%r679, %r88;
	@%p9 bra 	$L__BB8_65;
	add.s32 	%r676, %r88, %r674;
	shr.u32 	%r194, %r98, 8;
	add.s32 	%r195, %r194, 1;
	and.b32  	%r196, %r195, 3;
	neg.s32 	%r675, %r196;
	mov.u32 	%r679, %r88;
$L__BB8_64:
	.pragma "nounroll";
	mul.wide.u32 	%rd54, %r676, 4;
	add.s64 	%rd53, %rd16, %rd54;
	// begin inline asm
	ld.global.nc.u32 %r197, [%rd53];
	// end inline asm
	max.s32 	%r685, %r685, %r197;
	add.s32 	%r679, %r679, 256;
	add.s32 	%r676, %r676, 256;
	add.s32 	%r675, %r675, 1;
	setp.ne.s32 	%p10, %r675, 0;
	@%p10 bra 	$L__BB8_64;
$L__BB8_65:
	setp.lt.u32 	%p11, %r98, 768;
	@%p11 bra 	$L__BB8_68;
	cvt.u64.u32 	%rd55, %r679;
	cvt.u64.u32 	%rd56, %r674;
	add.s64 	%rd57, %rd55, %rd56;
	shl.b64 	%rd58, %rd57, 2;
	add.s64 	%rd59, %rd58, %rd16;
	add.s64 	%rd124, %rd59, 2048;
	add.s32 	%r682, %r679, %r674;
$L__BB8_67:
	mul.wide.u32 	%rd64, %r682, 4;
	add.s64 	%rd60, %rd16, %rd64;
	// begin inline asm
	ld.global.nc.u32 %r198, [%rd60];
	// end inline asm
	max.s32 	%r202, %r685, %r198;
	add.s64 	%rd61, %rd124, -1024;
	// begin inline asm
	ld.global.nc.u32 %r199, [%rd61];
	// end inline asm
	max.s32 	%r203, %r202, %r199;
	// begin inline asm
	ld.global.nc.u32 %r200, [%rd124];
	// end inline asm
	max.s32 	%r204, %r203, %r200;
	add.s64 	%rd63, %rd124, 1024;
	// begin inline asm
	ld.global.nc.u32 %r201, [%rd63];
	// end inline asm
	max.s32 	%r685, %r204, %r201;
	add.s32 	%r679, %r679, 1024;
	add.s64 	%rd124, %rd124, 4096;
	add.s32 	%r682, %r682, 1024;
	setp.lt.s32 	%p12, %r679, %r97;
	@%p12 bra 	$L__BB8_67;
$L__BB8_68:
	// begin inline asm
	mov.u32 %r205, %laneid;
	// end inline asm
	mov.b32 	%r208, 1;
	mov.b32 	%r229, 31;
	mov.b32 	%r230, -1;
	// begin inline asm
	shfl.sync.down.b32 %r206, %r685, %r208, %r229, %r230;
	// end inline asm
	setp.gt.s32 	%p13, %r205, 30;
	max.s32 	%r231, %r685, %r206;
	selp.b32 	%r212, %r685, %r231, %p13;
	mov.b32 	%r213, 2;
	// begin inline asm
	shfl.sync.down.b32 %r211, %r212, %r213, %r229, %r230;
	// end inline asm
	setp.gt.s32 	%p14, %r205, 29;
	max.s32 	%r232, %r212, %r211;
	selp.b32 	%r217, %r212, %r232, %p14;
	mov.b32 	%r218, 4;
	// begin inline asm
	shfl.sync.down.b32 %r216, %r217, %r218, %r229, %r230;
	// end inline asm
	setp.gt.s32 	%p15, %r205, 27;
	max.s32 	%r233, %r217, %r216;
	selp.b32 	%r222, %r217, %r233, %p15;
	mov.b32 	%r223, 8;
	// begin inline asm
	shfl.sync.down.b32 %r221, %r222, %r223, %r229, %r230;
	// end inline asm
	setp.gt.s32 	%p16, %r205, 23;
	max.s32 	%r234, %r222, %r221;
	selp.b32 	%r227, %r222, %r234, %p16;
	mov.b32 	%r228, 16;
	// begin inline asm
	shfl.sync.down.b32 %r226, %r227, %r228, %r229, %r230;
	// end inline asm
	setp.gt.s32 	%p17, %r205, 15;
	max.s32 	%r120, %r227, %r226;
	selp.b32 	%r686, %r227, %r120, %p17;
	setp.ne.s32 	%p18, %r205, 0;
	@%p18 bra 	$L__BB8_70;
	shr.u32 	%r235, %r88, 3;
	and.b32  	%r236, %r235, 124;
	mov.u32 	%r237, _ZZN3cub18CUB_300001_SM_10006detail6reduce28DeviceReduceSingleTileKernelINS2_10policy_hubIijN4cuda3__47maximumIiEEE10Policy1000EPiSB_iS8_iiNS5_3std3__410__identityEEEvT0_T1_T2_T3_T4_T6_E12temp_storage;
	add.s32 	%r238, %r237, %r236;
	st.shared.u32 	[%r238+8], %r120;
$L__BB8_70:
	bar.sync 	0;
	setp.ne.s32 	%p19, %r88, 0;
	@%p19 bra 	$L__BB8_72;
	ld.shared.u32 	%r239, [_ZZN3cub18CUB_300001_SM_10006detail6reduce28DeviceReduceSingleTileKernelINS2_10policy_hubIijN4cuda3__47maximumIiEEE10Policy1000EPiSB_iS8_iiNS5_3std3__410__identityEEEvT0_T1_T2_T3_T4_T6_E12temp_storage+12];
	max.s32 	%r240, %r686, %r239;
	ld.shared.u32 	%r241, [_ZZN3cub18CUB_300001_SM_10006detail6reduce28DeviceReduceSingleTileKernelINS2_10policy_hubIijN4cuda3__47maximumIiEEE10Policy1000EPiSB_iS8_iiNS5_3std3__410__identityEEEvT0_T1_T2_T3_T4_T6_E12temp_storage+16];
	max.s32 	%r242, %r240, %r241;
	ld.shared.u32 	%r243, [_ZZN3cub18CUB_300001_SM_10006detail6reduce28DeviceReduceSingleTileKernelINS2_10policy_hubIijN4cuda3__47maximumIiEEE10Policy1000EPiSB_iS8_iiNS5_3std3__410__identityEEEvT0_T1_T2_T3_T4_T6_E12temp_storage+20];
	max.s32 	%r244, %r242, %r243;
	ld.shared.u32 	%r245, [_ZZN3cub18CUB_300001_SM_10006detail6reduce28DeviceReduceSingleTileKernelINS2_10policy_hubIijN4cuda3__47maximumIiEEE10Policy1000EPiSB_iS8_iiNS5_3std3__410__identityEEEvT0_T1_T2_T3_T4_T6_E12temp_storage+24];
	max.s32 	%r246, %r244, %r245;
	ld.shared.u32 	%r247, [_ZZN3cub18CUB_300001_SM_10006detail6reduce28DeviceReduceSingleTileKernelINS2_10policy_hubIijN4cuda3__47maximumIiEEE10Policy1000EPiSB_iS8_iiNS5_3std3__410__identityEEEvT0_T1_T2_T3_T4_T6_E12temp_storage+28];
	max.s32 	%r248, %r246, %r247;
	ld.shared.u32 	%r249, [_ZZN3cub18CUB_300001_SM_10006detail6reduce28DeviceReduceSingleTileKernelINS2_10policy_hubIijN4cuda3__47maximumIiEEE10Policy1000EPiSB_iS8_iiNS5_3std3__410__identityEEEvT0_T1_T2_T3_T4_T6_E12temp_storage+32];
	max.s32 	%r250, %r248, %r249;
	ld.shared.u32 	%r251, [_ZZN3cub18CUB_300001_SM_10006detail6reduce28DeviceReduceSingleTileKernelINS2_10policy_hubIijN4cuda3__47maximumIiEEE10Policy1000EPiSB_iS8_iiNS5_3std3__410__identityEEEvT0_T1_T2_T3_T4_T6_E12temp_storage+36];
	max.s32 	%r686, %r250, %r251;
$L__BB8_72:
	mov.u32 	%r631, %tid.x;
	setp.ne.s32 	%p95, %r631, 0;
	@%p95 bra 	$L__BB8_74;
	max.s32 	%r632, %r125, %r686;
	st.global.u32 	[%rd1], %r632;
$L__BB8_74:
	ret;

}
	// .globl	_ZN3cub18CUB_300001_SM_10006detail6reduce28DeviceReduceSingleTileKernelINS2_10policy_hubIiyN4cuda3__47maximumIiEEE10Policy1000EN6thrust24THRUST_300001_SM_1000_NS6detail15normal_iteratorINSC_10device_ptrIiEEEEPiyS8_iiNS5_3std3__410__identityEEEvT0_T1_T2_T3_T4_T6_
.visible .entry _ZN3cub18CUB_300001_SM_10006detail6reduce28DeviceReduceSingleTileKernelINS2_10policy_hubIiyN4cuda3__47maximumIiEEE10Policy1000EN6thrust24THRUST_300001_SM_1000_NS6detail15normal_iteratorINSC_10device_ptrIiEEEEPiyS8_iiNS5_3std3__410__identityEEEvT0_T1_T2_T3_T4_T6_(
	.param .align 8 .b8 _ZN3cub18CUB_300001_SM_10006detail6reduce28DeviceReduceSingleTileKernelINS2_10policy_hubIiyN4cuda3__47maximumIiEEE10Policy1000EN6thrust24THRUST_300001_SM_1000_NS6detail15normal_iteratorINSC_10device_ptrIiEEEEPiyS8_iiNS5_3std3__410__identityEEEvT0_T1_T2_T3_T4_T6__param_0[8],
	.param .u64 .ptr .align 1 _ZN3cub18CUB_300001_SM_10006detail6reduce28DeviceReduceSingleTileKernelINS2_10policy_hubIiyN4cuda3__47maximumIiEEE10Policy1000EN6thrust24THRUST_300001_SM_1000_NS6detail15normal_iteratorINSC_10device_ptrIiEEEEPiyS8_iiNS5_3std3__410__identityEEEvT0_T1_T2_T3_T4_T6__param_1,
	.param .u64 _ZN3cub18CUB_300001_SM_10006detail6reduce28DeviceReduceSingleTileKernelINS2_10policy_hubIiyN4cuda3__47maximumIiEEE10Policy1000EN6thrust24THRUST_300001_SM_1000_NS6detail15normal_iteratorINSC_10device_ptrIiEEEEPiyS8_iiNS5_3std3__410__identityEEEvT0_T1_T2_T3_T4_T6__param_2,
	.param .align 1 .b8 _ZN3cub18CUB_300001_SM_10006detail6reduce28DeviceReduceSingleTileKernelINS2_10policy_hubIiyN4cuda3__47maximumIiEEE10Policy1000EN6thrust24THRUST_300001_SM_1000_NS6detail15normal_iteratorINSC_10device_ptrIiEEEEPiyS8_iiNS5_3std3__410__identityEEEvT0_T1_T2_T3_T4_T6__param_3[1],
	.param .u32 _ZN3cub18CUB_300001_SM_10006detail6reduce28DeviceReduceSingleTileKernelINS2_10policy_hubIiyN4cuda3__47maximumIiEEE10Policy1000EN6thrust24THRUST_300001_SM_1000_NS6detail15normal_iteratorINSC_10device_ptrIiEEEEPiyS8_iiNS5_3std3__410__identityEEEvT0_T1_T2_T3_T4_T6__param_4,
	.param .align 1 .b8 _ZN3cub18CUB_300001_SM_10006detail6reduce28DeviceReduceSingleTileKernelINS2_10policy_hubIiyN4cuda3__47maximumIiEEE10Policy1000EN6thrust24THRUST_300001_SM_1000_NS6detail15normal_iteratorINSC_10device_ptrIiEEEEPiyS8_iiNS5_3std3__410__identityEEEvT0_T1_T2_T3_T4_T6__param_5[1]
)
.maxntid 256
.minnctapersm 1
{
	.reg .pred 	%p<59>;
	.reg .b32 	%r<471>;
	.reg .b64 	%rd<56>;
	// demoted variable
	.shared .align 4 .b8 _ZZN3cub18CUB_300001_SM_10006detail6reduce28DeviceReduceSingleTileKernelINS2_10policy_hubIiyN4cuda3__47maximumIiEEE10Policy1000EN6thrust24THRUST_300001_SM_1000_NS6detail15normal_iteratorINSC_10device_ptrIiEEEEPiyS8_iiNS5_3std3__410__identityEEEvT0_T1_T2_T3_T4_T6_E12temp_storage[44];
	ld.param.u64 	%rd18, [_ZN3cub18CUB_300001_SM_10006detail6reduce28DeviceReduceSingleTileKernelINS2_10policy_hubIiyN4cuda3__47maximumIiEEE10Policy1000EN6thrust24THRUST_300001_SM_1000_NS6detail15normal_iteratorINSC_10device_ptrIiEEEEPiyS8_iiNS5_3std3__410__identityEEEvT0_T1_T2_T3_T4_T6__param_0];
	ld.param.u64 	%rd20, [_ZN3cub18CUB_300001_SM_10006detail6reduce28DeviceReduceSingleTileKernelINS2_10policy_hubIiyN4cuda3__47maximumIiEEE10Policy1000EN6thrust24THRUST_300001_SM_1000_NS6detail15normal_iteratorINSC_10device_ptrIiEEEEPiyS8_iiNS5_3std3__410__identityEEEvT0_T1_T2_T3_T4_T6__param_1];
	ld.param.u64 	%rd19, [_ZN3cub18CUB_300001_SM_10006detail6reduce28DeviceReduceSingleTileKernelINS2_10policy_hubIiyN4cuda3__47maximumIiEEE10Policy1000EN6thrust24THRUST_300001_SM_1000_NS6detail15normal_iteratorINSC_10device_ptrIiEEEEPiyS8_iiNS5_3std3__410__identityEEEvT0_T1_T2_T3_T4_T6__param_2];
	ld.param.u32 	%r83, [_ZN3cub18CUB_300001_SM_10006detail6reduce28DeviceReduceSingleTileKernelINS2_10policy_hubIiyN4cuda3__47maximumIiEEE10Policy1000EN6thrust24THRUST_300001_SM_1000_NS6detail15normal_iteratorINSC_10device_ptrIiEEEEPiyS8_iiNS5_3std3__410__identityEEEvT0_T1_T2_T3_T4_T6__param_4];
	cvta.to.global.u64 	%rd1, %rd20;
	setp.ne.s64 	%p1, %rd19, 0;
	@%p1 bra 	$L__BB9_3;
	mov.u32 	%r434, %tid.x;
	setp.ne.s32 	%p58, %r434, 0;
	@%p58 bra 	$L__BB9_51;
	st.global.u32 	[%rd1], %r83;
	bra.uni 	$L__BB9_51;
$L__BB9_3:
	cvta.to.global.u64 	%rd2, %rd18;
	setp.gt.u64 	%p2, %rd19, 4095;
	@%p2 bra 	$L__BB9_28;
	cvt.u32.u64 	%r1, %rd19;
	mov.u32 	%r2, %tid.x;
	setp.ge.u32 	%p24, %r2, %r1;
	mov.b32 	%r452, 0;
	mov.u32 	%r441, %r2;
	@%p24 bra 	$L__BB9_6;
	mul.wide.u32 	%rd41, %r2, 4;
	add.s64 	%rd42, %rd2, %rd41;
	ld.global.u32 	%r452, [%rd42];
	add.s32 	%r441, %r2, 256;
$L__BB9_6:
	setp.ge.u32 	%p25, %r441, %r1;
	@%p25 bra 	$L__BB9_19;
	not.b32 	%r262, %r441;
	add.s32 	%r263, %r262, %r1;
	shr.u32 	%r264, %r263, 8;
	add.s32 	%r7, %r264, 1;
	and.b32  	%r8, %r7, 15;
	setp.lt.u32 	%p26, %r263, 3840;
	@%p26 bra 	$L__BB9_10;
	and.b32  	%r265, %r7, 33554416;
	neg.s32 	%r437, %r265;
	mul.wide.u32 	%rd43, %r441, 4;
	add.s64 	%rd44, %rd43, %rd2;
	add.s64 	%rd51, %rd44, 8192;
$L__BB9_9:
	.pragma "nounroll";
	ld.global.u32 	%r266, [%rd51+-8192];
	max.s32 	%r267, %r452, %r266;
	ld.global.u32 	%r268, [%rd51+-7168];
	max.s32 	%r269, %r267, %r268;
	ld.global.u32 	%r270, [%rd51+-6144];
	max.s32 	%r271, %r269, %r270;
	ld.global.u32 	%r272, [%rd51+-5120];
	max.s32 	%r273, %r271, %r272;
	ld.global.u32 	%r274, [%rd51+-4096];
	max.s32 	%r275, %r273, %r274;
	ld.global.u32 	%r276, [%rd51+-3072];
	max.s32 	%r277, %r275, %r276;
	ld.global.u32 	%r278, [%rd51+-2048];
	max.s32 	%r279, %r277, %r278;
	ld.global.u32 	%r280, [%rd51+-1024];
	max.s32 	%r281, %r279, %r280;
	ld.global.u32 	%r282, [%rd51];
	max.s32 	%r283, %r281, %r282;
	ld.global.u32 	%r284, [%rd51+1024];
	max.s32 	%r285, %r283, %r284;
	ld.global.u32 	%r286, [%rd51+2048];
	max.s32 	%r287, %r285, %r286;
	ld.global.u32 	%r288, [%rd51+3072];
	max.s32 	%r289, %r287, %r288;
	ld.global.u32 	%r290, [%rd51+4096];
	max.s32 	%r291, %r289, %r290;
	ld.global.u32 	%r292, [%rd51+5120];
	max.s32 	%r293, %r291, %r292;
	ld.global.u32 	%r294, [%rd51+6144];
	max.s32 	%r295, %r293, %r294;
	ld.global.u32 	%r296, [%rd51+7168];
	max.s32 	%r452, %r295, %r296;
	add.s32 	%r441, %r441, 4096;
	add.s32 	%r437, %r437, 16;
	add.s64 	%rd51, %rd51, 16384;
	setp.ne.s32 	%p27, %r437, 0;
	@%p27 bra 	$L__BB9_9;
$L__BB9_10:
	setp.eq.s32 	%p28, %r8, 0;
	@%p28 bra 	$L__BB9_19;
	and.b32  	%r19, %r7, 7;
	setp.lt.u32 	%p29, %r8, 8;
	@%p29 bra 	$L__BB9_13;
	mul.wide.s32 	%rd45, %r441, 4;
	add.s64 	%rd46, %rd2, %rd45;
	ld.global.u32 	%r298, [%rd46];
	max.s32 	%r299, %r452, %r298;
	ld.global.u32 	%r300, [%rd46+1024];
	max.s32 	%r301, %r299, %r300;
	ld.global.u32 	%r302, [%rd46+2048];
	max.s32 	%r303, %r301, %r302;
	ld.global.u32 	%r304, [%rd46+3072];
	max.s32 	%r305, %r303, %r304;
	ld.global.u32 	%r306, [%rd46+4096];
	max.s32 	%r307, %r305, %r306;
	ld.global.u32 	%r308, [%rd46+5120];
	max.s32 	%r309, %r307, %r308;
	ld.global.u32 	%r310, [%rd46+6144];
	max.s32 	%r311, %r309, %r310;
	ld.global.u32 	%r312, [%rd46+7168];
	max.s32 	%r452, %r311, %r312;
	add.s32 	%r441, %r441, 2048;
$L__BB9_13:
	setp.eq.s32 	%p30, %r19, 0;
	@%p30 bra 	$L__BB9_19;
	and.b32  	%r25, %r7, 3;
	setp.lt.u32 	%p31, %r19, 4;
	@%p31 bra 	$L__BB9_16;
	mul.wide.s32 	%rd47, %r441, 4;
	add.s64 	%rd48, %rd2, %rd47;
	ld.global.u32 	%r314, [%rd48];
	max.s32 	%r315, %r452, %r314;
	ld.global.u32 	%r316, [%rd48+1024];
	max.s32 	%r317, %r315, %r316;
	ld.global.u32 	%r318, [%rd48+2048];
	max.s32 	%r319, %r317, %r318;
	ld.global.u32 	%r320, [%rd48+3072];
	max.s32 	%r452, %r319, %r320;
	add.s32 	%r441, %r441, 1024;
$L__BB9_16:
	setp.eq.s32 	%p32, %r25, 0;
	@%p32 bra 	$L__BB9_19;
	neg.s32 	%r449, %r25;
$L__BB9_18:
	.pragma "nounroll";
	mul.wide.s32 	%rd49, %r441, 4;
	add.s64 	%rd50, %rd2, %rd49;
	ld.global.u32 	%r321, [%rd50];
	max.s32 	%r452, %r452, %r321;
	add.s32 	%r441, %r441, 256;
	add.s32 	%r449, %r449, 1;
	setp.ne.s32 	%p33, %r449, 0;
	@%p33 bra 	$L__BB9_18;
$L__BB9_19:
	setp.lt.u64 	%p34, %rd19, 256;
	@%p34 bra 	$L__BB9_24;
	// begin inline asm
	mov.u32 %r385, %laneid;
	// end inline asm
	mov.b32 	%r388, 1;
	mov.b32 	%r409, 31;
	mov.b32 	%r410, -1;
	// begin inline asm
	shfl.sync.down.b32 %r386, %r452, %r388, %r409, %r410;
	// end inline asm
	setp.gt.s32 	%p50, %r385, 30;
	max.s32 	%r411, %r452, %r386;
	selp.b32 	%r392, %r452, %r411, %p50;
	mov.b32 	%r393, 2;
	// begin inline asm
	shfl.sync.down.b32 %r391, %r392, %r393, %r409, %r410;
	// end inline asm
	setp.gt.s32 	%p51, %r385, 29;
	max.s32 	%r412, %r392, %r391;
	selp.b32 	%r397, %r392, %r412, %p51;
	mov.b32 	%r398, 4;
	// begin inline asm
	shfl.sync.down.b32 %r396, %r397, %r398, %r409, %r410;
	// end inline asm
	setp.gt.s32 	%p52, %r385, 27;
	max.s32 	%r413, %r397, %r396;
	selp.b32 	%r402, %r397, %r413, %p52;
	mov.b32 	%r403, 8;
	// begin inline asm
	shfl.sync.down.b32 %r401, %r402, %r403, %r409, %r410;
	// end inline asm
	setp.gt.s32 	%p53, %r385, 23;
	max.s32 	%r414, %r402, %r401;
	selp.b32 	%r407, %r402, %r414, %p53;
	mov.b32 	%r408, 16;
	// begin inline asm
	shfl.sync.down.b32 %r406, %r407, %r408, %r409, %r410;
	// end inline asm
	setp.gt.s32 	%p54, %r385, 15;
	max.s32 	%r39, %r407, %r406;
	selp.b32 	%r470, %r407, %r39, %p54;
	setp.ne.s32 	%p55, %r385, 0;
	@%p55 bra 	$L__BB9_22;
	shr.u32 	%r415, %r2, 3;
	and.b32  	%r416, %r415, 124;
	mov.u32 	%r417, _ZZN3cub18CUB_300001_SM_10006detail6reduce28DeviceReduceSingleTileKernelINS2_10policy_hubIiyN4cuda3__47maximumIiEEE10Policy1000EN6thrust24THRUST_300001_SM_1000_NS6detail15normal_iteratorINSC_10device_ptrIiEEEEPiyS8_iiNS5_3std3__410__identityEEEvT0_T1_T2_T3_T4_T6_E12temp_storage;
	add.s32 	%r418, %r417, %r416;
	st.shared.u32 	[%r418+8], %r39;
$L__BB9_22:
	bar.sync 	0;
	setp.ne.s32 	%p56, %r2, 0;
	@%p56 bra 	$L__BB9_49;
	ld.shared.u32 	%r419, [_ZZN3cub18CUB_300001_SM_10006detail6reduce28DeviceReduceSingleTileKernelINS2_10policy_hubIiyN4cuda3__47maximumIiEEE10Policy1000EN6thrust24THRUST_300001_SM_1000_NS6detail15normal_iteratorINSC_10device_ptrIiEEEEPiyS8_iiNS5_3std3__410__identityEEEvT0_T1_T2_T3_T4_T6_E12temp_storage+12];
	max.s32 	%r420, %r470, %r419;
	ld.shared.u32 	%r421, [_ZZN3cub18CUB_300001_SM_10006detail6reduce28DeviceReduceSingleTileKernelINS2_10policy_hubIiyN4cuda3__47maximumIiEEE10Policy1000EN6thrust24THRUST_300001_SM_1000_NS6detail15normal_iteratorINSC_10device_ptrIiEEEEPiyS8_iiNS5_3std3__410__identityEEEvT0_T1_T2_T3_T4_T6_E12temp_storage+16];
	max.s32 	%r422, %r420, %r421;
	ld.shared.u32 	%r423, [_ZZN3cub18CUB_300001_SM_10006detail6reduce28DeviceReduceSingleTileKernelINS2_10policy_hubIiyN4cuda3__47maximumIiEEE10Policy1000EN6thrust24THRUST_300001_SM_1000_NS6detail15normal_iteratorINSC_10device_ptrIiEEEEPiyS8_iiNS5_3std3__410__identityEEEvT0_T1_T2_T3_T4_T6_E12temp_storage+20];
	max.s32 	%r424, %r422, %r423;
	ld.shared.u32 	%r425, [_ZZN3cub18CUB_300001_SM_10006detail6reduce28DeviceReduceSingleTileKernelINS2_10policy_hubIiyN4cuda3__47maximumIiEEE10Policy1000EN6thrust24THRUST_300001_SM_1000_NS6detail15normal_iteratorINSC_10device_ptrIiEEEEPiyS8_iiNS5_3std3__410__identityEEEvT0_T1_T2_T3_T4_T6_E12temp_storage+24];
	max.s32 	%r426, %r424, %r425;
	ld.shared.u32 	%r427, [_ZZN3cub18CUB_300001_SM_10006detail6reduce28DeviceReduceSingleTileKernelINS2_10policy_hubIiyN4cuda3__47maximumIiEEE10Policy1000EN6thrust24THRUST_300001_SM_1000_NS6detail15normal_iteratorINSC_10device_ptrIiEEEEPiyS8_iiNS5_3std3__410__identityEEEvT0_T1_T2_T3_T4_T6_E12temp_storage+28];
	max.s32 	%r428, %r426, %r427;
	ld.shared.u32 	%r429, [_ZZN3cub18CUB_300001_SM_10006detail6reduce28DeviceReduceSingleTileKernelINS2_10policy_hubIiyN4cuda3__47maximumIiEEE10Policy1000EN6thrust24THRUST_300001_SM_1000_NS6detail15normal_iteratorINSC_10device_ptrIiEEEEPiyS8_iiNS5_3std3__410__identityEEEvT0_T1_T2_T3_T4_T6_E12temp_storage+32];
	max.s32 	%r430, %r428, %r429;
	ld.shared.u32 	%r431, [_ZZN3cub18CUB_300001_SM_10006detail6reduce28DeviceReduceSingleTileKernelINS2_10policy_hubIiyN4cuda3__47maximumIiEEE10Policy1000EN6thrust24THRUST_300001_SM_1000_NS6detail15normal_iteratorINSC_10device_ptrIiEEEEPiyS8_iiNS5_3std3__410__identityEEEvT0_T1_T2_T3_T4_T6_E12temp_storage+36];
	max.s32 	%r470, %r430, %r431;
	bra.uni 	$L__BB9_49;
$L__BB9_24:
	// begin inline asm
	mov.u32 %r322, %laneid;
	// end inline asm
	and.b32  	%r348, %r2, 992;
	add.s32 	%r349, %r348, 32;
	setp.gt.u32 	%p35, %r349, %r1;
	not.b32 	%r350, %r348;
	add.s32 	%r351, %r1, %r350;
	selp.b32 	%r346, %r351, 31, %p35;
	mov.b32 	%r325, 1;
	mov.b32 	%r347, -1;
	// begin inline asm
	shfl.sync.down.b32 %r323, %r452, %r325, %r346, %r347;
	// end inline asm
	setp.lt.s32 	%p36, %r322, %r346;
	max.s32 	%r352, %r452, %r323;
	selp.b32 	%r329, %r352, %r452, %p36;
	mov.b32 	%r330, 2;
	// begin inline asm
	shfl.sync.down.b32 %r328, %r329, %r330, %r346, %r347;
	// end inline asm
	add.s32 	%r353, %r322, 2;
	setp.gt.s32 	%p37, %r353, %r346;
	max.s32 	%r354, %r329, %r328;
	selp.b32 	%r334, %r329, %r354, %p37;
	mov.b32 	%r335, 4;
	// begin inline asm
	shfl.sync.down.b32 %r333, %r334, %r335, %r346, %r347;
	// end inline asm
	add.s32 	%r355, %r322, 4;
	setp.gt.s32 	%p38, %r355, %r346;
	max.s32 	%r356, %r334, %r333;
	selp.b32 	%r339, %r334, %r356, %p38;
	mov.b32 	%r340, 8;
	// begin inline asm
	shfl.sync.down.b32 %r338, %r339, %r340, %r346, %r347;
	// end inline asm
	add.s32 	%r357, %r322, 8;
	setp.gt.s32 	%p39, %r357, %r346;
	max.s32 	%r358, %r339, %r338;
	selp.b32 	%r344, %r339, %r358, %p39;
	mov.b32 	%r345, 16;
	// begin inline asm
	shfl.sync.down.b32 %r343, %r344, %r345, %r346, %r347;
	// end inline asm
	add.s32 	%r359, %r322, 16;
	setp.gt.s32 	%p40, %r359, %r346;
	max.s32 	%r360, %r344, %r343;
	selp.b32 	%r470, %r344, %r360, %p40;
	setp.ne.s32 	%p41, %r322, 0;
	@%p41 bra 	$L__BB9_26;
	shr.u32 	%r361, %r2, 3;
	and.b32  	%r362, %r361, 124;
	mov.u32 	%r363, _ZZN3cub18CUB_300001_SM_10006detail6reduce28DeviceReduceSingleTileKernelINS2_10policy_hubIiyN4cuda3__47maximumIiEEE10Policy1000EN6thrust24THRUST_300001_SM_1000_NS6detail15normal_iteratorINSC_10device_ptrIiEEEEPiyS8_iiNS5_3std3__410__identityEEEvT0_T1_T2_T3_T4_T6_E12temp_storage;
	add.s32 	%r364, %r363, %r362;
	st.shared.u32 	[%r364+8], %r470;
$L__BB9_26:
	bar.sync 	0;
	setp.ne.s32 	%p42, %r2, 0;
	@%p42 bra 	$L__BB9_49;
	setp.gt.u64 	%p43, %rd19, 32;
	ld.shared.u32 	%r365, [_ZZN3cub18CUB_300001_SM_10006detail6reduce28DeviceReduceSingleTileKernelINS2_10policy_hubIiyN4cuda3__47maximumIiEEE10Policy1000EN6thrust24THRUST_300001_SM_1000_NS6detail15normal_iteratorINSC_10device_ptrIiEEEEPiyS8_iiNS5_3std3__410__identityEEEvT0_T1_T2_T3_T4_T6_E12temp_storage+12];
	max.s32 	%r366, %r470, %r365;
	selp.b32 	%r367, %r366, %r470, %p43;
	setp.gt.u64 	%p44, %rd19, 64;
	ld.shared.u32 	%r368, [_ZZN3cub18CUB_300001_SM_10006detail6reduce28DeviceReduceSingleTileKernelINS2_10policy_hubIiyN4cuda3__47maximumIiEEE10Policy1000EN6thrust24THRUST_300001_SM_1000_NS6detail15normal_iteratorINSC_10device_ptrIiEEEEPiyS8_iiNS5_3std3__410__identityEEEvT0_T1_T2_T3_T4_T6_E12temp_storage+16];
	max.s32 	%r369, %r367, %r368;
	selp.b32 	%r370, %r369, %r367, %p44;
	setp.gt.u64 	%p45, %rd19, 96;
	ld.shared.u32 	%r371, [_ZZN3cub18CUB_300001_SM_10006detail6reduce28DeviceReduceSingleTileKernelINS2_10policy_hubIiyN4cuda3__47maximumIiEEE10Policy1000EN6thrust24THRUST_300001_SM_1000_NS6detail15normal_iteratorINSC_10device_ptrIiEEEEPiyS8_iiNS5_3std3__410__identityEEEvT0_T1_T2_T3_T4_T6_E12temp_storage+20];
	max.s32 	%r372, %r370, %r371;
	selp.b32 	%r373, %r372, %r370, %p45;
	setp.gt.u64 	%p46, %rd19, 128;
	ld.shared.u32 	%r374, [_ZZN3cub18CUB_300001_SM_10006detail6reduce28DeviceReduceSingleTileKernelINS2_10policy_hubIiyN4cuda3__47maximumIiEEE10Policy1000EN6thrust24THRUST_300001_SM_1000_NS6detail15normal_iteratorINSC_10device_ptrIiEEEEPiyS8_iiNS5_3std3__410__identityEEEvT0_T1_T2_T3_T4_T6_E12temp_storage+24];
	max.s32 	%r375, %r373, %r374;
	selp.b32 	%r376, %r375, %r373, %p46;
	setp.gt.u64 	%p47, %rd19, 160;
	ld.shared.u32 	%r377, [_ZZN3cub18CUB_300001_SM_10006detail6reduce28DeviceReduceSingleTileKernelINS2_10policy_hubIiyN4cuda3__47maximumIiEEE10Policy1000EN6thrust24THRUST_300001_SM_1000_NS6detail15normal_iteratorINSC_10device_ptrIiEEEEPiyS8_iiNS5_3std3__410__identityEEEvT0_T1_T2_T3_T4_T6_E12temp_storage+28];
	max.s32 	%r378, %r376, %r377;
	selp.b32 	%r379, %r378, %r376, %p47;
	setp.gt.u64 	%p48, %rd19, 192;
	ld.shared.u32 	%r380, [_ZZN3cub18CUB_300001_SM_10006detail6reduce28DeviceReduceSingleTileKernelINS2_10policy_hubIiyN4cuda3__47maximumIiEEE10Policy1000EN6thrust24THRUST_300001_SM_1000_NS6detail15normal_iteratorINSC_10device_ptrIiEEEEPiyS8_iiNS5_3std3__410__identityEEEvT0_T1_T2_T3_T4_T6_E12temp_storage+32];
	max.s32 	%r381, %r379, %r380;
	selp.b32 	%r382, %r381, %r379, %p48;
	setp.gt.u64 	%p49, %rd19, 224;
	ld.shared.u32 	%r383, [_ZZN3cub18CUB_300001_SM_10006detail6reduce28DeviceReduceSingleTileKernelINS2_10policy_hubIiyN4cuda3__47maximumIiEEE10Policy1000EN6thrust24THRUST_300001_SM_1000_NS6detail15normal_iteratorINSC_10device_ptrIiEEEEPiyS8_iiNS5_3std3__410__identityEEEvT0_T1_T2_T3_T4_T6_E12temp_storage+36];
	max.s32 	%r384, %r382, %r383;
	selp.b32 	%r470, %r384, %r382, %p49;
	bra.uni 	$L__BB9_49;
$L__BB9_28:
	mov.u32 	%r44, %tid.x;
	cvt.u64.u32 	%rd6, %r44;
	mul.wide.u32 	%rd22, %r44, 4;
	add.s64 	%rd7, %rd2, %rd22;
	ld.global.u32 	%r84, [%rd7];
	ld.global.u32 	%r85, [%rd7+1024];
	ld.global.u32 	%r86, [%rd7+2048];
	ld.global.u32 	%r87, [%rd7+3072];
	ld.global.u32 	%r88, [%rd7+4096];
	ld.global.u32 	%r89, [%rd7+5120];
	ld.global.u32 	%r90, [%rd7+6144];
	ld.global.u32 	%r91, [%rd7+7168];
	ld.global.u32 	%r92, [%rd7+8192];
	ld.global.u32 	%r93, [%rd7+9216];
	ld.global.u32 	%r94, [%rd7+10240];
	ld.global.u32 	%r95, [%rd7+11264];
	ld.global.u32 	%r96, [%rd7+12288];
	ld.global.u32 	%r97, [%rd7+13312];
	ld.global.u32 	%r98, [%rd7+14336];
	ld.global.u32 	%r99, [%rd7+15360];
	max.s32 	%r100, %r84, %r85;
	max.s32 	%r101, %r100, %r86;
	max.s32 	%r102, %r87, %r88;
	max.s32 	%r103, %r102, %r89;
	max.s32 	%r104, %r90, %r91;
	max.s32 	%r105, %r104, %r92;
	max.s32 	%r106, %r93, %r94;
	max.s32 	%r107, %r106, %r95;
	max.s32 	%r108, %r96, %r97;
	max.s32 	%r109, %r108, %r98;
	max.s32 	%r110, %r101, %r103;
	max.s32 	%r111, %r110, %r105;
	max.s32 	%r112, %r107, %r109;
	max.s32 	%r113, %r112, %r99;
	max.s32 	%r469, %r111, %r113;
	add.s64 	%rd8, %rd19, -4096;
	setp.lt.u64 	%p3, %rd8, 4096;
	mov.b64 	%rd53, 4096;
	@%p3 bra 	$L__BB9_32;
	mov.b64 	%rd53, 4096;
$L__BB9_30:
	shl.b64 	%rd24, %rd53, 2;
	add.s64 	%rd25, %rd7, %rd24;
	ld.global.u32 	%r114, [%rd25];
	ld.global.u32 	%r115, [%rd25+1024];
	ld.global.u32 	%r116, [%rd25+2048];
	ld.global.u32 	%r117, [%rd25+3072];
	ld.global.u32 	%r118, [%rd25+4096];
	ld.global.u32 	%r119, [%rd25+5120];
	ld.global.u32 	%r120, [%rd25+6144];
	ld.global.u32 	%r121, [%rd25+7168];
	ld.global.u32 	%r122, [%rd25+8192];
	ld.global.u32 	%r123, [%rd25+9216];
	ld.global.u32 	%r124, [%rd25+10240];
	ld.global.u32 	%r125, [%rd25+11264];
	ld.global.u32 	%r126, [%rd25+12288];
	ld.global.u32 	%r127, [%rd25+13312];
	ld.global.u32 	%r128, [%rd25+14336];
	ld.global.u32 	%r129, [%rd25+15360];
	max.s32 	%r130, %r469, %r114;
	max.s32 	%r131, %r130, %r115;
	max.s32 	%r132, %r116, %r117;
	max.s32 	%r133, %r132, %r118;
	max.s32 	%r134, %r119, %r120;
	max.s32 	%r135, %r134, %r121;
	max.s32 	%r136, %r122, %r123;
	max.s32 	%r137, %r136, %r124;
	max.s32 	%r138, %r125, %r126;
	max.s32 	%r139, %r138, %r127;
	max.s32 	%r140, %r128, %r129;
	max.s32 	%r141, %r131, %r133;
	max.s32 	%r142, %r141, %r135;
	max.s32 	%r143, %r137, %r139;
	max.s32 	%r144, %r143, %r140;
	max.s32 	%r469, %r142, %r144;
	sub.s64 	%rd26, %rd19, %rd53;
	setp.lt.u64 	%p4, %rd26, 4096;
	@%p4 bra 	$L__BB9_45;
	add.s64 	%rd53, %rd53, 4096;
	setp.le.u64 	%p5, %rd53, %rd8;
	@%p5 bra 	$L__BB9_30;
$L__BB9_32:
	setp.le.u64 	%p6, %rd19, %rd53;
	cvt.u32.u64 	%r145, %rd53;
	cvt.u32.u64 	%r146, %rd19;
	sub.s32 	%r147, %r146, %r145;
	setp.ge.s32 	%p7, %r44, %r147;
	or.pred  	%p8, %p6, %p7;
	@%p8 bra 	$L__BB9_45;
	not.b32 	%r151, %r44;
	add.s32 	%r152, %r151, %r146;
	sub.s32 	%r154, %r152, %r145;
	shr.u32 	%r155, %r154, 8;
	add.s32 	%r49, %r155, 1;
	and.b32  	%r50, %r49, 15;
	setp.lt.u32 	%p9, %r154, 3840;
	mov.u32 	%r459, %r44;
	@%p9 bra 	$L__BB9_36;
	and.b32  	%r156, %r49, 33554416;
	neg.s32 	%r455, %r156;
	add.s64 	%rd27, %rd53, %rd6;
	shl.b64 	%rd28, %rd27, 2;
	add.s64 	%rd29, %rd28, %rd2;
	add.s64 	%rd54, %rd29, 8192;
	mov.u32 	%r459, %r44;
$L__BB9_35:
	.pragma "nounroll";
	ld.global.u32 	%r157, [%rd54+-8192];
	max.s32 	%r158, %r469, %r157;
	ld.global.u32 	%r159, [%rd54+-7168];
	max.s32 	%r160, %r158, %r159;
	ld.global.u32 	%r161, [%rd54+-6144];
	max.s32 	%r162, %r160, %r161;
	ld.global.u32 	%r163, [%rd54+-5120];
	max.s32 	%r164, %r162, %r163;
	ld.global.u32 	%r165, [%rd54+-4096];
	max.s32 	%r166, %r164, %r165;
	ld.global.u32 	%r167, [%rd54+-3072];
	max.s32 	%r168, %r166, %r167;
	ld.global.u32 	%r169, [%rd54+-2048];
	max.s32 	%r170, %r168, %r169;
	ld.global.u32 	%r171, [%rd54+-1024];
	max.s32 	%r172, %r170, %r171;
	ld.global.u32 	%r173, [%rd54];
	max.s32 	%r174, %r172, %r173;
	ld.global.u32 	%r175, [%rd54+1024];
	max.s32 	%r176, %r174, %r175;
	ld.global.u32 	%r177, [%rd54+2048];
	max.s32 	%r178, %r176, %r177;
	ld.global.u32 	%r179, [%rd54+3072];
	max.s32 	%r180, %r178, %r179;
	ld.global.u32 	%r181, [%rd54+4096];
	max.s32 	%r182, %r180, %r181;
	ld.global.u32 	%r183, [%rd54+5120];
	max.s32 	%r184, %r182, %r183;
	ld.global.u32 	%r185, [%rd54+6144];
	max.s32 	%r186, %r184, %r185;
	ld.global.u32 	%r187, [%rd54+7168];
	max.s32 	%r469, %r186, %r187;
	add.s32 	%r459, %r459, 4096;
	add.s32 	%r455, %r455, 16;
	add.s64 	%rd54, %rd54, 16384;
	setp.ne.s32 	%p10, %r455, 0;
	@%p10 bra 	$L__BB9_35;
$L__BB9_36:
	setp.eq.s32 	%p11, %r50, 0;
	@%p11 bra 	$L__BB9_45;
	and.b32  	%r61, %r49, 7;
	setp.lt.u32 	%p12, %r50, 8;
	@%p12 bra 	$L__BB9_39;
	cvt.u64.u32 	%rd30, %r459;
	add.s64 	%rd31, %rd53, %rd30;
	shl.b64 	%rd32, %rd31, 2;
	add.s64 	%rd33, %rd2, %rd32;
	ld.global.u32 	%r189, [%rd33];
	max.s32 	%r190, %r469, %r189;
	ld.global.u32 	%r191, [%rd33+1024];
	max.s32 	%r192, %r190, %r191;
	ld.global.u32 	%r193, [%rd33+2048];
	max.s32 	%r194, %r192, %r193;
	ld.global.u32 	%r195, [%rd33+3072];
	max.s32 	%r196, %r194, %r195;
	ld.global.u32 	%r197, [%rd33+4096];
	max.s32 	%r198, %r196, %r197;
	ld.global.u32 	%r199, [%rd33+5120];
	max.s32 	%r200, %r198, %r199;
	ld.global.u32 	%r201, [%rd33+6144];
	max.s32 	%r202, %r200, %r201;
	ld.global.u32 	%r203, [%rd33+7168];
	max.s32 	%r469, %r202, %r203;
	add.s32 	%r459, %r459, 2048;
$L__BB9_39:
	setp.eq.s32 	%p13, %r61, 0;
	@%p13 bra 	$L__BB9_45;
	and.b32  	%r67, %r49, 3;
	setp.lt.u32 	%p14, %r61, 4;
	@%p14 bra 	$L__BB9_42;
	cvt.u64.u32 	%rd34, %r459;
	add.s64 	%rd35, %rd53, %rd34;
	shl.b64 	%rd36, %rd35, 2;
	add.s64 	%rd37, %rd2, %rd36;
	ld.global.u32 	%r205, [%rd37];
	max.s32 	%r206, %r469, %r205;
	ld.global.u32 	%r207, [%rd37+1024];
	max.s32 	%r208, %r206, %r207;
	ld.global.u32 	%r209, [%rd37+2048];
	max.s32 	%r210, %r208, %r209;
	ld.global.u32 	%r211, [%rd37+3072];
	max.s32 	%r469, %r210, %r211;
	add.s32 	%r459, %r459, 1024;
$L__BB9_42:
	setp.eq.s32 	%p15, %r67, 0;
	@%p15 bra 	$L__BB9_45;
	cvt.u64.u32 	%rd38, %r459;
	add.s64 	%rd39, %rd53, %rd38;
	shl.b64 	%rd40, %rd39, 2;
	add.s64 	%rd55, %rd2, %rd40;
	neg.s32 	%r467, %r67;
$L__BB9_44:
	.pragma "nounroll";
	ld.global.u32 	%r212, [%rd55];
	max.s32 	%r469, %r469, %r212;
	add.s64 	%rd55, %rd55, 1024;
	add.s32 	%r467, %r467, 1;
	setp.ne.s32 	%p16, %r467, 0;
	@%p16 bra 	$L__BB9_44;
$L__BB9_45:
	// begin inline asm
	mov.u32 %r213, %laneid;
	// end inline asm
	mov.b32 	%r216, 1;
	mov.b32 	%r237, 31;
	mov.b32 	%r238, -1;
	// begin inline asm
	shfl.sync.down.b32 %r214, %r469, %r216, %r237, %r238;
	// end inline asm
	setp.gt.s32 	%p17, %r213, 30;
	max.s32 	%r239, %r469, %r214;
	selp.b32 	%r220, %r469, %r239, %p17;
	mov.b32 	%r221, 2;
	// begin inline asm
	shfl.sync.down.b32 %r219, %r220, %r221, %r237, %r238;
	// end inline asm
	setp.gt.s32 	%p18, %r213, 29;
	max.s32 	%r240, %r220, %r219;
	selp.b32 	%r225, %r220, %r240, %p18;
	mov.b32 	%r226, 4;
	// begin inline asm
	shfl.sync.down.b32 %r224, %r225, %r226, %r237, %r238;
	// end inline asm
	setp.gt.s32 	%p19, %r213, 27;
	max.s32 	%r241, %r225, %r224;
	selp.b32 	%r230, %r225, %r241, %p19;
	mov.b32 	%r231, 8;
	// begin inline asm
	shfl.sync.down.b32 %r229, %r230, %r231, %r237, %r238;
	// end inline asm
	setp.gt.s32 	%p20, %r213, 23;
	max.s32 	%r242, %r230, %r229;
	selp.b32 	%r235, %r230, %r242, %p20;
	mov.b32 	%r236, 16;
	// begin inline asm
	shfl.sync.down.b32 %r234, %r235, %r236, %r237, %r238;
	// end inline asm
	setp.gt.s32 	%p21, %r213, 15;
	max.s32 	%r79, %r235, %r234;
	selp.b32 	%r470, %r235, %r79, %p21;
	setp.ne.s32 	%p22, %r213, 0;
	@%p22 bra 	$L__BB9_47;
	shr.u32 	%r243, %r44, 3;
	and.b32  	%r244, %r243, 124;
	mov.u32 	%r245, _ZZN3cub18CUB_300001_SM_10006detail6reduce28DeviceReduceSingleTileKernelINS2_10policy_hubIiyN4cuda3__47maximumIiEEE10Policy1000EN6thrust24THRUST_300001_SM_1000_NS6detail15normal_iteratorINSC_10device_ptrIiEEEEPiyS8_iiNS5_3std3__410__identityEEEvT0_T1_T2_T3_T4_T6_E12temp_storage;
	add.s32 	%r246, %r245, %r244;
	st.shared.u32 	[%r246+8], %r79;
$L__BB9_47:
	bar.sync 	0;
	setp.ne.s32 	%p23, %r44, 0;
	@%p23 bra 	$L__BB9_49;
	ld.shared.u32 	%r247, [_ZZN3cub18CUB_300001_SM_10006detail6reduce28DeviceReduceSingleTileKernelINS2_10policy_hubIiyN4cuda3__47maximumIiEEE10Policy1000EN6thrust24THRUST_300001_SM_1000_NS6detail15normal_iteratorINSC_10device_ptrIiEEEEPiyS8_iiNS5_3std3__410__identityEEEvT0_T1_T2_T3_T4_T6_E12temp_storage+12];
	max.s32 	%r248, %r470, %r247;
	ld.shared.u32 	%r249, [_ZZN3cub18CUB_300001_SM_10006detail6reduce28DeviceReduceSingleTileKernelINS2_10policy_hubIiyN4cuda3__47maximumIiEEE10Policy1000EN6thrust24THRUST_300001_SM_1000_NS6detail15normal_iteratorINSC_10device_ptrIiEEEEPiyS8_iiNS5_3std3__410__identityEEEvT0_T1_T2_T3_T4_T6_E12temp_storage+16];
	max.s32 	%r250, %r248, %r249;
	ld.shared.u32 	%r251, [_ZZN3cub18CUB_300001_SM_10006detail6reduce28DeviceReduceSingleTileKernelINS2_10policy_hubIiyN4cuda3__47maximumIiEEE10Policy1000EN6thrust24THRUST_300001_SM_1000_NS6detail15normal_iteratorINSC_10device_ptrIiEEEEPiyS8_iiNS5_3std3__410__identityEEEvT0_T1_T2_T3_T4_T6_E12temp_storage+20];
	max.s32 	%r252, %r250, %r251;
	ld.shared.u32 	%r253, [_ZZN3cub18CUB_300001_SM_10006detail6reduce28DeviceReduceSingleTileKernelINS2_10policy_hubIiyN4cuda3__47maximumIiEEE10Policy1000EN6thrust24THRUST_300001_SM_1000_NS6detail15normal_iteratorINSC_10device_ptrIiEEEEPiyS8_iiNS5_3std3__410__identityEEEvT0_T1_T2_T3_T4_T6_E12temp_storage+24];
	max.s32 	%r254, %r252, %r253;
	ld.shared.u32 	%r255, [_ZZN3cub18CUB_300001_SM_10006detail6reduce28DeviceReduceSingleTileKernelINS2_10policy_hubIiyN4cuda3__47maximumIiEEE10Policy1000EN6thrust24THRUST_300001_SM_1000_NS6detail15normal_iteratorINSC_10device_ptrIiEEEEPiyS8_iiNS5_3std3__410__identityEEEvT0_T1_T2_T3_T4_T6_E12temp_storage+28];
	max.s32 	%r256, %r254, %r255;
	ld.shared.u32 	%r257, [_ZZN3cub18CUB_300001_SM_10006detail6reduce28DeviceReduceSingleTileKernelINS2_10policy_hubIiyN4cuda3__47maximumIiEEE10Policy1000EN6thrust24THRUST_300001_SM_1000_NS6detail15normal_iteratorINSC_10device_ptrIiEEEEPiyS8_iiNS5_3std3__410__identityEEEvT0_T1_T2_T3_T4_T6_E12temp_storage+32];
	max.s32 	%r258, %r256, %r257;
	ld.shared.u32 	%r259, [_ZZN3cub18CUB_300001_SM_10006detail6reduce28DeviceReduceSingleTileKernelINS2_10policy_hubIiyN4cuda3__47maximumIiEEE10Policy1000EN6thrust24THRUST_300001_SM_1000_NS6detail15normal_iteratorINSC_10device_ptrIiEEEEPiyS8_iiNS5_3std3__410__identityEEEvT0_T1_T2_T3_T4_T6_E12temp_storage+36];
	max.s32 	%r470, %r258, %r259;
$L__BB9_49:
	mov.u32 	%r432, %tid.x;
	setp.ne.s32 	%p57, %r432, 0;
	@%p57 bra 	$L__BB9_51;
	max.s32 	%r433, %r83, %r470;
	st.global.u32 	[%rd1], %r433;
$L__BB9_51:
	ret;

}
	// .globl	_ZN3cub18CUB_300001_SM_10006detail6reduce18DeviceReduceKernelINS2_10policy_hubIiyN4cuda3__47maximumIiEEE10Policy1000EN6thrust24THRUST_300001_SM_1000_NS6detail15normal_iteratorINSC_10device_ptrIiEEEEyS8_iNS5_3std3__410__identityEEEvT0_PT3_T1_NS0_13GridEvenShareISO_EET2_T4_
.visible .entry _ZN3cub18CUB_300001_SM_10006detail6reduce18DeviceReduceKernelINS2_10policy_hubIiyN4cuda3__47maximumIiEEE10Policy1000EN6thrust24THRUST_300001_SM_1000_NS6detail15normal_iteratorINSC_10device_ptrIiEEEEyS8_iNS5_3std3__410__identityEEEvT0_PT3_T1_NS0_13GridEvenShareISO_EET2_T4_(
	.param .align 8 .b8 _ZN3cub18CUB_300001_SM_10006detail6reduce18DeviceReduceKernelINS2_10policy_hubIiyN4cuda3__47maximumIiEEE10Policy1000EN6thrust24THRUST_300001_SM_1000_NS6detail15normal_iteratorINSC_10device_ptrIiEEEEyS8_iNS5_3std3__410__identityEEEvT0_PT3_T1_NS0_13GridEvenShareISO_EET2_T4__param_0[8],
	.param .u64 .ptr .align 1 _ZN3cub18CUB_300001_SM_10006detail6reduce18DeviceReduceKernelINS2_10policy_hubIiyN4cuda3__47maximumIiEEE10Policy1000EN6thrust24THRUST_300001_SM_1000_NS6detail15normal_iteratorINSC_10device_ptrIiEEEEyS8_iNS5_3std3__410__identityEEEvT0_PT3_T1_NS0_13GridEvenShareISO_EET2_T4__param_1,
	.param .u64 _ZN3cub18CUB_300001_SM_10006detail6reduce18DeviceReduceKernelINS2_10policy_hubIiyN4cuda3__47maximumIiEEE10Policy1000EN6thrust24THRUST_300001_SM_1000_NS6detail15normal_iteratorINSC_10device_ptrIiEEEEyS8_iNS5_3std3__410__identityEEEvT0_PT3_T1_NS0_13GridEvenShareISO_EET2_T4__param_2,
	.param .align 8 .b8 _ZN3cub18CUB_300001_SM_10006detail6reduce18DeviceReduceKernelINS2_10policy_hubIiyN4cuda3__47maximumIiEEE10Policy1000EN6thrust24THRUST_300001_SM_1000_NS6detail15normal_iteratorINSC_10device_ptrIiEEEEyS8_iNS5_3std3__410__identityEEEvT0_PT3_T1_NS0_13GridEvenShareISO_EET2_T4__param_3[72],
	.param .align 1 .b8 _ZN3cub18CUB_300001_SM_10006detail6reduce18DeviceReduceKernelINS2_10policy_hubIiyN4cuda3__47maximumIiEEE10Policy1000EN6thrust24THRUST_300001_SM_1000_NS6detail15normal_iteratorINSC_10device_ptrIiEEEEyS8_iNS5_3std3__410__identityEEEvT0_PT3_T1_NS0_13GridEvenShareISO_EET2_T4__param_4[1],
	.param .align 1 .b8 _ZN3cub18CUB_300001_SM_10006detail6reduce18DeviceReduceKernelINS2_10policy_hubIiyN4cuda3__47maximumIiEEE10Policy1000EN6thrust24THRUST_300001_SM_1000_NS6detail15normal_iteratorINSC_10device_ptrIiEEEEyS8_iNS5_3std3__410__identityEEEvT0_PT3_T1_NS0_13GridEvenShareISO_EET2_T4__param_5[1]
)
.maxntid 256
{
	.reg .pred 	%p<57>;
	.reg .b16 	%rs<4>;
	.reg .b32 	%r<502>;
	.reg .b64 	%rd<78>;
	// demoted variable
	.shared .align 4 .b8 _ZZN3cub18CUB_300001_SM_10006detail6reduce18DeviceReduceKernelINS2_10policy_hubIiyN4cuda3__47maximumIiEEE10Policy1000EN6thrust24THRUST_300001_SM_1000_NS6detail15normal_iteratorINSC_10device_ptrIiEEEEyS8_iNS5_3std3__410__identityEEEvT0_PT3_T1_NS0_13GridEvenShareISO_EET2_T4_E12temp_storage[44];
	ld.param.u64 	%rd1, [_ZN3cub18CUB_300001_SM_10006detail6reduce18DeviceReduceKernelINS2_10policy_hubIiyN4cuda3__47maximumIiEEE10Policy1000EN6thrust24THRUST_300001_SM_1000_NS6detail15normal_iteratorINSC_10device_ptrIiEEEEyS8_iNS5_3std3__410__identityEEEvT0_PT3_T1_NS0_13GridEvenShareISO_EET2_T4__param_3+32];
	ld.param.u32 	%r1, [_ZN3cub18CUB_300001_SM_10006detail6reduce18DeviceReduceKernelINS2_10policy_hubIiyN4cuda3__47maximumIiEEE10Policy1000EN6thrust24THRUST_300001_SM_1000_NS6detail15normal_iteratorINSC_10device_ptrIiEEEEyS8_iNS5_3std3__410__identityEEEvT0_PT3_T1_NS0_13GridEvenShareISO_EET2_T4__param_3+40];
	ld.param.u64 	%rd25, [_ZN3cub18CUB_300001_SM_10006detail6reduce18DeviceReduceKernelINS2_10policy_hubIiyN4cuda3__47maximumIiEEE10Policy1000EN6thrust24THRUST_300001_SM_1000_NS6detail15normal_iteratorINSC_10device_ptrIiEEEEyS8_iNS5_3std3__410__identityEEEvT0_PT3_T1_NS0_13GridEvenShareISO_EET2_T4__param_0];
	cvta.to.global.u64 	%rd2, %rd25;
	mov.u32 	%r2, %ctaid.x;
	shl.b32 	%r90, %r1, 12;
	cvt.s64.s32 	%rd3, %r90;
	shl.b32 	%r91, %r2, 12;
	cvt.u64.u32 	%rd4, %r91;
	sub.s64 	%rd5, %rd1, %rd4;
	setp.gt.u64 	%p1, %rd5, 4095;
	@%p1 bra 	$L__BB10_25;
	cvt.u32.u64 	%r288, %rd4;
	cvt.u32.u64 	%r3, %rd1;
	sub.s32 	%r4, %r3, %r288;
	mov.u32 	%r5, %tid.x;
	setp.ge.s32 	%p23, %r5, %r4;
	mov.b32 	%r482, 0;
	mov.u32 	%r471, %r5;
	@%p23 bra 	$L__BB10_3;
	add.s32 	%r290, %r288, %r5;
	mul.wide.u32 	%rd51, %r290, 4;
	add.s64 	%rd52, %rd2, %rd51;
	ld.global.u32 	%r482, [%rd52];
	add.s32 	%r471, %r5, 256;
$L__BB10_3:
	setp.ge.s32 	%p24, %r471, %r4;
	@%p24 bra 	$L__BB10_16;
	not.b32 	%r293, %r471;
	add.s32 	%r294, %r293, %r3;
	sub.s32 	%r295, %r294, %r288;
	shr.u32 	%r296, %r295, 8;
	add.s32 	%r10, %r296, 1;
	and.b32  	%r11, %r10, 15;
	setp.lt.u32 	%p25, %r295, 3840;
	@%p25 bra 	$L__BB10_7;
	and.b32  	%r297, %r10, 33554416;
	neg.s32 	%r467, %r297;
	mul.wide.u32 	%rd53, %r2, 16384;
	mul.wide.u32 	%rd54, %r471, 4;
	or.b64  	%rd55, %rd53, %rd54;
	add.s64 	%rd56, %rd55, %rd2;
	add.s64 	%rd72, %rd56, 8192;
$L__BB10_6:
	.pragma "nounroll";
	ld.global.u32 	%r298, [%rd72+-8192];
	max.s32 	%r299, %r482, %r298;
	ld.global.u32 	%r300, [%rd72+-7168];
	max.s32 	%r301, %r299, %r300;
	ld.global.u32 	%r302, [%rd72+-6144];
	max.s32 	%r303, %r301, %r302;
	ld.global.u32 	%r304, [%rd72+-5120];
	max.s32 	%r305, %r303, %r304;
	ld.global.u32 	%r306, [%rd72+-4096];
	max.s32 	%r307, %r305, %r306;
	ld.global.u32 	%r308, [%rd72+-3072];
	max.s32 	%r309, %r307, %r308;
	ld.global.u32 	%r310, [%rd72+-2048];
	max.s32 	%r311, %r309, %r310;
	ld.global.u32 	%r312, [%rd72+-1024];
	max.s32 	%r313, %r311, %r312;
	ld.global.u32 	%r314, [%rd72];
	max.s32 	%r315, %r313, %r314;
	ld.global.u32 	%r316, [%rd72+1024];
	max.s32 	%r317, %r315, %r316;
	ld.global.u32 	%r318, [%rd72+2048];
	max.s32 	%r319, %r317, %r318;
	ld.global.u32 	%r320, [%rd72+3072];
	max.s32 	%r321, %r319, %r320;
	ld.global.u32 	%r322, [%rd72+4096];
	max.s32 	%r323, %r321, %r322;
	ld.global.u32 	%r324, [%rd72+5120];
	max.s32 	%r325, %r323, %r324;
	ld.global.u32 	%r326, [%rd72+6144];
	max.s32 	%r327, %r325, %r326;
	ld.global.u32 	%r328, [%rd72+7168];
	max.s32 	%r482, %r327, %r328;
	add.s32 	%r471, %r471, 4096;
	add.s32 	%r467, %r467, 16;
	add.s64 	%rd72, %rd72, 16384;
	setp.ne.s32 	%p26, %r467, 0;
	@%p26 bra 	$L__BB10_6;
$L__BB10_7:
	setp.eq.s32 	%p27, %r11, 0;
	@%p27 bra 	$L__BB10_16;
	and.b32  	%r22, %r10, 7;
	setp.lt.u32 	%p28, %r11, 8;
	@%p28 bra 	$L__BB10_10;
	cvt.s64.s32 	%rd57, %r471;
	add.s64 	%rd58, %rd57, %rd4;
	shl.b64 	%rd59, %rd58, 2;
	add.s64 	%rd60, %rd2, %rd59;
	ld.global.u32 	%r330, [%rd60];
	max.s32 	%r331, %r482, %r330;
	ld.global.u32 	%r332, [%rd60+1024];
	max.s32 	%r333, %r331, %r332;
	ld.global.u32 	%r334, [%rd60+2048];
	max.s32 	%r335, %r333, %r334;
	ld.global.u32 	%r336, [%rd60+3072];
	max.s32 	%r337, %r335, %r336;
	ld.global.u32 	%r338, [%rd60+4096];
	max.s32 	%r339, %r337, %r338;
	ld.global.u32 	%r340, [%rd60+5120];
	max.s32 	%r341, %r339, %r340;
	ld.global.u32 	%r342, [%rd60+6144];
	max.s32 	%r343, %r341, %r342;
	ld.global.u32 	%r344, [%rd60+7168];
	max.s32 	%r482, %r343, %r344;
	add.s32 	%r471, %r471, 2048;
$L__BB10_10:
	setp.eq.s32 	%p29, %r22, 0;
	@%p29 bra 	$L__BB10_16;
	and.b32  	%r28, %r10, 3;
	setp.lt.u32 	%p30, %r22, 4;
	@%p30 bra 	$L__BB10_13;
	cvt.s64.s32 	%rd61, %r471;
	add.s64 	%rd62, %rd61, %rd4;
	shl.b64 	%rd63, %rd62, 2;
	add.s64 	%rd64, %rd2, %rd63;
	ld.global.u32 	%r346, [%rd64];
	max.s32 	%r347, %r482, %r346;
	ld.global.u32 	%r348, [%rd64+1024];
	max.s32 	%r349, %r347, %r348;
	ld.global.u32 	%r350, [%rd64+2048];
	max.s32 	%r351, %r349, %r350;
	ld.global.u32 	%r352, [%rd64+3072];
	max.s32 	%r482, %r351, %r352;
	add.s32 	%r471, %r471, 1024;
$L__BB10_13:
	setp.eq.s32 	%p31, %r28, 0;
	@%p31 bra 	$L__BB10_16;
	mul.wide.u32 	%rd65, %r2, 16384;
	add.s64 	%rd9, %rd2, %rd65;
	neg.s32 	%r479, %r28;
$L__BB10_15:
	.pragma "nounroll";
	mul.wide.s32 	%rd66, %r471, 4;
	add.s64 	%rd67, %rd9, %rd66;
	ld.global.u32 	%r353, [%rd67];
	max.s32 	%r482, %r482, %r353;
	add.s32 	%r471, %r471, 256;
	add.s32 	%r479, %r479, 1;
	setp.ne.s32 	%p32, %r479, 0;
	@%p32 bra 	$L__BB10_15;
$L__BB10_16:
	setp.lt.s32 	%p33, %r4, 256;
	@%p33 bra 	$L__BB10_21;
	// begin inline asm
	mov.u32 %r417, %laneid;
	// end inline asm
	mov.b32 	%r420, 1;
	mov.b32 	%r441, 31;
	mov.b32 	%r442, -1;
	// begin inline asm
	shfl.sync.down.b32 %r418, %r482, %r420, %r441, %r442;
	// end inline asm
	setp.gt.s32 	%p49, %r417, 30;
	max.s32 	%r443, %r482, %r418;
	selp.b32 	%r424, %r482, %r443, %p49;
	mov.b32 	%r425, 2;
	// begin inline asm
	shfl.sync.down.b32 %r423, %r424, %r425, %r441, %r442;
	// end inline asm
	setp.gt.s32 	%p50, %r417, 29;
	max.s32 	%r444, %r424, %r423;
	selp.b32 	%r429, %r424, %r444, %p50;
	mov.b32 	%r430, 4;
	// begin inline asm
	shfl.sync.down.b32 %r428, %r429, %r430, %r441, %r442;
	// end inline asm
	setp.gt.s32 	%p51, %r417, 27;
	max.s32 	%r445, %r429, %r428;
	selp.b32 	%r434, %r429, %r445, %p51;
	mov.b32 	%r435, 8;
	// begin inline asm
	shfl.sync.down.b32 %r433, %r434, %r435, %r441, %r442;
	// end inline asm
	setp.gt.s32 	%p52, %r417, 23;
	max.s32 	%r446, %r434, %r433;
	selp.b32 	%r439, %r434, %r446, %p52;
	mov.b32 	%r440, 16;
	// begin inline asm
	shfl.sync.down.b32 %r438, %r439, %r440, %r441, %r442;
	// end inline asm
	setp.gt.s32 	%p53, %r417, 15;
	max.s32 	%r42, %r439, %r438;
	selp.b32 	%r501, %r439, %r42, %p53;
	setp.ne.s32 	%p54, %r417, 0;
	@%p54 bra 	$L__BB10_19;
	shr.u32 	%r447, %r5, 3;
	and.b32  	%r448, %r447, 124;
	mov.u32 	%r449, _ZZN3cub18CUB_300001_SM_10006detail6reduce18DeviceReduceKernelINS2_10policy_hubIiyN4cuda3__47maximumIiEEE10Policy1000EN6thrust24THRUST_300001_SM_1000_NS6detail15normal_iteratorINSC_10device_ptrIiEEEEyS8_iNS5_3std3__410__identityEEEvT0_PT3_T1_NS0_13GridEvenShareISO_EET2_T4_E12temp_storage;
	add.s32 	%r450, %r449, %r448;
	st.shared.u32 	[%r450+8], %r42;
$L__BB10_19:
	bar.sync 	0;
	setp.ne.s32 	%p55, %r5, 0;
	@%p55 bra 	$L__BB10_46;
	ld.shared.u32 	%r451, [_ZZN3cub18CUB_300001_SM_10006detail6reduce18DeviceReduceKernelINS2_10policy_hubIiyN4cuda3__47maximumIiEEE10Policy1000EN6thrust24THRUST_300001_SM_1000_NS6detail15normal_iteratorINSC_10device_ptrIiEEEEyS8_iNS5_3std3__410__identityEEEvT0_PT3_T1_NS0_13GridEvenShareISO_EET2_T4_E12temp_storage+12];
	max.s32 	%r452, %r501, %r451;
	ld.shared.u32 	%r453, [_ZZN3cub18CUB_300001_SM_10006detail6reduce18DeviceReduceKernelINS2_10policy_hubIiyN4cuda3__47maximumIiEEE10Policy1000EN6thrust24THRUST_300001_SM_1000_NS6detail15normal_iteratorINSC_10device_ptrIiEEEEyS8_iNS5_3std3__410__identityEEEvT0_PT3_T1_NS0_13GridEvenShareISO_EET2_T4_E12temp_storage+16];
	max.s32 	%r454, %r452, %r453;
	ld.shared.u32 	%r455, [_ZZN3cub18CUB_300001_SM_10006detail6reduce18DeviceReduceKernelINS2_10policy_hubIiyN4cuda3__47maximumIiEEE10Policy1000EN6thrust24THRUST_300001_SM_1000_NS6detail15normal_iteratorINSC_10device_ptrIiEEEEyS8_iNS5_3std3__410__identityEEEvT0_PT3_T1_NS0_13GridEvenShareISO_EET2_T4_E12temp_storage+20];
	max.s32 	%r456, %r454, %r455;
	ld.shared.u32 	%r457, [_ZZN3cub18CUB_300001_SM_10006detail6reduce18DeviceReduceKernelINS2_10policy_hubIiyN4cuda3__47maximumIiEEE10Policy1000EN6thrust24THRUST_300001_SM_1000_NS6detail15normal_iteratorINSC_10device_ptrIiEEEEyS8_iNS5_3std3__410__identityEEEvT0_PT3_T1_NS0_13GridEvenShareISO_EET2_T4_E12temp_storage+24];
	max.s32 	%r458, %r456, %r457;
	ld.shared.u32 	%r459, [_ZZN3cub18CUB_300001_SM_10006detail6reduce18DeviceReduceKernelINS2_10policy_hubIiyN4cuda3__47maximumIiEEE10Policy1000EN6thrust24THRUST_300001_SM_1000_NS6detail15normal_iteratorINSC_10device_ptrIiEEEEyS8_iNS5_3std3__410__identityEEEvT0_PT3_T1_NS0_13GridEvenShareISO_EET2_T4_E12temp_storage+28];
	max.s32 	%r460, %r458, %r459;
	ld.shared.u32 	%r461, [_ZZN3cub18CUB_300001_SM_10006detail6reduce18DeviceReduceKernelINS2_10policy_hubIiyN4cuda3__47maximumIiEEE10Policy1000EN6thrust24THRUST_300001_SM_1000_NS6detail15normal_iteratorINSC_10device_ptrIiEEEEyS8_iNS5_3std3__410__identityEEEvT0_PT3_T1_NS0_13GridEvenShareISO_EET2_T4_E12temp_storage+32];
	max.s32 	%r462, %r460, %r461;
	ld.shared.u32 	%r463, [_ZZN3cub18CUB_300001_SM_10006detail6reduce18DeviceReduceKernelINS2_10policy_hubIiyN4cuda3__47maximumIiEEE10Policy1000EN6thrust24THRUST_300001_SM_1000_NS6detail15normal_iteratorINSC_10device_ptrIiEEEEyS8_iNS5_3std3__410__identityEEEvT0_PT3_T1_NS0_13GridEvenShareISO_EET2_T4_E12temp_storage+36];
	max.s32 	%r501, %r462, %r463;
	bra.uni 	$L__BB10_46;
$L__BB10_21:
	// begin inline asm
	mov.u32 %r354, %laneid;
	// end inline asm
	and.b32  	%r380, %r5, 992;
	add.s32 	%r381, %r380, 32;
	setp.gt.s32 	%p34, %r381, %r4;
	not.b32 	%r382, %r380;
	add.s32 	%r383, %r4, %r382;
	selp.b32 	%r378, %r383, 31, %p34;
	mov.b32 	%r357, 1;
	mov.b32 	%r379, -1;
	// begin inline asm
	shfl.sync.down.b32 %r355, %r482, %r357, %r378, %r379;
	// end inline asm
	setp.lt.s32 	%p35, %r354, %r378;
	max.s32 	%r384, %r482, %r355;
	selp.b32 	%r361, %r384, %r482, %p35;
	mov.b32 	%r362, 2;
	// begin inline asm
	shfl.sync.down.b32 %r360, %r361, %r362, %r378, %r379;
	// end inline asm
	add.s32 	%r385, %r354, 2;
	setp.gt.s32 	%p36, %r385, %r378;
	max.s32 	%r386, %r361, %r360;
	selp.b32 	%r366, %r361, %r386, %p36;
	mov.b32 	%r367, 4;
	// begin inline asm
	shfl.sync.down.b32 %r365, %r366, %r367, %r378, %r379;
	// end inline asm
	add.s32 	%r387, %r354, 4;
	setp.gt.s32 	%p37, %r387, %r378;
	max.s32 	%r388, %r366, %r365;
	selp.b32 	%r371, %r366, %r388, %p37;
	mov.b32 	%r372, 8;
	// begin inline asm
	shfl.sync.down.b32 %r370, %r371, %r372, %r378, %r379;
	// end inline asm
	add.s32 	%r389, %r354, 8;
	setp.gt.s32 	%p38, %r389, %r378;
	max.s32 	%r390, %r371, %r370;
	selp.b32 	%r376, %r371, %r390, %p38;
	mov.b32 	%r377, 16;
	// begin inline asm
	shfl.sync.down.b32 %r375, %r376, %r377, %r378, %r379;
	// end inline asm
	add.s32 	%r391, %r354, 16;
	setp.gt.s32 	%p39, %r391, %r378;
	max.s32 	%r392, %r376, %r375;
	selp.b32 	%r501, %r376, %r392, %p39;
	setp.ne.s32 	%p40, %r354, 0;
	@%p40 bra 	$L__BB10_23;
	shr.u32 	%r393, %r5, 3;
	and.b32  	%r394, %r393, 124;
	mov.u32 	%r395, _ZZN3cub18CUB_300001_SM_10006detail6reduce18DeviceReduceKernelINS2_10policy_hubIiyN4cuda3__47maximumIiEEE10Policy1000EN6thrust24THRUST_300001_SM_1000_NS6detail15normal_iteratorINSC_10device_ptrIiEEEEyS8_iNS5_3std3__410__identityEEEvT0_PT3_T1_NS0_13GridEvenShareISO_EET2_T4_E12temp_storage;
	add.s32 	%r396, %r395, %r394;
	st.shared.u32 	[%r396+8], %r501;
$L__BB10_23:
	bar.sync 	0;
	setp.ne.s32 	%p41, %r5, 0;
	@%p41 bra 	$L__BB10_46;
	setp.gt.s32 	%p42, %r4, 32;
	ld.shared.u32 	%r397, [_ZZN3cub18CUB_300001_SM_10006detail6reduce18DeviceReduceKernelINS2_10policy_hubIiyN4cuda3__47maximumIiEEE10Policy1000EN6thrust24THRUST_300001_SM_1000_NS6detail15normal_iteratorINSC_10device_ptrIiEEEEyS8_iNS5_3std3__410__identityEEEvT0_PT3_T1_NS0_13GridEvenShareISO_EET2_T4_E12temp_storage+12];
	max.s32 	%r398, %r501, %r397;
	selp.b32 	%r399, %r398, %r501, %p42;
	setp.gt.s32 	%p43, %r4, 64;
	ld.shared.u32 	%r400, [_ZZN3cub18CUB_300001_SM_10006detail6reduce18DeviceReduceKernelINS2_10policy_hubIiyN4cuda3__47maximumIiEEE10Policy1000EN6thrust24THRUST_300001_SM_1000_NS6detail15normal_iteratorINSC_10device_ptrIiEEEEyS8_iNS5_3std3__410__identityEEEvT0_PT3_T1_NS0_13GridEvenShareISO_EET2_T4_E12temp_storage+16];
	max.s32 	%r401, %r399, %r400;
	selp.b32 	%r402, %r401, %r399, %p43;
	setp.gt.s32 	%p44, %r4, 96;
	ld.shared.u32 	%r403, [_ZZN3cub18CUB_300001_SM_10006detail6reduce18DeviceReduceKernelINS2_10policy_hubIiyN4cuda3__47maximumIiEEE10Policy1000EN6thrust24THRUST_300001_SM_1000_NS6detail15normal_iteratorINSC_10device_ptrIiEEEEyS8_iNS5_3std3__410__identityEEEvT0_PT3_T1_NS0_13GridEvenShareISO_EET2_T4_E12temp_storage+20];
	max.s32 	%r404, %r402, %r403;
	selp.b32 	%r405, %r404, %r402, %p44;
	setp.gt.s32 	%p45, %r4, 128;
	ld.shared.u32 	%r406, [_ZZN3cub18CUB_300001_SM_10006detail6reduce18DeviceReduceKernelINS2_10policy_hubIiyN4cuda3__47maximumIiEEE10Policy1000EN6thrust24THRUST_300001_SM_1000_NS6detail15normal_iteratorINSC_10device_ptrIiEEEEyS8_iNS5_3std3__410__identityEEEvT0_PT3_T1_NS0_13GridEvenShareISO_EET2_T4_E12temp_storage+24];
	max.s32 	%r407, %r405, %r406;
	selp.b32 	%r408, %r407, %r405, %p45;
	setp.gt.s32 	%p46, %r4, 160;
	ld.shared.u32 	%r409, [_ZZN3cub18CUB_300001_SM_10006detail6reduce18DeviceReduceKernelINS2_10policy_hubIiyN4cuda3__47maximumIiEEE10Policy1000EN6thrust24THRUST_300001_SM_1000_NS6detail15normal_iteratorINSC_10device_ptrIiEEEEyS8_iNS5_3std3__410__identityEEEvT0_PT3_T1_NS0_13GridEvenShareISO_EET2_T4_E12temp_storage+28];
	max.s32 	%r410, %r408, %r409;
	selp.b32 	%r411, %r410, %r408, %p46;
	setp.gt.s32 	%p47, %r4, 192;
	ld.shared.u32 	%r412, [_ZZN3cub18CUB_300001_SM_10006detail6reduce18DeviceReduceKernelINS2_10policy_hubIiyN4cuda3__47maximumIiEEE10Policy1000EN6thrust24THRUST_300001_SM_1000_NS6detail15normal_iteratorINSC_10device_ptrIiEEEEyS8_iNS5_3std3__410__identityEEEvT0_PT3_T1_NS0_13GridEvenShareISO_EET2_T4_E12temp_storage+32];
	max.s32 	%r413, %r411, %r412;
	selp.b32 	%r414, %r413, %r411, %p47;
	setp.gt.s32 	%p48, %r4, 224;
	ld.shared.u32 	%r415, [_ZZN3cub18CUB_300001_SM_10006detail6reduce18DeviceReduceKernelINS2_10policy_hubIiyN4cuda3__47maximumIiEEE10Policy1000EN6thrust24THRUST_300001_SM_1000_NS6detail15normal_iteratorINSC_10device_ptrIiEEEEyS8_iNS5_3std3__410__identityEEEvT0_PT3_T1_NS0_13GridEvenShareISO_EET2_T4_E12temp_storage+36];
	max.s32 	%r416, %r414, %r415;
	selp.b32 	%r501, %r416, %r414, %p48;
	bra.uni 	$L__BB10_46;
$L__BB10_25:
	cvt.u32.u64 	%r92, %rd4;
	mov.u32 	%r47, %tid.x;
	add.s32 	%r93, %r47, %r92;
	mul.wide.u32 	%rd26, %r93, 4;
	add.s64 	%rd27, %rd2, %rd26;
	ld.global.u32 	%r94, [%rd27];
	ld.global.u32 	%r95, [%rd27+1024];
	ld.global.u32 	%r96, [%rd27+2048];
	ld.global.u32 	%r97, [%rd27+3072];
	ld.global.u32 	%r98, [%rd27+4096];
	ld.global.u32 	%r99, [%rd27+5120];
	ld.global.u32 	%r100, [%rd27+6144];
	ld.global.u32 	%r101, [%rd27+7168];
	ld.global.u32 	%r102, [%rd27+8192];
	ld.global.u32 	%r103, [%rd27+9216];
	ld.global.u32 	%r104, [%rd27+10240];
	ld.global.u32 	%r105, [%rd27+11264];
	ld.global.u32 	%r106, [%rd27+12288];
	ld.global.u32 	%r107, [%rd27+13312];
	ld.global.u32 	%r108, [%rd27+14336];
	ld.global.u32 	%r109, [%rd27+15360];
	max.s32 	%r110, %r94, %r95;
	max.s32 	%r111, %r110, %r96;
	max.s32 	%r112, %r97, %r98;
	max.s32 	%r113, %r112, %r99;
	max.s32 	%r114, %r100, %r101;
	max.s32 	%r115, %r114, %r102;
	max.s32 	%r116, %r103, %r104;
	max.s32 	%r117, %r116, %r105;
	max.s32 	%r118, %r106, %r107;
	max.s32 	%r119, %r118, %r108;
	max.s32 	%r120, %r111, %r113;
	max.s32 	%r121, %r120, %r115;
	max.s32 	%r122, %r117, %r119;
	max.s32 	%r123, %r122, %r109;
	max.s32 	%r500, %r121, %r123;
	setp.lt.u64 	%p2, %rd5, %rd3;
	@%p2 bra 	$L__BB10_42;
	cvt.u32.u64 	%r125, %rd3;
	cvt.u64.u32 	%rd28, %r47;
	add.s64 	%rd74, %rd4, %rd3;
	cvt.u32.u64 	%r49, %rd1;
	not.b32 	%r127, %r47;
	add.s32 	%r128, %r127, %r49;
	sub.s32 	%r129, %r128, %r125;
	sub.s32 	%r483, %r129, %r92;
	add.s64 	%rd29, %rd74, %rd28;
	shl.b64 	%rd30, %rd29, 2;
	add.s64 	%rd31, %rd30, %rd2;
	add.s64 	%rd73, %rd31, 8192;
	mov.b32 	%r484, 0;
	shl.b32 	%r130, %r1, 12;
	mov.u64 	%rd75, %rd4;
$L__BB10_27:
	cvt.s64.s32 	%rd15, %r130;
	add.s64 	%rd75, %rd75, %rd15;
	add.s64 	%rd32, %rd1, -4096;
	setp.gt.u64 	%p3, %rd75, %rd32;
	@%p3 bra 	$L__BB10_29;
	shl.b32 	%r131, %r1, 12;
	cvt.s64.s32 	%rd33, %r131;
	cvt.u64.u32 	%rd34, %r47;
	add.s64 	%rd35, %rd75, %rd34;
	shl.b64 	%rd36, %rd35, 2;
	add.s64 	%rd37, %rd2, %rd36;
	ld.global.u32 	%r132, [%rd37];
	ld.global.u32 	%r133, [%rd37+1024];
	ld.global.u32 	%r134, [%rd37+2048];
	ld.global.u32 	%r135, [%rd37+3072];
	ld.global.u32 	%r136, [%rd37+4096];
	ld.global.u32 	%r137, [%rd37+5120];
	ld.global.u32 	%r138, [%rd37+6144];
	ld.global.u32 	%r139, [%rd37+7168];
	ld.global.u32 	%r140, [%rd37+8192];
	ld.global.u32 	%r141, [%rd37+9216];
	ld.global.u32 	%r142, [%rd37+10240];
	ld.global.u32 	%r143, [%rd37+11264];
	ld.global.u32 	%r144, [%rd37+12288];
	ld.global.u32 	%r145, [%rd37+13312];
	ld.global.u32 	%r146, [%rd37+14336];
	ld.global.u32 	%r147, [%rd37+15360];
	max.s32 	%r148, %r500, %r132;
	max.s32 	%r149, %r148, %r133;
	max.s32 	%r150, %r134, %r135;
	max.s32 	%r151, %r150, %r136;
	max.s32 	%r152, %r137, %r138;
	max.s32 	%r153, %r152, %r139;
	max.s32 	%r154, %r140, %r141;
	max.s32 	%r155, %r154, %r142;
	max.s32 	%r156, %r143, %r144;
	max.s32 	%r157, %r156, %r145;
	max.s32 	%r158, %r146, %r147;
	max.s32 	%r159, %r149, %r151;
	max.s32 	%r160, %r159, %r153;
	max.s32 	%r161, %r155, %r157;
	max.s32 	%r162, %r161, %r158;
	max.s32 	%r500, %r160, %r162;
	sub.s64 	%rd38, %rd1, %rd75;
	setp.lt.u64 	%p4, %rd38, %rd33;
	add.s32 	%r484, %r484, 1;
	add.s64 	%rd74, %rd74, %rd33;
	sub.s32 	%r483, %r483, %r131;
	mul.wide.s32 	%rd39, %r131, 4;
	add.s64 	%rd73, %rd73, %rd39;
	@%p4 bra 	$L__BB10_42;
	bra.uni 	$L__BB10_27;
$L__BB10_29:
	setp.le.u64 	%p5, %rd1, %rd75;
	cvt.u32.u64 	%r163, %rd75;
	cvt.u32.u64 	%r164, %rd1;
	sub.s32 	%r165, %r164, %r163;
	setp.ge.s32 	%p6, %r47, %r165;
	or.pred  	%p7, %p5, %p6;
	@%p7 bra 	$L__BB10_42;
	cvt.u32.u64 	%r168, %rd15;
	cvt.u32.u64 	%r169, %rd4;
	not.b32 	%r170, %r47;
	add.s32 	%r171, %r170, %r49;
	add.s32 	%r172, %r168, %r169;
	sub.s32 	%r173, %r171, %r172;
	mul.lo.s32 	%r174, %r1, %r484;
	shl.b32 	%r175, %r174, 12;
	sub.s32 	%r176, %r173, %r175;
	shr.u32 	%r177, %r176, 8;
	add.s32 	%r57, %r177, 1;
	and.b32  	%r58, %r57, 15;
	setp.lt.u32 	%p8, %r176, 3840;
	mov.u32 	%r490, %r47;
	@%p8 bra 	$L__BB10_33;
	shr.u32 	%r178, %r483, 8;
	add.s32 	%r179, %r178, 1;
	and.b32  	%r180, %r179, 33554416;
	neg.s32 	%r486, %r180;
	mov.u32 	%r490, %r47;
$L__BB10_32:
	.pragma "nounroll";
	ld.global.u32 	%r181, [%rd73+-8192];
	max.s32 	%r182, %r500, %r181;
	ld.global.u32 	%r183, [%rd73+-7168];
	max.s32 	%r184, %r182, %r183;
	ld.global.u32 	%r185, [%rd73+-6144];
	max.s32 	%r186, %r184, %r185;
	ld.global.u32 	%r187, [%rd73+-5120];
	max.s32 	%r188, %r186, %r187;
	ld.global.u32 	%r189, [%rd73+-4096];
	max.s32 	%r190, %r188, %r189;
	ld.global.u32 	%r191, [%rd73+-3072];
	max.s32 	%r192, %r190, %r191;
	ld.global.u32 	%r193, [%rd73+-2048];
	max.s32 	%r194, %r192, %r193;
	ld.global.u32 	%r195, [%rd73+-1024];
	max.s32 	%r196, %r194, %r195;
	ld.global.u32 	%r197, [%rd73];
	max.s32 	%r198, %r196, %r197;
	ld.global.u32 	%r199, [%rd73+1024];
	max.s32 	%r200, %r198, %r199;
	ld.global.u32 	%r201, [%rd73+2048];
	max.s32 	%r202, %r200, %r201;
	ld.global.u32 	%r203, [%rd73+3072];
	max.s32 	%r204, %r202, %r203;
	ld.global.u32 	%r205, [%rd73+4096];
	max.s32 	%r206, %r204, %r205;
	ld.global.u32 	%r207, [%rd73+5120];
	max.s32 	%r208, %r206, %r207;
	ld.global.u32 	%r209, [%rd73+6144];
	max.s32 	%r210, %r208, %r209;
	ld.global.u32 	%r211, [%rd73+7168];
	max.s32 	%r500, %r210, %r211;
	add.s32 	%r490, %r490, 4096;
	add.s32 	%r486, %r486, 16;
	add.s64 	%rd73, %rd73, 16384;
	setp.ne.s32 	%p9, %r486, 0;
	@%p9 bra 	$L__BB10_32;
$L__BB10_33:
	setp.eq.s32 	%p10, %r58, 0;
	@%p10 bra 	$L__BB10_42;
	and.b32  	%r69, %r57, 7;
	setp.lt.u32 	%p11, %r58, 8;
	@%p11 bra 	$L__BB10_36;
	cvt.u64.u32 	%rd40, %r490;
	add.s64 	%rd41, %rd75, %rd40;
	shl.b64 	%rd42, %rd41, 2;
	add.s64 	%rd43, %rd2, %rd42;
	ld.global.u32 	%r213, [%rd43];
	max.s32 	%r214, %r500, %r213;
	ld.global.u32 	%r215, [%rd43+1024];
	max.s32 	%r216, %r214, %r215;
	ld.global.u32 	%r217, [%rd43+2048];
	max.s32 	%r218, %r216, %r217;
	ld.global.u32 	%r219, [%rd43+3072];
	max.s32 	%r220, %r218, %r219;
	ld.global.u32 	%r221, [%rd43+4096];
	max.s32 	%r222, %r220, %r221;
	ld.global.u32 	%r223, [%rd43+5120];
	max.s32 	%r224, %r222, %r223;
	ld.global.u32 	%r225, [%rd43+6144];
	max.s32 	%r226, %r224, %r225;
	ld.global.u32 	%r227, [%rd43+7168];
	max.s32 	%r500, %r226, %r227;
	add.s32 	%r490, %r490, 2048;
$L__BB10_36:
	setp.eq.s32 	%p12, %r69, 0;
	@%p12 bra 	$L__BB10_42;
	setp.lt.u32 	%p13, %r69, 4;
	@%p13 bra 	$L__BB10_39;
	cvt.u64.u32 	%rd44, %r490;
	add.s64 	%rd45, %rd75, %rd44;
	shl.b64 	%rd46, %rd45, 2;
	add.s64 	%rd47, %rd2, %rd46;
	ld.global.u32 	%r229, [%rd47];
	max.s32 	%r230, %r500, %r229;
	ld.global.u32 	%r231, [%rd47+1024];
	max.s32 	%r232, %r230, %r231;
	ld.global.u32 	%r233, [%rd47+2048];
	max.s32 	%r234, %r232, %r233;
	ld.global.u32 	%r235, [%rd47+3072];
	max.s32 	%r500, %r234, %r235;
	add.s32 	%r490, %r490, 1024;
$L__BB10_39:
	and.b32  	%r236, %r57, 3;
	setp.eq.s32 	%p14, %r236, 0;
	@%p14 bra 	$L__BB10_42;
	cvt.u64.u32 	%rd48, %r490;
	add.s64 	%rd49, %rd48, %rd74;
	shl.b64 	%rd50, %rd49, 2;
	add.s64 	%rd77, %rd2, %rd50;
	cvt.u16.u32 	%rs1, %r483;
	shr.u16 	%rs2, %rs1, 8;
	add.s16 	%rs3, %rs2, 1;
	cvt.u32.u16 	%r237, %rs3;
	and.b32  	%r238, %r237, 3;
	neg.s32 	%r498, %r238;
$L__BB10_41:
	.pragma "nounroll";
	ld.global.u32 	%r239, [%rd77];
	max.s32 	%r500, %r500, %r239;
	add.s64 	%rd77, %rd77, 1024;
	add.s32 	%r498, %r498, 1;
	setp.ne.s32 	%p15, %r498, 0;
	@%p15 bra 	$L__BB10_41;
$L__BB10_42:
	// begin inline asm
	mov.u32 %r240, %laneid;
	// end inline asm
	mov.b32 	%r243, 1;
	mov.b32 	%r264, 31;
	mov.b32 	%r265, -1;
	// begin inline asm
	shfl.sync.down.b32 %r241, %r500, %r243, %r264, %r265;
	// end inline asm
	setp.gt.s32 	%p16, %r240, 30;
	max.s32 	%r266, %r500, %r241;
	selp.b32 	%r247, %r500, %r266, %p16;
	mov.b32 	%r248, 2;
	// begin inline asm
	shfl.sync.down.b32 %r246, %r247, %r248, %r264, %r265;
	// end inline asm
	setp.gt.s32 	%p17, %r240, 29;
	max.s32 	%r267, %r247, %r246;
	selp.b32 	%r252, %r247, %r267, %p17;
	mov.b32 	%r253, 4;
	// begin inline asm
	shfl.sync.down.b32 %r251, %r252, %r253, %r264, %r265;
	// end inline asm
	setp.gt.s32 	%p18, %r240, 27;
	max.s32 	%r268, %r252, %r251;
	selp.b32 	%r257, %r252, %r268, %p18;
	mov.b32 	%r258, 8;
	// begin inline asm
	shfl.sync.down.b32 %r256, %r257, %r258, %r264, %r265;
	// end inline asm
	setp.gt.s32 	%p19, %r240, 23;
	max.s32 	%r269, %r257, %r256;
	selp.b32 	%r262, %r257, %r269, %p19;
	mov.b32 	%r263, 16;
	// begin inline asm
	shfl.sync.down.b32 %r261, %r262, %r263, %r264, %r265;
	// end inline asm
	setp.gt.s32 	%p20, %r240, 15;
	max.s32 	%r86, %r262, %r261;
	selp.b32 	%r501, %r262, %r86, %p20;
	setp.ne.s32 	%p21, %r240, 0;
	@%p21 bra 	$L__BB10_44;
	shr.u32 	%r270, %r47, 3;
	and.b32  	%r271, %r270, 124;
	mov.u32 	%r272, _ZZN3cub18CUB_300001_SM_10006detail6reduce18DeviceReduceKernelINS2_10policy_hubIiyN4cuda3__47maximumIiEEE10Policy1000EN6thrust24THRUST_300001_SM_1000_NS6detail15normal_iteratorINSC_10device_ptrIiEEEEyS8_iNS5_3std3__410__identityEEEvT0_PT3_T1_NS0_13GridEvenShareISO_EET2_T4_E12temp_storage;
	add.s32 	%r273, %r272, %r271;
	st.shared.u32 	[%r273+8], %r86;
$L__BB10_44:
	bar.sync 	0;
	setp.ne.s32 	%p22, %r47, 0;
	@%p22 bra 	$L__BB10_46;
	ld.shared.u32 	%r274, [_ZZN3cub18CUB_300001_SM_10006detail6reduce18DeviceReduceKernelINS2_10policy_hubIiyN4cuda3__47maximumIiEEE10Policy1000EN6thrust24THRUST_300001_SM_1000_NS6detail15normal_iteratorINSC_10device_ptrIiEEEEyS8_iNS5_3std3__410__identityEEEvT0_PT3_T1_NS0_13GridEvenShareISO_EET2_T4_E12temp_storage+12];
	max.s32 	%r275, %r501, %r274;
	ld.shared.u32 	%r276, [_ZZN3cub18CUB_300001_SM_10006detail6reduce18DeviceReduceKernelINS2_10policy_hubIiyN4cuda3__47maximumIiEEE10Policy1000EN6thrust24THRUST_300001_SM_1000_NS6detail15normal_iteratorINSC_10device_ptrIiEEEEyS8_iNS5_3std3__410__identityEEEvT0_PT3_T1_NS0_13GridEvenShareISO_EET2_T4_E12temp_storage+16];
	max.s32 	%r277, %r275, %r276;
	ld.shared.u32 	%r278, [_ZZN3cub18CUB_300001_SM_10006detail6reduce18DeviceReduceKernelINS2_10policy_hubIiyN4cuda3__47maximumIiEEE10Policy1000EN6thrust24THRUST_300001_SM_1000_NS6detail15normal_iteratorINSC_10device_ptrIiEEEEyS8_iNS5_3std3__410__identityEEEvT0_PT3_T1_NS0_13GridEvenShareISO_EET2_T4_E12temp_storage+20];
	max.s32 	%r279, %r277, %r278;
	ld.shared.u32 	%r280, [_ZZN3cub18CUB_300001_SM_10006detail6reduce18DeviceReduceKernelINS2_10policy_hubIiyN4cuda3__47maximumIiEEE10Policy1000EN6thrust24THRUST_300001_SM_1000_NS6detail15normal_iteratorINSC_10device_ptrIiEEEEyS8_iNS5_3std3__410__identityEEEvT0_PT3_T1_NS0_13GridEvenShareISO_EET2_T4_E12temp_storage+24];
	max.s32 	%r281, %r279, %r280;
	ld.shared.u32 	%r282, [_ZZN3cub18CUB_300001_SM_10006detail6reduce18DeviceReduceKernelINS2_10policy_hubIiyN4cuda3__47maximumIiEEE10Policy1000EN6thrust24THRUST_300001_SM_1000_NS6detail15normal_iteratorINSC_10device_ptrIiEEEEyS8_iNS5_3std3__410__identityEEEvT0_PT3_T1_NS0_13GridEvenShareISO_EET2_T4_E12temp_storage+28];
	max.s32 	%r283, %r281, %r282;
	ld.shared.u32 	%r284, [_ZZN3cub18CUB_300001_SM_10006detail6reduce18DeviceReduceKernelINS2_10policy_hubIiyN4cuda3__47maximumIiEEE10Policy1000EN6thrust24THRUST_300001_SM_1000_NS6detail15normal_iteratorINSC_10device_ptrIiEEEEyS8_iNS5_3std3__410__identityEEEvT0_PT3_T1_NS0_13GridEvenShareISO_EET2_T4_E12temp_storage+32];
	max.s32 	%r285, %r283, %r284;
	ld.shared.u32 	%r286, [_ZZN3cub18CUB_300001_SM_10006detail6reduce18DeviceReduceKernelINS2_10policy_hubIiyN4cuda3__47maximumIiEEE10Policy1000EN6thrust24THRUST_300001_SM_1000_NS6detail15normal_iteratorINSC_10device_ptrIiEEEEyS8_iNS5_3std3__410__identityEEEvT0_PT3_T1_NS0_13GridEvenShareISO_EET2_T4_E12temp_storage+36];
	max.s32 	%r501, %r285, %r286;
$L__BB10_46:
	mov.u32 	%r464, %tid.x;
	setp.ne.s32 	%p56, %r464, 0;
	@%p56 bra 	$L__BB10_48;
	ld.param.u64 	%rd71, [_ZN3cub18CUB_300001_SM_10006detail6reduce18DeviceReduceKernelINS2_10policy_hubIiyN4cuda3__47maximumIiEEE10Policy1000EN6thrust24THRUST_300001_SM_1000_NS6detail15normal_iteratorINSC_10device_ptrIiEEEEyS8_iNS5_3std3__410__identityEEEvT0_PT3_T1_NS0_13GridEvenShareISO_EET2_T4__param_1];
	cvta.to.global.u64 	%rd68, %rd71;
	mul.wide.u32 	%rd69, %r2, 4;
	add.s64 	%rd70, %rd68, %rd69;
	st.global.u32 	[%rd70], %r501;
$L__BB10_48:
	ret;

}
	// .globl	_ZN3cub18CUB_300001_SM_10006detail6reduce28DeviceReduceSingleTileKernelINS2_10policy_hubIiyN4cuda3__47maximumIiEEE10Policy1000EPiSB_iS8_iiNS5_3std3__410__identityEEEvT0_T1_T2_T3_T4_T6_
.visible .entry _ZN3cub18CUB_300001_SM_10006detail6reduce28DeviceReduceSingleTileKernelINS2_10policy_hubIiyN4cuda3__47maximumIiEEE10Policy1000EPiSB_iS8_iiNS5_3std3__410__identityEEEvT0_T1_T2_T3_T4_T6_(
	.param .u64 .ptr .align 1 _ZN3cub18CUB_300001_SM_10006detail6reduce28DeviceReduceSingleTileKernelINS2_10policy_hubIiyN4cuda3__47maximumIiEEE10Policy1000EPiSB_iS8_iiNS5_3std3__410__identityEEEvT0_T1_T2_T3_T4_T6__param_0,
	.param .u64 .ptr .align 1 _ZN3cub18CUB_300001_SM_10006detail6reduce28DeviceReduceSingleTileKernelINS2_10policy_hubIiyN4cuda3__47maximumIiEEE10Policy1000EPiSB_iS8_iiNS5_3std3__410__identityEEEvT0_T1_T2_T3_T4_T6__param_1,
	.param .u32 _ZN3cub18CUB_300001_SM_10006detail6reduce28DeviceReduceSingleTileKernelINS2_10policy_hubIiyN4cuda3__47maximumIiEEE10Policy1000EPiSB_iS8_iiNS5_3std3__410__identityEEEvT0_T1_T2_T3_T4_T6__param_2,
	.param .align 1 .b8 _ZN3cub18CUB_300001_SM_10006detail6reduce28DeviceReduceSingleTileKernelINS2_10policy_hubIiyN4cuda3__47maximumIiEEE10Policy1000EPiSB_iS8_iiNS5_3std3__410__identityEEEvT0_T1_T2_T3_T4_T6__param_3[1],
	.param .u32 _ZN3cub18CUB_300001_SM_10006detail6reduce28DeviceReduceSingleTileKernelINS2_10policy_hubIiyN4cuda3__47maximumIiEEE10Policy1000EPiSB_iS8_iiNS5_3std3__410__identityEEEvT0_T1_T2_T3_T4_T6__param_4,
	.param .align 1 .b8 _ZN3cub18CUB_300001_SM_10006detail6reduce28DeviceReduceSingleTileKernelINS2_10policy_hubIiyN4cuda3__47maximumIiEEE10Policy1000EPiSB_iS8_iiNS5_3std3__410__identityEEEvT0_T1_T2_T3_T4_T6__param_5[1]
)
.maxntid 256
.minnctapersm 1
{
	.reg .pred 	%p<97>;
	.reg .b32 	%r<687>;
	.reg .b64 	%rd<125>;
	// demoted variable
	.shared .align 4 .b8 _ZZN3cub18CUB_300001_SM_10006detail6reduce28DeviceReduceSingleTileKernelINS2_10policy_hubIiyN4cuda3__47maximumIiEEE10Policy1000EPiSB_iS8_iiNS5_3std3__410__identityEEEvT0_T1_T2_T3_T4_T6_E12temp_storage[44];
	ld.param.u64 	%rd16, [_ZN3cub18CUB_300001_SM_10006detail6reduce28DeviceReduceSingleTileKernelINS2_10policy_hubIiyN4cuda3__47maximumIiEEE10Policy1000EPiSB_iS8_iiNS5_3std3__410__identityEEEvT0_T1_T2_T3_T4_T6__param_0];
	ld.param.u64 	%rd17, [_ZN3cub18CUB_300001_SM_10006detail6reduce28DeviceReduceSingleTileKernelINS2_10policy_hubIiyN4cuda3__47maximumIiEEE10Policy1000EPiSB_iS8_iiNS5_3std3__410__identityEEEvT0_T1_T2_T3_T4_T6__param_1];
	ld.param.u32 	%r124, [_ZN3cub18CUB_300001_SM_10006detail6reduce28DeviceReduceSingleTileKernelINS2_10policy_hubIiyN4cuda3__47maximumIiEEE10Policy1000EPiSB_iS8_iiNS5_3std3__410__identityEEEvT0_T1_T2_T3_T4_T6__param_2];
	ld.param.u32 	%r125, [_ZN3cub18CUB_300001_SM_10006detail6reduce28DeviceReduceSingleTileKernelINS2_10policy_hubIiyN4cuda3__47maximumIiEEE10Policy1000EPiSB_iS8_iiNS5_3std3__410__identityEEEvT0_T1_T2_T3_T4_T6__param_4];
	cvta.to.global.u64 	%rd1, %rd17;
	setp.ne.s32 	%p1, %r124, 0;
	@%p1 bra 	$L__BB11_3;
	mov.u32 	%r633, %tid.x;
	setp.ne.s32 	%p96, %r633, 0;
	@%p96 bra 	$L__BB11_74;
	st.global.u32 	[%rd1], %r125;
	bra.uni 	$L__BB11_74;
$L__BB11_3:
	and.b64  	%rd18, %rd16, 15;
	setp.ne.s64 	%p2, %rd18, 0;
	@%p2 bra 	$L__BB11_38;
	setp.gt.s32 	%p49, %r124, 4095;
	@%p49 bra 	$L__BB11_22;
	mov.u32 	%r1, %tid.x;
	setp.ge.s32 	%p66, %r1, %r124;
	mov.b32 	%r644, 0;
	mov.u32 	%r639, %r1;
	@%p66 bra 	$L__BB11_7;
	mul.wide.u32 	%rd113, %r1, 4;
	add.s64 	%rd112, %rd16, %rd113;
	// begin inline asm
	ld.global.nc.u32 %r644, [%rd112];
	// end inline asm
	add.s32 	%r639, %r1, 256;
$L__BB11_7:
	setp.ge.s32 	%p67, %r639, %r124;
	@%p67 bra 	$L__BB11_13;
	not.b32 	%r508, %r639;
	add.s32 	%r6, %r124, %r508;
	and.b32  	%r509, %r6, 768;
	setp.eq.s32 	%p68, %r509, 768;
	@%p68 bra 	$L__BB11_11;
	mul.wide.u32 	%rd114, %r639, 4;
	add.s64 	%rd121, %rd16, %rd114;
	shr.u32 	%r510, %r6, 8;
	add.s32 	%r511, %r510, 1;
	and.b32  	%r512, %r511, 3;
	neg.s32 	%r636, %r512;
$L__BB11_10:
	.pragma "nounroll";
	// begin inline asm
	ld.global.nc.u32 %r513, [%rd121];
	// end inline asm
	max.s32 	%r644, %r644, %r513;
	add.s32 	%r639, %r639, 256;
	add.s64 	%rd121, %rd121, 1024;
	add.s32 	%r636, %r636, 1;
	setp.ne.s32 	%p69, %r636, 0;
	@%p69 bra 	$L__BB11_10;
$L__BB11_11:
	setp.lt.u32 	%p70, %r6, 768;
	@%p70 bra 	$L__BB11_13;
$L__BB11_12:
	mul.wide.s32 	%rd120, %r639, 4;
	add.s64 	%rd116, %rd16, %rd120;
	// begin inline asm
	ld.global.nc.u32 %r514, [%rd116];
	// end inline asm
	max.s32 	%r518, %r644, %r514;
	add.s64 	%rd117, %rd116, 1024;
	// begin inline asm
	ld.global.nc.u32 %r515, [%rd117];
	// end inline asm
	max.s32 	%r519, %r518, %r515;
	add.s64 	%rd118, %rd116, 2048;
	// begin inline asm
	ld.global.nc.u32 %r516, [%rd118];
	// end inline asm
	max.s32 	%r520, %r519, %r516;
	add.s64 	%rd119, %rd116, 3072;
	// begin inline asm
	ld.global.nc.u32 %r517, [%rd119];
	// end inline asm
	max.s32 	%r644, %r520, %r517;
	add.s32 	%r639, %r639, 1024;
	setp.lt.s32 	%p71, %r639, %r124;
	@%p71 bra 	$L__BB11_12;
$L__BB11_13:
	setp.lt.s32 	%p72, %r124, 256;
	@%p72 bra 	$L__BB11_18;
	// begin inline asm
	mov.u32 %r584, %laneid;
	// end inline asm
	mov.b32 	%r587, 1;
	mov.b32 	%r608, 31;
	mov.b32 	%r609, -1;
	// begin inline asm
	shfl.sync.down.b32 %r585, %r644, %r587, %r608, %r609;
	// end inline asm
	setp.gt.s32 	%p88, %r584, 30;
	max.s32 	%r610, %r644, %r585;
	selp.b32 	%r591, %r644, %r610, %p88;
	mov.b32 	%r592, 2;
	// begin inline asm
	shfl.sync.down.b32 %r590, %r591, %r592, %r608, %r609;
	// end inline asm
	setp.gt.s32 	%p89, %r584, 29;
	max.s32 	%r611, %r591, %r590;
	selp.b32 	%r596, %r591, %r611, %p89;
	mov.b32 	%r597, 4;
	// begin inline asm
	shfl.sync.down.b32 %r595, %r596, %r597, %r608, %r609;
	// end inline asm
	setp.gt.s32 	%p90, %r584, 27;
	max.s32 	%r612, %r596, %r595;
	selp.b32 	%r601, %r596, %r612, %p90;
	mov.b32 	%r602, 8;
	// begin inline asm
	shfl.sync.down.b32 %r600, %r601, %r602, %r608, %r609;
	// end inline asm
	setp.gt.s32 	%p91, %r584, 23;
	max.s32 	%r613, %r601, %r600;
	selp.b32 	%r606, %r601, %r613, %p91;
	mov.b32 	%r607, 16;
	// begin inline asm
	shfl.sync.down.b32 %r605, %r606, %r607, %r608, %r609;
	// end inline asm
	setp.gt.s32 	%p92, %r584, 15;
	max.s32 	%r22, %r606, %r605;
	selp.b32 	%r686, %r606, %r22, %p92;
	setp.ne.s32 	%p93, %r584, 0;
	@%p93 bra 	$L__BB11_16;
	shr.u32 	%r614, %r1, 3;
	and.b32  	%r615, %r614, 124;
	mov.u32 	%r616, _ZZN3cub18CUB_300001_SM_10006detail6reduce28DeviceReduceSingleTileKernelINS2_10policy_hubIiyN4cuda3__47maximumIiEEE10Policy1000EPiSB_iS8_iiNS5_3std3__410__identityEEEvT0_T1_T2_T3_T4_T6_E12temp_storage;
	add.s32 	%r617, %r616, %r615;
	st.shared.u32 	[%r617+8], %r22;
$L__BB11_16:
	bar.sync 	0;
	setp.ne.s32 	%p94, %r1, 0;
	@%p94 bra 	$L__BB11_72;
	ld.shared.u32 	%r618, [_ZZN3cub18CUB_300001_SM_10006detail6reduce28DeviceReduceSingleTileKernelINS2_10policy_hubIiyN4cuda3__47maximumIiEEE10Policy1000EPiSB_iS8_iiNS5_3std3__410__identityEEEvT0_T1_T2_T3_T4_T6_E12temp_storage+12];
	max.s32 	%r619, %r686, %r618;
	ld.shared.u32 	%r620, [_ZZN3cub18CUB_300001_SM_10006detail6reduce28DeviceReduceSingleTileKernelINS2_10policy_hubIiyN4cuda3__47maximumIiEEE10Policy1000EPiSB_iS8_iiNS5_3std3__410__identityEEEvT0_T1_T2_T3_T4_T6_E12temp_storage+16];
	max.s32 	%r621, %r619, %r620;
	ld.shared.u32 	%r622, [_ZZN3cub18CUB_300001_SM_10006detail6reduce28DeviceReduceSingleTileKernelINS2_10policy_hubIiyN4cuda3__47maximumIiEEE10Policy1000EPiSB_iS8_iiNS5_3std3__410__identityEEEvT0_T1_T2_T3_T4_T6_E12temp_storage+20];
	max.s32 	%r623, %r621, %r622;
	ld.shared.u32 	%r624, [_ZZN3cub18CUB_300001_SM_10006detail6reduce28DeviceReduceSingleTileKernelINS2_10policy_hubIiyN4cuda3__47maximumIiEEE10Policy1000EPiSB_iS8_iiNS5_3std3__410__identityEEEvT0_T1_T2_T3_T4_T6_E12temp_storage+24];
	max.s32 	%r625, %r623, %r624;
	ld.shared.u32 	%r626, [_ZZN3cub18CUB_300001_SM_10006detail6reduce28DeviceReduceSingleTileKernelINS2_10policy_hubIiyN4cuda3__47maximumIiEEE10Policy1000EPiSB_iS8_iiNS5_3std3__410__identityEEEvT0_T1_T2_T3_T4_T6_E12temp_storage+28];
	max.s32 	%r627, %r625, %r626;
	ld.shared.u32 	%r628, [_ZZN3cub18CUB_300001_SM_10006detail6reduce28DeviceReduceSingleTileKernelINS2_10policy_hubIiyN4cuda3__47maximumIiEEE10Policy1000EPiSB_iS8_iiNS5_3std3__410__identityEEEvT0_T1_T2_T3_T4_T6_E12temp_storage+32];
	max.s32 	%r629, %r627, %r628;
	ld.shared.u32 	%r630, [_ZZN3cub18CUB_300001_SM_10006detail6reduce28DeviceReduceSingleTileKernelINS2_10policy_hubIiyN4cuda3__47maximumIiEEE10Policy1000EPiSB_iS8_iiNS5_3std3__410__identityEEEvT0_T1_T2_T3_T4_T6_E12temp_storage+36];
	max.s32 	%r686, %r629, %r630;
	bra.uni 	$L__BB11_72;
$L__BB11_18:
	// begin inline asm
	mov.u32 %r521, %laneid;
	// end inline asm
	and.b32  	%r547, %r1, 992;
	add.s32 	%r548, %r547, 32;
	setp.gt.s32 	%p73, %r548, %r124;
	not.b32 	%r549, %r547;
	add.s32 	%r550, %r124, %r549;
	selp.b32 	%r545, %r550, 31, %p73;
	mov.b32 	%r524, 1;
	mov.b32 	%r546, -1;
	// begin inline asm
	shfl.sync.down.b32 %r522, %r644, %r524, %r545, %r546;
	// end inline asm
	setp.lt.s32 	%p74, %r521, %r545;
	max.s32 	%r551, %r644, %r522;
	selp.b32 	%r528, %r551, %r644, %p74;
	mov.b32 	%r529, 2;
	// begin inline asm
	shfl.sync.down.b32 %r527, %r528, %r529, %r545, %r546;
	// end inline asm
	add.s32 	%r552, %r521, 2;
	setp.gt.s32 	%p75, %r552, %r545;
	max.s32 	%r553, %r528, %r527;
	selp.b32 	%r533, %r528, %r553, %p75;
	mov.b32 	%r534, 4;
	// begin inline asm
	shfl.sync.down.b32 %r532, %r533, %r534, %r545, %r546;
	// end inline asm
	add.s32 	%r554, %r521, 4;
	setp.gt.s32 	%p76, %r554, %r545;
	max.s32 	%r555, %r533, %r532;
	selp.b32 	%r538, %r533, %r555, %p76;
	mov.b32 	%r539, 8;
	// begin inline asm
	shfl.sync.down.b32 %r537, %r538, %r539, %r545, %r546;
	// end inline asm
	add.s32 	%r556, %r521, 8;
	setp.gt.s32 	%p77, %r556, %r545;
	max.s32 	%r557, %r538, %r537;
	selp.b32 	%r543, %r538, %r557, %p77;
	mov.b32 	%r544, 16;
	// begin inline asm
	shfl.sync.down.b32 %r542, %r543, %r544, %r545, %r546;
	// end inline asm
	add.s32 	%r558, %r521, 16;
	setp.gt.s32 	%p78, %r558, %r545;
	max.s32 	%r559, %r543, %r542;
	selp.b32 	%r686, %r543, %r559, %p78;
	setp.ne.s32 	%p79, %r521, 0;
	@%p79 bra 	$L__BB11_20;
	shr.u32 	%r560, %r1, 3;
	and.b32  	%r561, %r560, 124;
	mov.u32 	%r562, _ZZN3cub18CUB_300001_SM_10006detail6reduce28DeviceReduceSingleTileKernelINS2_10policy_hubIiyN4cuda3__47maximumIiEEE10Policy1000EPiSB_iS8_iiNS5_3std3__410__identityEEEvT0_T1_T2_T3_T4_T6_E12temp_storage;
	add.s32 	%r563, %r562, %r561;
	st.shared.u32 	[%r563+8], %r686;
$L__BB11_20:
	bar.sync 	0;
	setp.ne.s32 	%p80, %r1, 0;
	@%p80 bra 	$L__BB11_72;
	setp.gt.s32 	%p81, %r124, 32;
	ld.shared.u32 	%r564, [_ZZN3cub18CUB_300001_SM_10006detail6reduce28DeviceReduceSingleTileKernelINS2_10policy_hubIiyN4cuda3__47maximumIiEEE10Policy1000EPiSB_iS8_iiNS5_3std3__410__identityEEEvT0_T1_T2_T3_T4_T6_E12temp_storage+12];
	max.s32 	%r565, %r686, %r564;
	selp.b32 	%r566, %r565, %r686, %p81;
	setp.gt.s32 	%p82, %r124, 64;
	ld.shared.u32 	%r567, [_ZZN3cub18CUB_300001_SM_10006detail6reduce28DeviceReduceSingleTileKernelINS2_10policy_hubIiyN4cuda3__47maximumIiEEE10Policy1000EPiSB_iS8_iiNS5_3std3__410__identityEEEvT0_T1_T2_T3_T4_T6_E12temp_storage+16];
	max.s32 	%r568, %r566, %r567;
	selp.b32 	%r569, %r568, %r566, %p82;
	setp.gt.s32 	%p83, %r124, 96;
	ld.shared.u32 	%r570, [_ZZN3cub18CUB_300001_SM_10006detail6reduce28DeviceReduceSingleTileKernelINS2_10policy_hubIiyN4cuda3__47maximumIiEEE10Policy1000EPiSB_iS8_iiNS5_3std3__410__identityEEEvT0_T1_T2_T3_T4_T6_E12temp_storage+20];
	max.s32 	%r571, %r569, %r570;
	selp.b32 	%r572, %r571, %r569, %p83;
	setp.gt.s32 	%p84, %r124, 128;
	ld.shared.u32 	%r573, [_ZZN3cub18CUB_300001_SM_10006detail6reduce28DeviceReduceSingleTileKernelINS2_10policy_hubIiyN4cuda3__47maximumIiEEE10Policy1000EPiSB_iS8_iiNS5_3std3__410__identityEEEvT0_T1_T2_T3_T4_T6_E12temp_storage+24];
	max.s32 	%r574, %r572, %r573;
	selp.b32 	%r575, %r574, %r572, %p84;
	setp.gt.s32 	%p85, %r124, 160;
	ld.shared.u32 	%r576, [_ZZN3cub18CUB_300001_SM_10006detail6reduce28DeviceReduceSingleTileKernelINS2_10policy_hubIiyN4cuda3__47maximumIiEEE10Policy1000EPiSB_iS8_iiNS5_3std3__410__identityEEEvT0_T1_T2_T3_T4_T6_E12temp_storage+28];
	max.s32 	%r577, %r575, %r576;
	selp.b32 	%r578, %r577, %r575, %p85;
	setp.gt.s32 	%p86, %r124, 192;
	ld.shared.u32 	%r579, [_ZZN3cub18CUB_300001_SM_10006detail6reduce28DeviceReduceSingleTileKernelINS2_10policy_hubIiyN4cuda3__47maximumIiEEE10Policy1000EPiSB_iS8_iiNS5_3std3__410__identityEEEvT0_T1_T2_T3_T4_T6_E12temp_storage+32];
	max.s32 	%r580, %r578, %r579;
	selp.b32 	%r581, %r580, %r578, %p86;
	setp.gt.s32 	%p87, %r124, 224;
	ld.shared.u32 	%r582, [_ZZN3cub18CUB_300001_SM_10006detail6reduce28DeviceReduceSingleTileKernelINS2_10policy_hubIiyN4cuda3__47maximumIiEEE10Policy1000EPiSB_iS8_iiNS5_3std3__410__identityEEEvT0_T1_T2_T3_T4_T6_E12temp_storage+36];
	max.s32 	%r583, %r581, %r582;
	selp.b32 	%r686, %r583, %r581, %p87;
	bra.uni 	$L__BB11_72;
$L__BB11_22:
	mov.u32 	%r27, %tid.x;
	shl.b32 	%r379, %r27, 2;
	mul.wide.u32 	%rd86, %r379, 4;
	add.s64 	%rd76, %rd16, %rd86;
	// begin inline asm
	ld.global.nc.v2.u64 {%rd74, %rd75}, [%rd76];
	// end inline asm
	mov.b64 	{%r380, %r381}, %rd75;
	mov.b64 	{%r382, %r383}, %rd74;
	add.s64 	%rd79, %rd76, 4096;
	// begin inline asm
	ld.global.nc.v2.u64 {%rd77, %rd78}, [%rd79];
	// end inline asm
	mov.b64 	{%r384, %r385}, %rd78;
	mov.b64 	{%r386, %r387}, %rd77;
	add.s64 	%rd82, %rd76, 8192;
	// begin inline asm
	ld.global.nc.v2.u64 {%rd80, %rd81}, [%rd82];
	// end inline asm
	mov.b64 	{%r388, %r389}, %rd81;
	mov.b64 	{%r390, %r391}, %rd80;
	add.s64 	%rd85, %rd76, 12288;
	// begin inline asm
	ld.global.nc.v2.u64 {%rd83, %rd84}, [%rd85];
	// end inline asm
	mov.b64 	{%r392, %r393}, %rd84;
	mov.b64 	{%r394, %r395}, %rd83;
	max.s32 	%r396, %r382, %r383;
	max.s32 	%r397, %r396, %r380;
	max.s32 	%r398, %r381, %r386;
	max.s32 	%r399, %r398, %r387;
	max.s32 	%r400, %r384, %r385;
	max.s32 	%r401, %r400, %r390;
	max.s32 	%r402, %r391, %r388;
	max.s32 	%r403, %r402, %r389;
	max.s32 	%r404, %r394, %r395;
	max.s32 	%r405, %r404, %r392;
	max.s32 	%r406, %r397, %r399;
	max.s32 	%r407, %r406, %r401;
	max.s32 	%r408, %r403, %r405;
	max.s32 	%r409, %r408, %r393;
	max.s32 	%r659, %r407, %r409;
	setp.lt.u32 	%p50, %r124, 8192;
	mov.b32 	%r648, 4096;
	@%p50 bra 	$L__BB11_26;
	add.s32 	%r29, %r124, -4096;
	mov.b32 	%r648, 4096;
$L__BB11_24:
	mul.wide.s32 	%rd99, %r648, 4;
	add.s64 	%rd89, %rd76, %rd99;
	// begin inline asm
	ld.global.nc.v2.u64 {%rd87, %rd88}, [%rd89];
	// end inline asm
	mov.b64 	{%r411, %r412}, %rd88;
	mov.b64 	{%r413, %r414}, %rd87;
	add.s64 	%rd92, %rd89, 4096;
	// begin inline asm
	ld.global.nc.v2.u64 {%rd90, %rd91}, [%rd92];
	// end inline asm
	mov.b64 	{%r415, %r416}, %rd91;
	mov.b64 	{%r417, %r418}, %rd90;
	add.s64 	%rd95, %rd89, 8192;
	// begin inline asm
	ld.global.nc.v2.u64 {%rd93, %rd94}, [%rd95];
	// end inline asm
	mov.b64 	{%r419, %r420}, %rd94;
	mov.b64 	{%r421, %r422}, %rd93;
	add.s64 	%rd98, %rd89, 12288;
	// begin inline asm
	ld.global.nc.v2.u64 {%rd96, %rd97}, [%rd98];
	// end inline asm
	mov.b64 	{%r423, %r424}, %rd97;
	mov.b64 	{%r425, %r426}, %rd96;
	max.s32 	%r427, %r659, %r413;
	max.s32 	%r428, %r427, %r414;
	max.s32 	%r429, %r411, %r412;
	max.s32 	%r430, %r429, %r417;
	max.s32 	%r431, %r418, %r415;
	max.s32 	%r432, %r431, %r416;
	max.s32 	%r433, %r421, %r422;
	max.s32 	%r434, %r433, %r419;
	max.s32 	%r435, %r420, %r425;
	max.s32 	%r436, %r435, %r426;
	max.s32 	%r437, %r423, %r424;
	max.s32 	%r438, %r428, %r430;
	max.s32 	%r439, %r438, %r432;
	max.s32 	%r440, %r434, %r436;
	max.s32 	%r441, %r440, %r437;
	max.s32 	%r659, %r439, %r441;
	sub.s32 	%r442, %r124, %r648;
	setp.lt.s32 	%p51, %r442, 4096;
	@%p51 bra 	$L__BB11_34;
	add.s32 	%r648, %r648, 4096;
	setp.le.s32 	%p52, %r648, %r29;
	@%p52 bra 	$L__BB11_24;
$L__BB11_26:
	setp.le.s32 	%p53, %r124, %r648;
	@%p53 bra 	$L__BB11_34;
	sub.s32 	%r36, %r124, %r648;
	setp.ge.s32 	%p54, %r27, %r36;
	@%p54 bra 	$L__BB11_34;
	not.b32 	%r444, %r27;
	add.s32 	%r445, %r124, %r444;
	sub.s32 	%r37, %r445, %r648;
	and.b32  	%r446, %r37, 768;
	setp.eq.s32 	%p55, %r446, 768;
	mov.u32 	%r653, %r27;
	@%p55 bra 	$L__BB11_31;
	add.s32 	%r650, %r27, %r648;
	shr.u32 	%r447, %r37, 8;
	add.s32 	%r448, %r447, 1;
	and.b32  	%r449, %r448, 3;
	neg.s32 	%r649, %r449;
	mov.u32 	%r653, %r27;
$L__BB11_30:
	.pragma "nounroll";
	mul.wide.u32 	%rd101, %r650, 4;
	add.s64 	%rd100, %rd16, %rd101;
	// begin inline asm
	ld.global.nc.u32 %r450, [%rd100];
	// end inline asm
	max.s32 	%r659, %r659, %r450;
	add.s32 	%r653, %r653, 256;
	add.s32 	%r650, %r650, 256;
	add.s32 	%r649, %r649, 1;
	setp.ne.s32 	%p56, %r649, 0;
	@%p56 bra 	$L__BB11_30;
$L__BB11_31:
	setp.lt.u32 	%p57, %r37, 768;
	@%p57 bra 	$L__BB11_34;
	cvt.u64.u32 	%rd102, %r653;
	cvt.u64.u32 	%rd103, %r648;
	add.s64 	%rd104, %rd102, %rd103;
	shl.b64 	%rd105, %rd104, 2;
	add.s64 	%rd106, %rd105, %rd16;
	add.s64 	%rd122, %rd106, 2048;
	add.s32 	%r656, %r653, %r648;
$L__BB11_33:
	mul.wide.u32 	%rd111, %r656, 4;
	add.s64 	%rd107, %rd16, %rd111;
	// begin inline asm
	ld.global.nc.u32 %r451, [%rd107];
	// end inline asm
	max.s32 	%r455, %r659, %r451;
	add.s64 	%rd108, %rd122, -1024;
	// begin inline asm
	ld.global.nc.u32 %r452, [%rd108];
	// end inline asm
	max.s32 	%r456, %r455, %r452;
	// begin inline asm
	ld.global.nc.u32 %r453, [%rd122];
	// end inline asm
	max.s32 	%r457, %r456, %r453;
	add.s64 	%rd110, %rd122, 1024;
	// begin inline asm
	ld.global.nc.u32 %r454, [%rd110];
	// end inline asm
	max.s32 	%r659, %r457, %r454;
	add.s32 	%r653, %r653, 1024;
	add.s64 	%rd122, %rd122, 4096;
	add.s32 	%r656, %r656, 1024;
	setp.lt.s32 	%p58, %r653, %r36;
	@%p58 bra 	$L__BB11_33;
$L__BB11_34:
	// begin inline asm
	mov.u32 %r458, %laneid;
	// end inline asm
	mov.b32 	%r461, 1;
	mov.b32 	%r482, 31;
	mov.b32 	%r483, -1;
	// begin inline asm
	shfl.sync.down.b32 %r459, %r659, %r461, %r482, %r483;
	// end inline asm
	setp.gt.s32 	%p59, %r458, 30;
	max.s32 	%r484, %r659, %r459;
	selp.b32 	%r465, %r659, %r484, %p59;
	mov.b32 	%r466, 2;
	// begin inline asm
	shfl.sync.down.b32 %r464, %r465, %r466, %r482, %r483;
	// end inline asm
	setp.gt.s32 	%p60, %r458, 29;
	max.s32 	%r485, %r465, %r464;
	selp.b32 	%r470, %r465, %r485, %p60;
	mov.b32 	%r471, 4;
	// begin inline asm
	shfl.sync.down.b32 %r469, %r470, %r471, %r482, %r483;
	// end inline asm
	setp.gt.s32 	%p61, %r458, 27;
	max.s32 	%r486, %r470, %r469;
	selp.b32 	%r475, %r470, %r486, %p61;
	mov.b32 	%r476, 8;
	// begin inline asm
	shfl.sync.down.b32 %r474, %r475, %r476, %r482, %r483;
	// end inline asm
	setp.gt.s32 	%p62, %r458, 23;
	max.s32 	%r487, %r475, %r474;
	selp.b32 	%r480, %r475, %r487, %p62;
	mov.b32 	%r481, 16;
	// begin inline asm
	shfl.sync.down.b32 %r479, %r480, %r481, %r482, %r483;
	// end inline asm
	setp.gt.s32 	%p63, %r458, 15;
	max.s32 	%r59, %r480, %r479;
	selp.b32 	%r686, %r480, %r59, %p63;
	setp.ne.s32 	%p64, %r458, 0;
	@%p64 bra 	$L__BB11_36;
	shr.u32 	%r488, %r27, 3;
	and.b32  	%r489, %r488, 124;
	mov.u32 	%r490, _ZZN3cub18CUB_300001_SM_10006detail6reduce28DeviceReduceSingleTileKernelINS2_10policy_hubIiyN4cuda3__47maximumIiEEE10Policy1000EPiSB_iS8_iiNS5_3std3__410__identityEEEvT0_T1_T2_T3_T4_T6_E12temp_storage;
	add.s32 	%r491, %r490, %r489;
	st.shared.u32 	[%r491+8], %r59;
$L__BB11_36:
	bar.sync 	0;
	setp.ne.s32 	%p65, %r27, 0;
	@%p65 bra 	$L__BB11_72;
	ld.shared.u32 	%r492, [_ZZN3cub18CUB_300001_SM_10006detail6reduce28DeviceReduceSingleTileKernelINS2_10policy_hubIiyN4cuda3__47maximumIiEEE10Policy1000EPiSB_iS8_iiNS5_3std3__410__identityEEEvT0_T1_T2_T3_T4_T6_E12temp_storage+12];
	max.s32 	%r493, %r686, %r492;
	ld.shared.u32 	%r494, [_ZZN3cub18CUB_300001_SM_10006detail6reduce28DeviceReduceSingleTileKernelINS2_10policy_hubIiyN4cuda3__47maximumIiEEE10Policy1000EPiSB_iS8_iiNS5_3std3__410__identityEEEvT0_T1_T2_T3_T4_T6_E12temp_storage+16];
	max.s32 	%r495, %r493, %r494;
	ld.shared.u32 	%r496, [_ZZN3cub18CUB_300001_SM_10006detail6reduce28DeviceReduceSingleTileKernelINS2_10policy_hubIiyN4cuda3__47maximumIiEEE10Policy1000EPiSB_iS8_iiNS5_3std3__410__identityEEEvT0_T1_T2_T3_T4_T6_E12temp_storage+20];
	max.s32 	%r497, %r495, %r496;
	ld.shared.u32 	%r498, [_ZZN3cub18CUB_300001_SM_10006detail6reduce28DeviceReduceSingleTileKernelINS2_10policy_hubIiyN4cuda3__47maximumIiEEE10Policy1000EPiSB_iS8_iiNS5_3std3__410__identityEEEvT0_T1_T2_T3_T4_T6_E12temp_storage+24];
	max.s32 	%r499, %r497, %r498;
	ld.shared.u32 	%r500, [_ZZN3cub18CUB_300001_SM_10006detail6reduce28DeviceReduceSingleTileKernelINS2_10policy_hubIiyN4cuda3__47maximumIiEEE10Policy1000EPiSB_iS8_iiNS5_3std3__410__identityEEEvT0_T1_T2_T3_T4_T6_E12temp_storage+28];
	max.s32 	%r501, %r499, %r500;
	ld.shared.u32 	%r502, [_ZZN3cub18CUB_300001_SM_10006detail6reduce28DeviceReduceSingleTileKernelINS2_10policy_hubIiyN4cuda3__47maximumIiEEE10Policy1000EPiSB_iS8_iiNS5_3std3__410__identityEEEvT0_T1_T2_T3_T4_T6_E12temp_storage+32];
	max.s32 	%r503, %r501, %r502;
	ld.shared.u32 	%r504, [_ZZN3cub18CUB_300001_SM_10006detail6reduce28DeviceReduceSingleTileKernelINS2_10policy_hubIiyN4cuda3__47maximumIiEEE10Policy1000EPiSB_iS8_iiNS5_3std3__410__identityEEEvT0_T1_T2_T3_T4_T6_E12temp_storage+36];
	max.s32 	%r686, %r503, %r504;
	bra.uni 	$L__BB11_72;
$L__BB11_38:
	setp.gt.s32 	%p3, %r124, 4095;
	@%p3 bra 	$L__BB11_56;
	mov.u32 	%r62, %tid.x;
	setp.ge.s32 	%p20, %r62, %r124;
	mov.b32 	%r670, 0;
	mov.u32 	%r665, %r62;
	@%p20 bra 	$L__BB11_41;
	mul.wide.u32 	%rd66, %r62, 4;
	add.s64 	%rd65, %rd16, %rd66;
	// begin inline asm
	ld.global.nc.u32 %r670, [%rd65];
	// end inline asm
	add.s32 	%r665, %r62, 256;
$L__BB11_41:
	setp.ge.s32 	%p21, %r665, %r124;
	@%p21 bra 	$L__BB11_47;
	not.b32 	%r255, %r665;
	add.s32 	%r67, %r124, %r255;
	and.b32  	%r256, %r67, 768;
	setp.eq.s32 	%p22, %r256, 768;
	@%p22 bra 	$L__BB11_45;
	mul.wide.u32 	%rd67, %r665, 4;
	add.s64 	%rd123, %rd16, %rd67;
	shr.u32 	%r257, %r67, 8;
	add.s32 	%r258, %r257, 1;
	and.b32  	%r259, %r258, 3;
	neg.s32 	%r662, %r259;
$L__BB11_44:
	.pragma "nounroll";
	// begin inline asm
	ld.global.nc.u32 %r260, [%rd123];
	// end inline asm
	max.s32 	%r670, %r670, %r260;
	add.s32 	%r665, %r665, 256;
	add.s64 	%rd123, %rd123, 1024;
	add.s32 	%r662, %r662, 1;
	setp.ne.s32 	%p23, %r662, 0;
	@%p23 bra 	$L__BB11_44;
$L__BB11_45:
	setp.lt.u32 	%p24, %r67, 768;
	@%p24 bra 	$L__BB11_47;
$L__BB11_46:
	mul.wide.s32 	%rd73, %r665, 4;
	add.s64 	%rd69, %rd16, %rd73;
	// begin inline asm
	ld.global.nc.u32 %r261, [%rd69];
	// end inline asm
	max.s32 	%r265, %r670, %r261;
	add.s64 	%rd70, %rd69, 1024;
	// begin inline asm
	ld.global.nc.u32 %r262, [%rd70];
	// end inline asm
	max.s32 	%r266, %r265, %r262;
	add.s64 	%rd71, %rd69, 2048;
	// begin inline asm
	ld.global.nc.u32 %r263, [%rd71];
	// end inline asm
	max.s32 	%r267, %r266, %r263;
	add.s64 	%rd72, %rd69, 3072;
	// begin inline asm
	ld.global.nc.u32 %r264, [%rd72];
	// end inline asm
	max.s32 	%r670, %r267, %r264;
	add.s32 	%r665, %r665, 1024;
	setp.lt.s32 	%p25, %r665, %r124;
	@%p25 bra 	$L__BB11_46;
$L__BB11_47:
	setp.lt.s32 	%p26, %r124, 256;
	@%p26 bra 	$L__BB11_52;
	// begin inline asm
	mov.u32 %r331, %laneid;
	// end inline asm
	mov.b32 	%r334, 1;
	mov.b32 	%r355, 31;
	mov.b32 	%r356, -1;
	// begin inline asm
	shfl.sync.down.b32 %r332, %r670, %r334, %r355, %r356;
	// end inline asm
	setp.gt.s32 	%p42, %r331, 30;
	max.s32 	%r357, %r670, %r332;
	selp.b32 	%r338, %r670, %r357, %p42;
	mov.b32 	%r339, 2;
	// begin inline asm
	shfl.sync.down.b32 %r337, %r338, %r339, %r355, %r356;
	// end inline asm
	setp.gt.s32 	%p43, %r331, 29;
	max.s32 	%r358, %r338, %r337;
	selp.b32 	%r343, %r338, %r358, %p43;
	mov.b32 	%r344, 4;
	// begin inline asm
	shfl.sync.down.b32 %r342, %r343, %r344, %r355, %r356;
	// end inline asm
	setp.gt.s32 	%p44, %r331, 27;
	max.s32 	%r359, %r343, %r342;
	selp.b32 	%r348, %r343, %r359, %p44;
	mov.b32 	%r349, 8;
	// begin inline asm
	shfl.sync.down.b32 %r347, %r348, %r349, %r355, %r356;
	// end inline asm
	setp.gt.s32 	%p45, %r331, 23;
	max.s32 	%r360, %r348, %r347;
	selp.b32 	%r353, %r348, %r360, %p45;
	mov.b32 	%r354, 16;
	// begin inline asm
	shfl.sync.down.b32 %r352, %r353, %r354, %r355, %r356;
	// end inline asm
	setp.gt.s32 	%p46, %r331, 15;
	max.s32 	%r83, %r353, %r352;
	selp.b32 	%r686, %r353, %r83, %p46;
	setp.ne.s32 	%p47, %r331, 0;
	@%p47 bra 	$L__BB11_50;
	shr.u32 	%r361, %r62, 3;
	and.b32  	%r362, %r361, 124;
	mov.u32 	%r363, _ZZN3cub18CUB_300001_SM_10006detail6reduce28DeviceReduceSingleTileKernelINS2_10policy_hubIiyN4cuda3__47maximumIiEEE10Policy1000EPiSB_iS8_iiNS5_3std3__410__identityEEEvT0_T1_T2_T3_T4_T6_E12temp_storage;
	add.s32 	%r364, %r363, %r362;
	st.shared.u32 	[%r364+8], %r83;
$L__BB11_50:
	bar.sync 	0;
	setp.ne.s32 	%p48, %r62, 0;
	@%p48 bra 	$L__BB11_72;
	ld.shared.u32 	%r365, [_ZZN3cub18CUB_300001_SM_10006detail6reduce28DeviceReduceSingleTileKernelINS2_10policy_hubIiyN4cuda3__47maximumIiEEE10Policy1000EPiSB_iS8_iiNS5_3std3__410__identityEEEvT0_T1_T2_T3_T4_T6_E12temp_storage+12];
	max.s32 	%r366, %r686, %r365;
	ld.shared.u32 	%r367, [_ZZN3cub18CUB_300001_SM_10006detail6reduce28DeviceReduceSingleTileKernelINS2_10policy_hubIiyN4cuda3__47maximumIiEEE10Policy1000EPiSB_iS8_iiNS5_3std3__410__identityEEEvT0_T1_T2_T3_T4_T6_E12temp_storage+16];
	max.s32 	%r368, %r366, %r367;
	ld.shared.u32 	%r369, [_ZZN3cub18CUB_300001_SM_10006detail6reduce28DeviceReduceSingleTileKernelINS2_10policy_hubIiyN4cuda3__47maximumIiEEE10Policy1000EPiSB_iS8_iiNS5_3std3__410__identityEEEvT0_T1_T2_T3_T4_T6_E12temp_storage+20];
	max.s32 	%r370, %r368, %r369;
	ld.shared.u32 	%r371, [_ZZN3cub18CUB_300001_SM_10006detail6reduce28DeviceReduceSingleTileKernelINS2_10policy_hubIiyN4cuda3__47maximumIiEEE10Policy1000EPiSB_iS8_iiNS5_3std3__410__identityEEEvT0_T1_T2_T3_T4_T6_E12temp_storage+24];
	max.s32 	%r372, %r370, %r371;
	ld.shared.u32 	%r373, [_ZZN3cub18CUB_300001_SM_10006detail6reduce28DeviceReduceSingleTileKernelINS2_10policy_hubIiyN4cuda3__47maximumIiEEE10Policy1000EPiSB_iS8_iiNS5_3std3__410__identityEEEvT0_T1_T2_T3_T4_T6_E12temp_storage+28];
	max.s32 	%r374, %r372, %r373;
	ld.shared.u32 	%r375, [_ZZN3cub18CUB_300001_SM_10006detail6reduce28DeviceReduceSingleTileKernelINS2_10policy_hubIiyN4cuda3__47maximumIiEEE10Policy1000EPiSB_iS8_iiNS5_3std3__410__identityEEEvT0_T1_T2_T3_T4_T6_E12temp_storage+32];
	max.s32 	%r376, %r374, %r375;
	ld.shared.u32 	%r377, [_ZZN3cub18CUB_300001_SM_10006detail6reduce28DeviceReduceSingleTileKernelINS2_10policy_hubIiyN4cuda3__47maximumIiEEE10Policy1000EPiSB_iS8_iiNS5_3std3__410__identityEEEvT0_T1_T2_T3_T4_T6_E12temp_storage+36];
	max.s32 	%r686, %r376, %r377;
	bra.uni 	$L__BB11_72;
$L__BB11_52:
	// begin inline asm
	mov.u32 %r268, %laneid;
	// end inline asm
	and.b32  	%r294, %r62, 992;
	add.s32 	%r295, %r294, 32;
	setp.gt.s32 	%p27, %r295, %r124;
	not.b32 	%r296, %r294;
	add.s32 	%r297, %r124, %r296;
	selp.b32 	%r292, %r297, 31, %p27;
	mov.b32 	%r271, 1;
	mov.b32 	%r293, -1;
	// begin inline asm
	shfl.sync.down.b32 %r269, %r670, %r271, %r292, %r293;
	// end inline asm
	setp.lt.s32 	%p28, %r268, %r292;
	max.s32 	%r298, %r670, %r269;
	selp.b32 	%r275, %r298, %r670, %p28;
	mov.b32 	%r276, 2;
	// begin inline asm
	shfl.sync.down.b32 %r274, %r275, %r276, %r292, %r293;
	// end inline asm
	add.s32 	%r299, %r268, 2;
	setp.gt.s32 	%p29, %r299, %r292;
	max.s32 	%r300, %r275, %r274;
	selp.b32 	%r280, %r275, %r300, %p29;
	mov.b32 	%r281, 4;
	// begin inline asm
	shfl.sync.down.b32 %r279, %r280, %r281, %r292, %r293;
	// end inline asm
	add.s32 	%r301, %r268, 4;
	setp.gt.s32 	%p30, %r301, %r292;
	max.s32 	%r302, %r280, %r279;
	selp.b32 	%r285, %r280, %r302, %p30;
	mov.b32 	%r286, 8;
	// begin inline asm
	shfl.sync.down.b32 %r284, %r285, %r286, %r292, %r293;
	// end inline asm
	add.s32 	%r303, %r268, 8;
	setp.gt.s32 	%p31, %r303, %r292;
	max.s32 	%r304, %r285, %r284;
	selp.b32 	%r290, %r285, %r304, %p31;
	mov.b32 	%r291, 16;
	// begin inline asm
	shfl.sync.down.b32 %r289, %r290, %r291, %r292, %r293;
	// end inline asm
	add.s32 	%r305, %r268, 16;
	setp.gt.s32 	%p32, %r305, %r292;
	max.s32 	%r306, %r290, %r289;
	selp.b32 	%r686, %r290, %r306, %p32;
	setp.ne.s32 	%p33, %r268, 0;
	@%p33 bra 	$L__BB11_54;
	shr.u32 	%r307, %r62, 3;
	and.b32  	%r308, %r307, 124;
	mov.u32 	%r309, _ZZN3cub18CUB_300001_SM_10006detail6reduce28DeviceReduceSingleTileKernelINS2_10policy_hubIiyN4cuda3__47maximumIiEEE10Policy1000EPiSB_iS8_iiNS5_3std3__410__identityEEEvT0_T1_T2_T3_T4_T6_E12temp_storage;
	add.s32 	%r310, %r309, %r308;
	st.shared.u32 	[%r310+8], %r686;
$L__BB11_54:
	bar.sync 	0;
	setp.ne.s32 	%p34, %r62, 0;
	@%p34 bra 	$L__BB11_72;
	setp.gt.s32 	%p35, %r124, 32;
	ld.shared.u32 	%r311, [_ZZN3cub18CUB_300001_SM_10006detail6reduce28DeviceReduceSingleTileKernelINS2_10policy_hubIiyN4cuda3__47maximumIiEEE10Policy1000EPiSB_iS8_iiNS5_3std3__410__identityEEEvT0_T1_T2_T3_T4_T6_E12temp_storage+12];
	max.s32 	%r312, %r686, %r311;
	selp.b32 	%r313, %r312, %r686, %p35;
	setp.gt.s32 	%p36, %r124, 64;
	ld.shared.u32 	%r314, [_ZZN3cub18CUB_300001_SM_10006detail6reduce28DeviceReduceSingleTileKernelINS2_10policy_hubIiyN4cuda3__47maximumIiEEE10Policy1000EPiSB_iS8_iiNS5_3std3__410__identityEEEvT0_T1_T2_T3_T4_T6_E12temp_storage+16];
	max.s32 	%r315, %r313, %r314;
	selp.b32 	%r316, %r315, %r313, %p36;
	setp.gt.s32 	%p37, %r124, 96;
	ld.shared.u32 	%r317, [_ZZN3cub18CUB_300001_SM_10006detail6reduce28DeviceReduceSingleTileKernelINS2_10policy_hubIiyN4cuda3__47maximumIiEEE10Policy1000EPiSB_iS8_iiNS5_3std3__410__identityEEEvT0_T1_T2_T3_T4_T6_E12temp_storage+20];
	max.s32 	%r318, %r316, %r317;
	selp.b32 	%r319, %r318, %r316, %p37;
	setp.gt.s32 	%p38, %r124, 128;
	ld.shared.u32 	%r320, [_ZZN3cub18CUB_300001_SM_10006detail6reduce28DeviceReduceSingleTileKernelINS2_10policy_hubIiyN4cuda3__47maximumIiEEE10Policy1000EPiSB_iS8_iiNS5_3std3__410__identityEEEvT0_T1_T2_T3_T4_T6_E12temp_storage+24];
	max.s32 	%r321, %r319, %r320;
	selp.b32 	%r322, %r321, %r319, %p38;
	setp.gt.s32 	%p39, %r124, 160;
	ld.shared.u32 	%r323, [_ZZN3cub18CUB_300001_SM_10006detail6reduce28DeviceReduceSingleTileKernelINS2_10policy_hubIiyN4cuda3__47maximumIiEEE10Policy1000EPiSB_iS8_iiNS5_3std3__410__identityEEEvT0_T1_T2_T3_T4_T6_E12temp_storage+28];
	max.s32 	%r324, %r322, %r323;
	selp.b32 	%r325, %r324, %r322, %p39;
	setp.gt.s32 	%p40, %r124, 192;
	ld.shared.u32 	%r326, [_ZZN3cub18CUB_300001_SM_10006detail6reduce28DeviceReduceSingleTileKernelINS2_10policy_hubIiyN4cuda3__47maximumIiEEE10Policy1000EPiSB_iS8_iiNS5_3std3__410__identityEEEvT0_T1_T2_T3_T4_T6_E12temp_storage+32];
	max.s32 	%r327, %r325, %r326;
	selp.b32 	%r328, %r327, %r325, %p40;
	setp.gt.s32 	%p41, %r124, 224;
	ld.shared.u32 	%r329, [_ZZN3cub18CUB_300001_SM_10006detail6reduce28DeviceReduceSingleTileKernelINS2_10policy_hubIiyN4cuda3__47maximumIiEEE10Policy1000EPiSB_iS8_iiNS5_3std3__410__identityEEEvT0_T1_T2_T3_T4_T6_E12temp_storage+36];
	max.s32 	%r330, %r328, %r329;
	selp.b32 	%r686, %r330, %r328, %p41;
	bra.uni 	$L__BB11_72;
$L__BB11_56:
	mov.u32 	%r88, %tid.x;
	mul.wide.u32 	%rd35, %r88, 4;
	add.s64 	%rd19, %rd16, %rd35;
	// begin inline asm
	ld.global.nc.u32 %r126, [%rd19];
	// end inline asm
	add.s64 	%rd20, %rd19, 1024;
	// begin inline asm
	ld.global.nc.u32 %r127, [%rd20];
	// end inline asm
	add.s64 	%rd21, %rd19, 2048;
	// begin inline asm
	ld.global.nc.u32 %r128, [%rd21];
	// end inline asm
	add.s64 	%rd22, %rd19, 3072;
	// begin inline asm
	ld.global.nc.u32 %r129, [%rd22];
	// end inline asm
	add.s64 	%rd23, %rd19, 4096;
	// begin inline asm
	ld.global.nc.u32 %r130, [%rd23];
	// end inline asm
	add.s64 	%rd24, %rd19, 5120;
	// begin inline asm
	ld.global.nc.u32 %r131, [%rd24];
	// end inline asm
	add.s64 	%rd25, %rd19, 6144;
	// begin inline asm
	ld.global.nc.u32 %r132, [%rd25];
	// end inline asm
	add.s64 	%rd26, %rd19, 7168;
	// begin inline asm
	ld.global.nc.u32 %r133, [%rd26];
	// end inline asm
	add.s64 	%rd27, %rd19, 8192;
	// begin inline asm
	ld.global.nc.u32 %r134, [%rd27];
	// end inline asm
	add.s64 	%rd28, %rd19, 9216;
	// begin inline asm
	ld.global.nc.u32 %r135, [%rd28];
	// end inline asm
	add.s64 	%rd29, %rd19, 10240;
	// begin inline asm
	ld.global.nc.u32 %r136, [%rd29];
	// end inline asm
	add.s64 	%rd30, %rd19, 11264;
	// begin inline asm
	ld.global.nc.u32 %r137, [%rd30];
	// end inline asm
	add.s64 	%rd31, %rd19, 12288;
	// begin inline asm
	ld.global.nc.u32 %r138, [%rd31];
	// end inline asm
	add.s64 	%rd32, %rd19, 13312;
	// begin inline asm
	ld.global.nc.u32 %r139, [%rd32];
	// end inline asm
	add.s64 	%rd33, %rd19, 14336;
	// begin inline asm
	ld.global.nc.u32 %r140, [%rd33];
	// end inline asm
	add.s64 	%rd34, %rd19, 15360;
	// begin inline asm
	ld.global.nc.u32 %r141, [%rd34];
	// end inline asm
	max.s32 	%r143, %r126, %r127;
	max.s32 	%r144, %r143, %r128;
	max.s32 	%r145, %r129, %r130;
	max.s32 	%r146, %r145, %r131;
	max.s32 	%r147, %r132, %r133;
	max.s32 	%r148, %r147, %r134;
	max.s32 	%r149, %r135, %r136;
	max.s32 	%r150, %r149, %r137;
	max.s32 	%r151, %r138, %r139;
	max.s32 	%r152, %r151, %r140;
	max.s32 	%r153, %r144, %r146;
	max.s32 	%r154, %r153, %r148;
	max.s32 	%r155, %r150, %r152;
	max.s32 	%r156, %r155, %r141;
	max.s32 	%r685, %r154, %r156;
	setp.lt.u32 	%p4, %r124, 8192;
	mov.b32 	%r674, 4096;
	@%p4 bra 	$L__BB11_60;
	add.s32 	%r90, %r124, -4096;
	mov.b32 	%r674, 4096;
$L__BB11_58:
	mul.wide.s32 	%rd52, %r674, 4;
	add.s64 	%rd36, %rd19, %rd52;
	// begin inline asm
	ld.global.nc.u32 %r158, [%rd36];
	// end inline asm
	add.s64 	%rd37, %rd36, 1024;
	// begin inline asm
	ld.global.nc.u32 %r159, [%rd37];
	// end inline asm
	add.s64 	%rd38, %rd36, 2048;
	// begin inline asm
	ld.global.nc.u32 %r160, [%rd38];
	// end inline asm
	add.s64 	%rd39, %rd36, 3072;
	// begin inline asm
	ld.global.nc.u32 %r161, [%rd39];
	// end inline asm
	add.s64 	%rd40, %rd36, 4096;
	// begin inline asm
	ld.global.nc.u32 %r162, [%rd40];
	// end inline asm
	add.s64 	%rd41, %rd36, 5120;
	// begin inline asm
	ld.global.nc.u32 %r163, [%rd41];
	// end inline asm
	add.s64 	%rd42, %rd36, 6144;
	// begin inline asm
	ld.global.nc.u32 %r164, [%rd42];
	// end inline asm
	add.s64 	%rd43, %rd36, 7168;
	// begin inline asm
	ld.global.nc.u32 %r165, [%rd43];
	// end inline asm
	add.s64 	%rd44, %rd36, 8192;
	// begin inline asm
	ld.global.nc.u32 %r166, [%rd44];
	// end inline asm
	add.s64 	%rd45, %rd36, 9216;
	// begin inline asm
	ld.global.nc.u32 %r167, [%rd45];
	// end inline asm
	add.s64 	%rd46, %rd36, 10240;
	// begin inline asm
	ld.global.nc.u32 %r168, [%rd46];
	// end inline asm
	add.s64 	%rd47, %rd36, 11264;
	// begin inline asm
	ld.global.nc.u32 %r169, [%rd47];
	// end inline asm
	add.s64 	%rd48, %rd36, 12288;
	// begin inline asm
	ld.global.nc.u32 %r170, [%rd48];
	// end inline asm
	add.s64 	%rd49, %rd36, 13312;
	// begin inline asm
	ld.global.nc.u32 %r171, [%rd49];
	// end inline asm
	add.s64 	%rd50, %rd36, 14336;
	// begin inline asm
	ld.global.nc.u32 %r172, [%rd50];
	// end inline asm
	add.s64 	%rd51, %rd36, 15360;
	// begin inline asm
	ld.global.nc.u32 %r173, [%rd51];
	// end inline asm
	max.s32 	%r174, %r685, %r158;
	max.s32 	%r175, %r174, %r159;
	max.s32 	%r176, %r160, %r161;
	max.s32 	%r177, %r176, %r162;
	max.s32 	%r178, %r163, %r164;
	max.s32 	%r179, %r178, %r165;
	max.s32 	%r180, %r166, %r167;
	max.s32 	%r181, %r180, %r168;
	max.s32 	%r182, %r169, %r170;
	max.s32 	%r183, %r182, %r171;
	max.s32 	%r184, %r172, %r173;
	max.s32 	%r185, %r175, %r177;
	max.s32 	%r186, %r185, %r179;
	max.s32 	%r187, %r181, %r183;
	max.s32 	%r188, %r187, %r184;
	max.s32 	%r685, %r186, %r188;
	sub.s32 	%r189, %r124, %r674;
	setp.lt.s32 	%p5, %r189, 4096;
	@%p5 bra 	$L__BB11_68;
	add.s32 	%r674, %r674, 4096;
	setp.le.s32 	%p6, %r674, %r90;
	@%p6 bra 	$L__BB11_58;
$L__BB11_60:
	setp.le.s32 	%p7, %r124, %r674;
	@%p7 bra 	$L__BB11_68;
	sub.s32 	%r97, %r124, %r674;
	setp.ge.s32 	%p8, %r88, %r97;
	@%p8 bra 	$L__BB11_68;
	not.b32 	%r191, %r88;
	add.s32 	%r192, %r124, %r191;
	sub.s32 	%r98, %r192, %r674;
	and.b32  	%r193, %r98, 768;
	setp.eq.s32 	%p9, %r193, 768;
	mov.u32 	%r679, %r88;
	@%p9 bra 	$L__BB11_65;
	add.s32 	%r676, %r88, %r674;
	shr.u32 	%r194, %r98, 8;
	add.s32 	%r195, %r194, 1;
	and.b32  	%r196, %r195, 3;
	neg.s32 	%r675, %r196;
	mov.u32 	%r679, %r88;
$L__BB11_64:
	.pragma "nounroll";
	mul.wide.u32 	%rd54, %r676, 4;
	add.s64 	%rd53, %rd16, %rd54;
	// begin inline asm
	ld.global.nc.u32 %r197, [%rd53];
	// end inline asm
	max.s32 	%r685, %r685, %r197;
	add.s32 	%r679, %r679, 256;
	add.s32 	%r676, %r676, 256;
	add.s32 	%r675, %r675, 1;
	setp.ne.s32 	%p10, %r675, 0;
	@%p10 bra 	$L__BB11_64;
$L__BB11_65:
	setp.lt.u32 	%p11, %r98, 768;
	@%p11 bra 	$L__BB11_68;
	cvt.u64.u32 	%rd55, %r679;
	cvt.u64.u32 	%rd56, %r674;
	add.s64 	%rd57, %rd55, %rd56;
	shl.b64 	%rd58, %rd57, 2;
	add.s64 	%rd59, %rd58, %rd16;
	add.s64 	%rd124, %rd59, 2048;
	add.s32 	%r682, %r679, %r674;
$L__BB11_67:
	mul.wide.u32 	%rd64, %r682, 4;
	add.s64 	%rd60, %rd16, %rd64;
	// begin inline asm
	ld.global.nc.u32 %r198, [%rd60];
	// end inline asm
	max.s32 	%r202, %r685, %r198;
	add.s64 	%rd61, %rd124, -1024;
	// begin inline asm
	ld.global.nc.u32 %r199, [%rd61];
	// end inline asm
	max.s32 	%r203, %r202, %r199;
	// begin inline asm
	ld.global.nc.u32 %r200, [%rd124];
	// end inline asm
	max.s32 	%r204, %r203, %r200;
	add.s64 	%rd63, %rd124, 1024;
	// begin inline asm
	ld.global.nc.u32 %r201, [%rd63];
	// end inline asm
	max.s32 	%r685, %r204, %r201;
	add.s32 	%r679, %r679, 1024;
	add.s64 	%rd124, %rd124, 4096;
	add.s32 	%r682, %r682, 1024;
	setp.lt.s32 	%p12, %r679, %r97;
	@%p12 bra 	$L__BB11_67;
$L__BB11_68:
	// begin inline asm
	mov.u32 %r205, %laneid;
	// end inline asm
	mov.b32 	%r208, 1;
	mov.b32 	%r229, 31;
	mov.b32 	%r230, -1;
	// begin inline asm
	shfl.sync.down.b32 %r206, %r685, %r208, %r229, %r230;
	// end inline asm
	setp.gt.s32 	%p13, %r205, 30;
	max.s32 	%r231, %r685, %r206;
	selp.b32 	%r212, %r685, %r231, %p13;
	mov.b32 	%r213, 2;
	// begin inline asm
	shfl.sync.down.b32 %r211, %r212, %r213, %r229, %r230;
	// end inline asm
	setp.gt.s32 	%p14, %r205, 29;
	max.s32 	%r232, %r212, %r211;
	selp.b32 	%r217, %r212, %r232, %p14;
	mov.b32 	%r218, 4;
	// begin inline asm
	shfl.sync.down.b32 %r216, %r217, %r218, %r229, %r230;
	// end inline asm
	setp.gt.s32 	%p15, %r205, 27;
	max.s32 	%r233, %r217, %r216;
	selp.b32 	%r222, %r217, %r233, %p15;
	mov.b32 	%r223, 8;
	// begin inline asm
	shfl.sync.down.b32 %r221, %r222, %r223, %r229, %r230;
	// end inline asm
	setp.gt.s32 	%p16, %r205, 23;
	max.s32 	%r234, %r222, %r221;
	selp.b32 	%r227, %r222, %r234, %p16;
	mov.b32 	%r228, 16;
	// begin inline asm
	shfl.sync.down.b32 %r226, %r227, %r228, %r229, %r230;
	// end inline asm
	setp.gt.s32 	%p17, %r205, 15;
	max.s32 	%r120, %r227, %r226;
	selp.b32 	%r686, %r227, %r120, %p17;
	setp.ne.s32 	%p18, %r205, 0;
	@%p18 bra 	$L__BB11_70;
	shr.u32 	%r235, %r88, 3;
	and.b32  	%r236, %r235, 124;
	mov.u32 	%r237, _ZZN3cub18CUB_300001_SM_10006detail6reduce28DeviceReduceSingleTileKernelINS2_10policy_hubIiyN4cuda3__47maximumIiEEE10Policy1000EPiSB_iS8_iiNS5_3std3__410__identityEEEvT0_T1_T2_T3_T4_T6_E12temp_storage;
	add.s32 	%r238, %r237, %r236;
	st.shared.u32 	[%r238+8], %r120;
$L__BB11_70:
	bar.sync 	0;
	setp.ne.s32 	%p19, %r88, 0;
	@%p19 bra 	$L__BB11_72;
	ld.shared.u32 	%r239, [_ZZN3cub18CUB_300001_SM_10006detail6reduce28DeviceReduceSingleTileKernelINS2_10policy_hubIiyN4cuda3__47maximumIiEEE10Policy1000EPiSB_iS8_iiNS5_3std3__410__identityEEEvT0_T1_T2_T3_T4_T6_E12temp_storage+12];
	max.s32 	%r240, %r686, %r239;
	ld.shared.u32 	%r241, [_ZZN3cub18CUB_300001_SM_10006detail6reduce28DeviceReduceSingleTileKernelINS2_10policy_hubIiyN4cuda3__47maximumIiEEE10Policy1000EPiSB_iS8_iiNS5_3std3__410__identityEEEvT0_T1_T2_T3_T4_T6_E12temp_storage+16];
	max.s32 	%r242, %r240, %r241;
	ld.shared.u32 	%r243, [_ZZN3cub18CUB_300001_SM_10006detail6reduce28DeviceReduceSingleTileKernelINS2_10policy_hubIiyN4cuda3__47maximumIiEEE10Policy1000EPiSB_iS8_iiNS5_3std3__410__identityEEEvT0_T1_T2_T3_T4_T6_E12temp_storage+20];
	max.s32 	%r244, %r242, %r243;
	ld.shared.u32 	%r245, [_ZZN3cub18CUB_300001_SM_10006detail6reduce28DeviceReduceSingleTileKernelINS2_10policy_hubIiyN4cuda3__47maximumIiEEE10Policy1000EPiSB_iS8_iiNS5_3std3__410__identityEEEvT0_T1_T2_T3_T4_T6_E12temp_storage+24];
	max.s32 	%r246, %r244, %r245;
	ld.shared.u32 	%r247, [_ZZN3cub18CUB_300001_SM_10006detail6reduce28DeviceReduceSingleTileKernelINS2_10policy_hubIiyN4cuda3__47maximumIiEEE10Policy1000EPiSB_iS8_iiNS5_3std3__410__identityEEEvT0_T1_T2_T3_T4_T6_E12temp_storage+28];
	max.s32 	%r248, %r246, %r247;
	ld.shared.u32 	%r249, [_ZZN3cub18CUB_300001_SM_10006detail6reduce28DeviceReduceSingleTileKernelINS2_10policy_hubIiyN4cuda3__47maximumIiEEE10Policy1000EPiSB_iS8_iiNS5_3std3__410__identityEEEvT0_T1_T2_T3_T4_T6_E12temp_storage+32];
	max.s32 	%r250, %r248, %r249;
	ld.shared.u32 	%r251, [_ZZN3cub18CUB_300001_SM_10006detail6reduce28DeviceReduceSingleTileKernelINS2_10policy_hubIiyN4cuda3__47maximumIiEEE10Policy1000EPiSB_iS8_iiNS5_3std3__410__identityEEEvT0_T1_T2_T3_T4_T6_E12temp_storage+36];
	max.s32 	%r686, %r250, %r251;
$L__BB11_72:
	mov.u32 	%r631, %tid.x;
	setp.ne.s32 	%p95, %r631, 0;
	@%p95 bra 	$L__BB11_74;
	max.s32 	%r632, %r125, %r686;
	st.global.u32 	[%rd1], %r632;
$L__BB11_74:
	ret;

}
	// .globl	_ZN3cub18CUB_300001_SM_10006detail4scan20DeviceScanInitKernelINS0_13ScanTileStateIiLb1EEEEEvT_i
.visible .entry _ZN3cub18CUB_300001_SM_10006detail4scan20DeviceScanInitKernelINS0_13ScanTileStateIiLb1EEEEEvT_i(
	.param .align 8 .b8 _ZN3cub18CUB_300001_SM_10006detail4scan20DeviceScanInitKernelINS0_13ScanTileStateIiLb1EEEEEvT_i_param_0[8],
	.param .u32 _ZN3cub18CUB_300001_SM_10006detail4scan20DeviceScanInitKernelINS0_13ScanTileStateIiLb1EEEEEvT_i_param_1
)
{
	.reg .pred 	%p<5>;
	.reg .b32 	%r<10>;
	.reg .b64 	%rd<7>;

	ld.param.u64 	%rd2, [_ZN3cub18CUB_300001_SM_10006detail4scan20DeviceScanInitKernelINS0_13ScanTileStateIiLb1EEEEEvT_i_param_0];
	ld.param.u32 	%r4, [_ZN3cub18CUB_300001_SM_10006detail4scan20DeviceScanInitKernelINS0_13ScanTileStateIiLb1EEEEEvT_i_param_1];
	cvta.to.global.u64 	%rd1, %rd2;
	mov.u32 	%r1, %ctaid.x;
	mov.u32 	%r5, %ntid.x;
	mov.u32 	%r2, %tid.x;
	mad.lo.s32 	%r3, %r1, %r5, %r2;
	setp.ge.s32 	%p1, %r3, %r4;
	@%p1 bra 	$L__BB12_2;
	mul.wide.s32 	%rd3, %r3, 8;
	add.s64 	%rd4, %rd1, %rd3;
	mov.b32 	%r6, 0;
	mov.b32 	%r7, 99;
	st.global.v2.u32 	[%rd4+256], {%r7, %r6};
$L__BB12_2:
	setp.ne.s32 	%p2, %r1, 0;
	setp.gt.u32 	%p3, %r2, 31;
	or.pred  	%p4, %p2, %p3;
	@%p4 bra 	$L__BB12_4;
	mul.wide.u32 	%rd5, %r2, 8;
	add.s64 	%rd6, %rd1, %rd5;
	mov.b32 	%r9, 0;
	st.global.v2.u32 	[%rd6], {%r9, %r9};
$L__BB12_4:
	ret;

}
	// .globl	_ZN3cub18CUB_300001_SM_10006detail4scan16DeviceScanKernelINS2_10policy_hubIiiij12compare_leftE10Policy1000EN6thrust24THRUST_300001_SM_1000_NS6detail15normal_iteratorINS9_10device_ptrIiEEEESE_NS0_13ScanTileStateIiLb1EEES5_NS0_8NullTypeEjiLb0ESH_EEvT0_T1_T2_iT3_T4_T5_
.visible .entry _ZN3cub18CUB_300001_SM_10006detail4scan16DeviceScanKernelINS2_10policy_hubIiiij12compare_leftE10Policy1000EN6thrust24THRUST_300001_SM_1000_NS6detail15normal_iteratorINS9_10device_ptrIiEEEESE_NS0_13ScanTileStateIiLb1EEES5_NS0_8NullTypeEjiLb0ESH_EEvT0_T1_T2_iT3_T4_T5_(
	.param .align 8 .b8 _ZN3cub18CUB_300001_SM_10006detail4scan16DeviceScanKernelINS2_10policy_hubIiiij12compare_leftE10Policy1000EN6thrust24THRUST_300001_SM_1000_NS6detail15normal_iteratorINS9_10device_ptrIiEEEESE_NS0_13ScanTileStateIiLb1EEES5_NS0_8NullTypeEjiLb0ESH_EEvT0_T1_T2_iT3_T4_T5__param_0[8],
	.param .align 8 .b8 _ZN3cub18CUB_300001_SM_10006detail4scan16DeviceScanKernelINS2_10policy_hubIiiij12compare_leftE10Policy1000EN6thrust24THRUST_300001_SM_1000_NS6detail15normal_iteratorINS9_10device_ptrIiEEEESE_NS0_13ScanTileStateIiLb1EEES5_NS0_8NullTypeEjiLb0ESH_EEvT0_T1_T2_iT3_T4_T5__param_1[8],
	.param .align 8 .b8 _ZN3cub18CUB_300001_SM_10006detail4scan16DeviceScanKernelINS2_10policy_hubIiiij12compare_leftE10Policy1000EN6thrust24THRUST_300001_SM_1000_NS6detail15normal_iteratorINS9_10device_ptrIiEEEESE_NS0_13ScanTileStateIiLb1EEES5_NS0_8NullTypeEjiLb0ESH_EEvT0_T1_T2_iT3_T4_T5__param_2[8],
	.param .u32 _ZN3cub18CUB_300001_SM_10006detail4scan16DeviceScanKernelINS2_10policy_hubIiiij12compare_leftE10Policy1000EN6thrust24THRUST_300001_SM_1000_NS6detail15normal_iteratorINS9_10device_ptrIiEEEESE_NS0_13ScanTileStateIiLb1EEES5_NS0_8NullTypeEjiLb0ESH_EEvT0_T1_T2_iT3_T4_T5__param_3,
	.param .align 1 .b8 _ZN3cub18CUB_300001_SM_10006detail4scan16DeviceScanKernelINS2_10policy_hubIiiij12compare_leftE10Policy1000EN6thrust24THRUST_300001_SM_1000_NS6detail15normal_iteratorINS9_10device_ptrIiEEEESE_NS0_13ScanTileStateIiLb1EEES5_NS0_8NullTypeEjiLb0ESH_EEvT0_T1_T2_iT3_T4_T5__param_4[1],
	.param .align 1 .b8 _ZN3cub18CUB_300001_SM_10006detail4scan16DeviceScanKernelINS2_10policy_hubIiiij12compare_leftE10Policy1000EN6thrust24THRUST_300001_SM_1000_NS6detail15normal_iteratorINS9_10device_ptrIiEEEESE_NS0_13ScanTileStateIiLb1EEES5_NS0_8NullTypeEjiLb0ESH_EEvT0_T1_T2_iT3_T4_T5__param_5[1],
	.param .u32 _ZN3cub18CUB_300001_SM_10006detail4scan16DeviceScanKernelINS2_10policy_hubIiiij12compare_leftE10Policy1000EN6thrust24THRUST_300001_SM_1000_NS6detail15normal_iteratorINS9_10device_ptrIiEEEESE_NS0_13ScanTileStateIiLb1EEES5_NS0_8NullTypeEjiLb0ESH_EEvT0_T1_T2_iT3_T4_T5__param_6
)
.maxntid 128
{
	.reg .pred 	%p<1555>;
	.reg .b32 	%r<1586>;
	.reg .b64 	%rd<53>;
	// demoted variable
	.shared .align 16 .b8 _ZZN3cub18CUB_300001_SM_10006detail4scan16DeviceScanKernelINS2_10policy_hubIiiij12compare_leftE10Policy1000EN6thrust24THRUST_300001_SM_1000_NS6detail15normal_iteratorINS9_10device_ptrIiEEEESE_NS0_13ScanTileStateIiLb1EEES5_NS0_8NullTypeEjiLb0ESH_EEvT0_T1_T2_iT3_T4_T5_E12temp_storage[7696];
	ld.param.u64 	%rd1, [_ZN3cub18CUB_300001_SM_10006detail4scan16DeviceScanKernelINS2_10policy_hubIiiij12compare_leftE10Policy1000EN6thrust24THRUST_300001_SM_1000_NS6detail15normal_iteratorINS9_10device_ptrIiEEEESE_NS0_13ScanTileStateIiLb1EEES5_NS0_8NullTypeEjiLb0ESH_EEvT0_T1_T2_iT3_T4_T5__param_2];
	ld.param.u64 	%rd16, [_ZN3cub18CUB_300001_SM_10006detail4scan16DeviceScanKernelINS2_10policy_hubIiiij12compare_leftE10Policy1000EN6thrust24THRUST_300001_SM_1000_NS6detail15normal_iteratorINS9_10device_ptrIiEEEESE_NS0_13ScanTileStateIiLb1EEES5_NS0_8NullTypeEjiLb0ESH_EEvT0_T1_T2_iT3_T4_T5__param_1];
	ld.param.u64 	%rd17, [_ZN3cub18CUB_300001_SM_10006detail4scan16DeviceScanKernelINS2_10policy_hubIiiij12compare_leftE10Policy1000EN6thrust24THRUST_300001_SM_1000_NS6detail15normal_iteratorINS9_10device_ptrIiEEEESE_NS0_13ScanTileStateIiLb1EEES5_NS0_8NullTypeEjiLb0ESH_EEvT0_T1_T2_iT3_T4_T5__param_0];
	ld.param.u32 	%r806, [_ZN3cub18CUB_300001_SM_10006detail4scan16DeviceScanKernelINS2_10policy_hubIiiij12compare_leftE10Policy1000EN6thrust24THRUST_300001_SM_1000_NS6detail15normal_iteratorINS9_10device_ptrIiEEEESE_NS0_13ScanTileStateIiLb1EEES5_NS0_8NullTypeEjiLb0ESH_EEvT0_T1_T2_iT3_T4_T5__param_3];
	ld.param.u32 	%r807, [_ZN3cub18CUB_300001_SM_10006detail4scan16DeviceScanKernelINS2_10policy_hubIiiij12compare_leftE10Policy1000EN6thrust24THRUST_300001_SM_1000_NS6detail15normal_iteratorINS9_10device_ptrIiEEEESE_NS0_13ScanTileStateIiLb1EEES5_NS0_8NullTypeEjiLb0ESH_EEvT0_T1_T2_iT3_T4_T5__param_6];
	cvta.to.global.u64 	%rd2, %rd17;
	cvta.to.global.u64 	%rd3, %rd16;
	mov.u32 	%r808, %ctaid.x;
	add.s32 	%r1, %r806, %r808;
	mul.lo.s32 	%r2, %r1, 1920;
	sub.s32 	%r3, %r807, %r2;
	setp.lt.u32 	%p1, %r3, 1921;
	@%p1 bra 	$L__BB13_315;
	cvt.u64.u32 	%rd35, %r2;
	mov.u32 	%r4, %tid.x;
	and.b32  	%r1070, %r4, 31;
	and.b32  	%r1071, %r4, 992;
	mul.lo.s32 	%r1072, %r1071, 15;
	or.b32  	%r1073, %r1072, %r1070;
	cvt.u64.u32 	%rd36, %r1073;
	add.s64 	%rd4, %rd36, %rd35;
	shl.b64 	%rd37, %rd4, 2;
	add.s64 	%rd38, %rd2, %rd37;
	ld.global.u32 	%r1074, [%rd38];
	ld.global.u32 	%r1075, [%rd38+128];
	ld.global.u32 	%r1076, [%rd38+256];
	ld.global.u32 	%r1077, [%rd38+384];
	ld.global.u32 	%r1078, [%rd38+512];
	ld.global.u32 	%r1079, [%rd38+640];
	ld.global.u32 	%r1080, [%rd38+768];
	ld.global.u32 	%r1081, [%rd38+896];
	ld.global.u32 	%r1082, [%rd38+1024];
	ld.global.u32 	%r1083, [%rd38+1152];
	ld.global.u32 	%r1084, [%rd38+1280];
	ld.global.u32 	%r1085, [%rd38+1408];
	ld.global.u32 	%r1086, [%rd38+1536];
	ld.global.u32 	%r1087, [%rd38+1664];
	ld.global.u32 	%r1088, [%rd38+1792];
	// begin inline asm
	mov.u32 %r1069, %laneid;
	// end inline asm
	shr.u32 	%r6, %r4, 5;
	mad.lo.s32 	%r1089, %r6, 480, %r1069;
	shl.b32 	%r1090, %r1089, 2;
	mov.u32 	%r1091, _ZZN3cub18CUB_300001_SM_10006detail4scan16DeviceScanKernelINS2_10policy_hubIiiij12compare_leftE10Policy1000EN6thrust24THRUST_300001_SM_1000_NS6detail15normal_iteratorINS9_10device_ptrIiEEEESE_NS0_13ScanTileStateIiLb1EEES5_NS0_8NullTypeEjiLb0ESH_EEvT0_T1_T2_iT3_T4_T5_E12temp_storage;
	add.s32 	%r7, %r1091, %r1090;
	st.shared.u32 	[%r7], %r1074;
	st.shared.u32 	[%r7+128], %r1075;
	st.shared.u32 	[%r7+256], %r1076;
	st.shared.u32 	[%r7+384], %r1077;
	st.shared.u32 	[%r7+512], %r1078;
	st.shared.u32 	[%r7+640], %r1079;
	st.shared.u32 	[%r7+768], %r1080;
	st.shared.u32 	[%r7+896], %r1081;
	st.shared.u32 	[%r7+1024], %r1082;
	st.shared.u32 	[%r7+1152], %r1083;
	st.shared.u32 	[%r7+1280], %r1084;
	st.shared.u32 	[%r7+1408], %r1085;
	st.shared.u32 	[%r7+1536], %r1086;
	st.shared.u32 	[%r7+1664], %r1087;
	st.shared.u32 	[%r7+1792], %r1088;
	bar.warp.sync 	-1;
	mad.lo.s32 	%r8, %r1069, 56, %r7;
	ld.shared.u32 	%r9, [%r8];
	ld.shared.u32 	%r10, [%r8+4];
	ld.shared.u32 	%r11, [%r8+8];
	ld.shared.u32 	%r12, [%r8+12];
	ld.shared.u32 	%r13, [%r8+16];
	ld.shared.u32 	%r14, [%r8+20];
	ld.shared.u32 	%r15, [%r8+24];
	ld.shared.u32 	%r16, [%r8+28];
	ld.shared.u32 	%r17, [%r8+32];
	ld.shared.u32 	%r18, [%r8+36];
	ld.shared.u32 	%r19, [%r8+40];
	ld.shared.u32 	%r20, [%r8+44];
	ld.shared.u32 	%r21, [%r8+48];
	ld.shared.u32 	%r22, [%r8+52];
	ld.shared.u32 	%r23, [%r8+56];
	bar.sync 	0;
	setp.ne.s32 	%p790, %r1, 0;
	@%p790 bra 	$L__BB13_123;
	add.s32 	%r24, %r9, -1;
	setp.ge.s32 	%p1239, %r10, %r9;
	setp.gt.s32 	%p1240, %r10, 0;
	and.pred  	%p1241, %p1239, %p1240;
	mov.u32 	%r1351, %r10;
	@%p1241 bra 	$L__BB13_5;
	setp.gt.s32 	%p1242, %r24, %r10;
	setp.gt.s32 	%p1243, %r9, 1;
	and.pred  	%p1244, %p1243, %p1242;
	mov.u32 	%r1351, %r24;
	@%p1244 bra 	$L__BB13_5;
	setp.gt.s32 	%p1245, %r9, 1;
	setp.eq.s32 	%p1246, %r24, %r10;
	selp.b32 	%r1262, %r24, 0, %p1246;
	selp.b32 	%r1351, %r1262, 0, %p1245;
$L__BB13_5:
	add.s32 	%r27, %r1351, -1;
	setp.ge.s32 	%p1247, %r11, %r1351;
	setp.gt.s32 	%p1248, %r11, 0;
	and.pred  	%p1249, %p1247, %p1248;
	mov.u32 	%r1352, %r11;
	@%p1249 bra 	$L__BB13_8;
	setp.gt.s32 	%p1250, %r27, %r11;
	setp.gt.s32 	%p1251, %r1351, 1;
	and.pred  	%p1252, %p1251, %p1250;
	mov.u32 	%r1352, %r27;
	@%p1252 bra 	$L__BB13_8;
	setp.gt.s32 	%p1253, %r1351, 1;
	setp.eq.s32 	%p1254, %r27, %r11;
	selp.b32 	%r1263, %r27, 0, %p1254;
	selp.b32 	%r1352, %r1263, 0, %p1253;
$L__BB13_8:
	add.s32 	%r30, %r1352, -1;
	setp.ge.s32 	%p1255, %r12, %r1352;
	setp.gt.s32 	%p1256, %r12, 0;
	and.pred  	%p1257, %p1255, %p1256;
	mov.u32 	%r1353, %r12;
	@%p1257 bra 	$L__BB13_11;
	setp.gt.s32 	%p1258, %r30, %r12;
	setp.gt.s32 	%p1259, %r1352, 1;
	and.pred  	%p1260, %p1259, %p1258;
	mov.u32 	%r1353, %r30;
	@%p1260 bra 	$L__BB13_11;
	setp.gt.s32 	%p1261, %r1352, 1;
	setp.eq.s32 	%p1262, %r30, %r12;
	selp.b32 	%r1264, %r30, 0, %p1262;
	selp.b32 	%r1353, %r1264, 0, %p1261;
$L__BB13_11:
	add.s32 	%r33, %r1353, -1;
	setp.ge.s32 	%p1263, %r13, %r1353;
	setp.gt.s32 	%p1264, %r13, 0;
	and.pred  	%p1265, %p1263, %p1264;
	mov.u32 	%r1354, %r13;
	@%p1265 bra 	$L__BB13_14;
	setp.gt.s32 	%p1266, %r33, %r13;
	setp.gt.s32 	%p1267, %r1353, 1;
	and.pred  	%p1268, %p1267, %p1266;
	mov.u32 	%r1354, %r33;
	@%p1268 bra 	$L__BB13_14;
	setp.gt.s32 	%p1269, %r1353, 1;
	setp.eq.s32 	%p1270, %r33, %r13;
	selp.b32 	%r1265, %r33, 0, %p1270;
	selp.b32 	%r1354, %r1265, 0, %p1269;
$L__BB13_14:
	add.s32 	%r36, %r1354, -1;
	setp.ge.s32 	%p1271, %r14, %r1354;
	setp.gt.s32 	%p1272, %r14, 0;
	and.pred  	%p1273, %p1271, %p1272;
	mov.u32 	%r1355, %r14;
	@%p1273 bra 	$L__BB13_17;
	setp.gt.s32 	%p1274, %r36, %r14;
	setp.gt.s32 	%p1275, %r1354, 1;
	and.pred  	%p1276, %p1275, %p1274;
	mov.u32 	%r1355, %r36;
	@%p1276 bra 	$L__BB13_17;
	setp.gt.s32 	%p1277, %r1354, 1;
	setp.eq.s32 	%p1278, %r36, %r14;
	selp.b32 	%r1266, %r36, 0, %p1278;
	selp.b32 	%r1355, %r1266, 0, %p1277;
$L__BB13_17:
	add.s32 	%r39, %r1355, -1;
	setp.ge.s32 	%p1279, %r15, %r1355;
	setp.gt.s32 	%p1280, %r15, 0;
	and.pred  	%p1281, %p1279, %p1280;
	mov.u32 	%r1356, %r15;
	@%p1281 bra 	$L__BB13_20;
	setp.gt.s32 	%p1282, %r39, %r15;
	setp.gt.s32 	%p1283, %r1355, 1;
	and.pred  	%p1284, %p1283, %p1282;
	mov.u32 	%r1356, %r39;
	@%p1284 bra 	$L__BB13_20;
	setp.gt.s32 	%p1285, %r1355, 1;
	setp.eq.s32 	%p1286, %r39, %r15;
	selp.b32 	%r1267, %r39, 0, %p1286;
	selp.b32 	%r1356, %r1267, 0, %p1285;
$L__BB13_20:
	add.s32 	%r42, %r1356, -1;
	setp.ge.s32 	%p1287, %r16, %r1356;
	setp.gt.s32 	%p1288, %r16, 0;
	and.pred  	%p1289, %p1287, %p1288;
	mov.u32 	%r1357, %r16;
	@%p1289 bra 	$L__BB13_23;
	setp.gt.s32 	%p1290, %r42, %r16;
	setp.gt.s32 	%p1291, %r1356, 1;
	and.pred  	%p1292, %p1291, %p1290;
	mov.u32 	%r1357, %r42;
	@%p1292 bra 	$L__BB13_23;
	setp.gt.s32 	%p1293, %r1356, 1;
	setp.eq.s32 	%p1294, %r42, %r16;
	selp.b32 	%r1268, %r42, 0, %p1294;
	selp.b32 	%r1357, %r1268, 0, %p1293;
$L__BB13_23:
	add.s32 	%r45, %r1357, -1;
	setp.ge.s32 	%p1295, %r17, %r1357;
	setp.gt.s32 	%p1296, %r17, 0;
	and.pred  	%p1297, %p1295, %p1296;
	mov.u32 	%r1358, %r17;
	@%p1297 bra 	$L__BB13_26;
	setp.gt.s32 	%p1298, %r45, %r17;
	setp.gt.s32 	%p1299, %r1357, 1;
	and.pred  	%p1300, %p1299, %p1298;
	mov.u32 	%r1358, %r45;
	@%p1300 bra 	$L__BB13_26;
	setp.gt.s32 	%p1301, %r1357, 1;
	setp.eq.s32 	%p1302, %r45, %r17;
	selp.b32 	%r1269, %r45, 0, %p1302;
	selp.b32 	%r1358, %r1269, 0, %p1301;
$L__BB13_26:
	add.s32 	%r48, %r1358, -1;
	setp.ge.s32 	%p1303, %r18, %r1358;
	setp.gt.s32 	%p1304, %r18, 0;
	and.pred  	%p1305, %p1303, %p1304;
	mov.u32 	%r1359, %r18;
	@%p1305 bra 	$L__BB13_29;
	setp.gt.s32 	%p1306, %r48, %r18;
	setp.gt.s32 	%p1307, %r1358, 1;
	and.pred  	%p1308, %p1307, %p1306;
	mov.u32 	%r1359, %r48;
	@%p1308 bra 	$L__BB13_29;
	setp.gt.s32 	%p1309, %r1358, 1;
	setp.eq.s32 	%p1310, %r48, %r18;
	selp.b32 	%r1270, %r48, 0, %p1310;
	selp.b32 	%r1359, %r1270, 0, %p1309;
$L__BB13_29:
	add.s32 	%r51, %r1359, -1;
	setp.ge.s32 	%p1311, %r19, %r1359;
	setp.gt.s32 	%p1312, %r19, 0;
	and.pred  	%p1313, %p1311, %p1312;
	mov.u32 	%r1360, %r19;
	@%p1313 bra 	$L__BB13_32;
	setp.gt.s32 	%p1314, %r51, %r19;
	setp.gt.s32 	%p1315, %r1359, 1;
	and.pred  	%p1316, %p1315, %p1314;
	mov.u32 	%r1360, %r51;
	@%p1316 bra 	$L__BB13_32;
	setp.gt.s32 	%p1317, %r1359, 1;
	setp.eq.s32 	%p1318, %r51, %r19;
	selp.b32 	%r1271, %r51, 0, %p1318;
	selp.b32 	%r1360, %r1271, 0, %p1317;
$L__BB13_32:
	add.s32 	%r54, %r1360, -1;
	setp.ge.s32 	%p1319, %r20, %r1360;
	setp.gt.s32 	%p1320, %r20, 0;
	and.pred  	%p1321, %p1319, %p1320;
	mov.u32 	%r1361, %r20;
	@%p1321 bra 	$L__BB13_35;
	setp.gt.s32 	%p1322, %r54, %r20;
	setp.gt.s32 	%p1323, %r1360, 1;
	and.pred  	%p1324, %p1323, %p1322;
	mov.u32 	%r1361, %r54;
	@%p1324 bra 	$L__BB13_35;
	setp.gt.s32 	%p1325, %r1360, 1;
	setp.eq.s32 	%p1326, %r54, %r20;
	selp.b32 	%r1272, %r54, 0, %p1326;
	selp.b32 	%r1361, %r1272, 0, %p1325;
$L__BB13_35:
	add.s32 	%r57, %r1361, -1;
	setp.ge.s32 	%p1327, %r21, %r1361;
	setp.gt.s32 	%p1328, %r21, 0;
	and.pred  	%p1329, %p1327, %p1328;
	mov.u32 	%r1362, %r21;
	@%p1329 bra 	$L__BB13_38;
	setp.gt.s32 	%p1330, %r57, %r21;
	setp.gt.s32 	%p1331, %r1361, 1;
	and.pred  	%p1332, %p1331, %p1330;
	mov.u32 	%r1362, %r57;
	@%p1332 bra 	$L__BB13_38;
	setp.gt.s32 	%p1333, %r1361, 1;
	setp.eq.s32 	%p1334, %r57, %r21;
	selp.b32 	%r1273, %r57, 0, %p1334;
	selp.b32 	%r1362, %r1273, 0, %p1333;
$L__BB13_38:
	add.s32 	%r60, %r1362, -1;
	setp.ge.s32 	%p1335, %r22, %r1362;
	setp.gt.s32 	%p1336, %r22, 0;
	and.pred  	%p1337, %p1335, %p1336;
	mov.u32 	%r1363, %r22;
	@%p1337 bra 	$L__BB13_41;
	setp.gt.s32 	%p1338, %r60, %r22;
	setp.gt.s32 	%p1339, %r1362, 1;
	and.pred  	%p1340, %p1339, %p1338;
	mov.u32 	%r1363, %r60;
	@%p1340 bra 	$L__BB13_41;
	setp.gt.s32 	%p1341, %r1362, 1;
	setp.eq.s32 	%p1342, %r60, %r22;
	selp.b32 	%r1274, %r60, 0, %p1342;
	selp.b32 	%r1363, %r1274, 0, %p1341;
$L__BB13_41:
	add.s32 	%r63, %r1363, -1;
	setp.ge.s32 	%p1343, %r23, %r1363;
	setp.gt.s32 	%p1344, %r23, 0;
	and.pred  	%p1345, %p1343, %p1344;
	mov.u32 	%r1364, %r23;
	@%p1345 bra 	$L__BB13_44;
	setp.gt.s32 	%p1346, %r63, %r23;
	setp.gt.s32 	%p1347, %r1363, 1;
	and.pred  	%p1348, %p1347, %p1346;
	mov.u32 	%r1364, %r63;
	@%p1348 bra 	$L__BB13_44;
	setp.gt.s32 	%p1349, %r1363, 1;
	setp.eq.s32 	%p1350, %r63, %r23;
	selp.b32 	%r1275, %r63, 0, %p1350;
	selp.b32 	%r1364, %r1275, 0, %p1349;
$L__BB13_44:
	mov.b32 	%r1278, 1;
	mov.b32 	%r1279, 0;
	mov.b32 	%r1280, -1;
	// begin inline asm
	shfl.sync.up.b32 %r1276, %r1364, %r1278, %r1279, %r1280;
	// end inline asm
	add.s32 	%r67, %r1276, -1;
	setp.ge.s32 	%p1351, %r1364, %r1276;
	setp.gt.s32 	%p1352, %r1364, 0;
	and.pred  	%p1353, %p1352, %p1351;
	mov.u32 	%r1365, %r1364;
	@%p1353 bra 	$L__BB13_47;
	setp.gt.s32 	%p1354, %r67, %r1364;
	setp.gt.s32 	%p1355, %r1276, 1;
	and.pred  	%p1356, %p1355, %p1354;
	mov.u32 	%r1365, %r67;
	@%p1356 bra 	$L__BB13_47;
	setp.gt.s32 	%p1357, %r1276, 1;
	setp.eq.s32 	%p1358, %r67, %r1364;
	selp.b32 	%r1281, %r67, 0, %p1358;
	selp.b32 	%r1365, %r1281, 0, %p1357;
$L__BB13_47:
	setp.lt.s32 	%p1359, %r1069, 1;
	selp.b32 	%r1283, %r1364, %r1365, %p1359;
	mov.b32 	%r1284, 2;
	mov.b32 	%r1285, 0;
	mov.b32 	%r1286, -1;
	// begin inline asm
	shfl.sync.up.b32 %r1282, %r1283, %r1284, %r1285, %r1286;
	// end inline asm
	add.s32 	%r72, %r1282, -1;
	setp.ge.s32 	%p1360, %r1283, %r1282;
	setp.gt.s32 	%p1361, %r1283, 0;
	and.pred  	%p1362, %p1361, %p1360;
	mov.u32 	%r1366, %r1283;
	@%p1362 bra 	$L__BB13_50;
	setp.gt.s32 	%p1363, %r72, %r1283;
	setp.gt.s32 	%p1364, %r1282, 1;
	and.pred  	%p1365, %p1364, %p1363;
	mov.u32 	%r1366, %r72;
	@%p1365 bra 	$L__BB13_50;
	setp.gt.s32 	%p1366, %r1282, 1;
	setp.eq.s32 	%p1367, %r72, %r1283;
	selp.b32 	%r1287, %r72, 0, %p1367;
	selp.b32 	%r1366, %r1287, 0, %p1366;
$L__BB13_50:
	setp.lt.s32 	%p1368, %r1069, 2;
	selp.b32 	%r1289, %r1283, %r1366, %p1368;
	mov.b32 	%r1290, 4;
	mov.b32 	%r1291, 0;
	mov.b32 	%r1292, -1;
	// begin inline asm
	shfl.sync.up.b32 %r1288, %r1289, %r1290, %r1291, %r1292;
	// end inline asm
	add.s32 	%r77, %r1288, -1;
	setp.ge.s32 	%p1369, %r1289, %r1288;
	setp.gt.s32 	%p1370, %r1289, 0;
	and.pred  	%p1371, %p1370, %p1369;
	mov.u32 	%r1367, %r1289;
	@%p1371 bra 	$L__BB13_53;
	setp.gt.s32 	%p1372, %r77, %r1289;
	setp.gt.s32 	%p1373, %r1288, 1;
	and.pred  	%p1374, %p1373, %p1372;
	mov.u32 	%r1367, %r77;
	@%p1374 bra 	$L__BB13_53;
	setp.gt.s32 	%p1375, %r1288, 1;
	setp.eq.s32 	%p1376, %r77, %r1289;
	selp.b32 	%r1293, %r77, 0, %p1376;
	selp.b32 	%r1367, %r1293, 0, %p1375;
$L__BB13_53:
	setp.lt.s32 	%p1377, %r1069, 4;
	selp.b32 	%r1295, %r1289, %r1367, %p1377;
	mov.b32 	%r1296, 8;
	mov.b32 	%r1297, 0;
	mov.b32 	%r1298, -1;
	// begin inline asm
	shfl.sync.up.b32 %r1294, %r1295, %r1296, %r1297, %r1298;
	// end inline asm
	add.s32 	%r82, %r1294, -1;
	setp.ge.s32 	%p1378, %r1295, %r1294;
	setp.gt.s32 	%p1379, %r1295, 0;
	and.pred  	%p1380, %p1379, %p1378;
	mov.u32 	%r1368, %r1295;
	@%p1380 bra 	$L__BB13_56;
	setp.gt.s32 	%p1381, %r82, %r1295;
	setp.gt.s32 	%p1382, %r1294, 1;
	and.pred  	%p1383, %p1382, %p1381;
	mov.u32 	%r1368, %r82;
	@%p1383 bra 	$L__BB13_56;
	setp.gt.s32 	%p1384, %r1294, 1;
	setp.eq.s32 	%p1385, %r82, %r1295;
	selp.b32 	%r1299, %r82, 0, %p1385;
	selp.b32 	%r1368, %r1299, 0, %p1384;
$L__BB13_56:
	setp.lt.s32 	%p1386, %r1069, 8;
	selp.b32 	%r1301, %r1295, %r1368, %p1386;
	mov.b32 	%r1302, 16;
	mov.b32 	%r1303, 0;
	mov.b32 	%r1304, -1;
	// begin inline asm
	shfl.sync.up.b32 %r1300, %r1301, %r1302, %r1303, %r1304;
	// end inline asm
	add.s32 	%r87, %r1300, -1;
	setp.ge.s32 	%p1387, %r1301, %r1300;
	setp.gt.s32 	%p1388, %r1301, 0;
	and.pred  	%p1389, %p1388, %p1387;
	mov.u32 	%r1369, %r1301;
	@%p1389 bra 	$L__BB13_59;
	setp.gt.s32 	%p1390, %r87, %r1301;
	setp.gt.s32 	%p1391, %r1300, 1;
	and.pred  	%p1392, %p1391, %p1390;
	mov.u32 	%r1369, %r87;
	@%p1392 bra 	$L__BB13_59;
	setp.gt.s32 	%p1393, %r1300, 1;
	setp.eq.s32 	%p1394, %r87, %r1301;
	selp.b32 	%r1305, %r87, 0, %p1394;
	selp.b32 	%r1369, %r1305, 0, %p1393;
$L__BB13_59:
	setp.lt.s32 	%p1395, %r1069, 16;
	selp.b32 	%r1307, %r1301, %r1369, %p1395;
	mov.b32 	%r1308, 1;
	mov.b32 	%r1309, 0;
	mov.b32 	%r1310, -1;
	// begin inline asm
	shfl.sync.up.b32 %r1374, %r1307, %r1308, %r1309, %r1310;
	// end inline asm
	setp.ne.s32 	%p1396, %r1069, 31;
	@%p1396 bra 	$L__BB13_61;
	shl.b32 	%r1311, %r6, 2;
	add.s32 	%r1313, %r1091, %r1311;
	st.shared.u32 	[%r1313+16], %r1369;
$L__BB13_61:
	bar.sync 	0;
	ld.shared.v2.u32 	{%r91, %r92}, [_ZZN3cub18CUB_300001_SM_10006detail4scan16DeviceScanKernelINS2_10policy_hubIiiij12compare_leftE10Policy1000EN6thrust24THRUST_300001_SM_1000_NS6detail15normal_iteratorINS9_10device_ptrIiEEEESE_NS0_13ScanTileStateIiLb1EEES5_NS0_8NullTypeEjiLb0ESH_EEvT0_T1_T2_iT3_T4_T5_E12temp_storage+16];
	add.s32 	%r93, %r91, -1;
	setp.ge.s32 	%p1397, %r92, %r91;
	setp.gt.s32 	%p1398, %r92, 0;
	and.pred  	%p1399, %p1397, %p1398;
	mov.u32 	%r1370, %r92;
	@%p1399 bra 	$L__BB13_64;
	setp.gt.s32 	%p1400, %r93, %r92;
	setp.gt.s32 	%p1401, %r91, 1;
	and.pred  	%p1402, %p1401, %p1400;
	mov.u32 	%r1370, %r93;
	@%p1402 bra 	$L__BB13_64;
	setp.gt.s32 	%p1403, %r91, 1;
	setp.eq.s32 	%p1404, %r93, %r92;
	selp.b32 	%r1314, %r93, 0, %p1404;
	selp.b32 	%r1370, %r1314, 0, %p1403;
$L__BB13_64:
	ld.shared.u32 	%r96, [_ZZN3cub18CUB_300001_SM_10006detail4scan16DeviceScanKernelINS2_10policy_hubIiiij12compare_leftE10Policy1000EN6thrust24THRUST_300001_SM_1000_NS6detail15normal_iteratorINS9_10device_ptrIiEEEESE_NS0_13ScanTileStateIiLb1EEES5_NS0_8NullTypeEjiLb0ESH_EEvT0_T1_T2_iT3_T4_T5_E12temp_storage+24];
	add.s32 	%r97, %r1370, -1;
	setp.ge.s32 	%p1405, %r96, %r1370;
	setp.gt.s32 	%p1406, %r96, 0;
	and.pred  	%p1407, %p1405, %p1406;
	mov.u32 	%r1371, %r96;
	@%p1407 bra 	$L__BB13_67;
	setp.gt.s32 	%p1408, %r97, %r96;
	setp.gt.s32 	%p1409, %r1370, 1;
	and.pred  	%p1410, %p1409, %p1408;
	mov.u32 	%r1371, %r97;
	@%p1410 bra 	$L__BB13_67;
	setp.gt.s32 	%p1411, %r1370, 1;
	setp.eq.s32 	%p1412, %r97, %r96;
	selp.b32 	%r1315, %r97, 0, %p1412;
	selp.b32 	%r1371, %r1315, 0, %p1411;
$L__BB13_67:
	setp.eq.s32 	%p1413, %r6, 3;
	setp.eq.s32 	%p1414, %r6, 2;
	selp.b32 	%r1316, %r1370, %r91, %p1414;
	selp.b32 	%r100, %r1371, %r1316, %p1413;
	ld.shared.u32 	%r101, [_ZZN3cub18CUB_300001_SM_10006detail4scan16DeviceScanKernelINS2_10policy_hubIiiij12compare_leftE10Policy1000EN6thrust24THRUST_300001_SM_1000_NS6detail15normal_iteratorINS9_10device_ptrIiEEEESE_NS0_13ScanTileStateIiLb1EEES5_NS0_8NullTypeEjiLb0ESH_EEvT0_T1_T2_iT3_T4_T5_E12temp_storage+28];
	add.s32 	%r102, %r1371, -1;
	setp.ge.s32 	%p1415, %r101, %r1371;
	setp.gt.s32 	%p1416, %r101, 0;
	and.pred  	%p1417, %p1415, %p1416;
	mov.u32 	%r1372, %r101;
	@%p1417 bra 	$L__BB13_70;
	setp.gt.s32 	%p1418, %r102, %r101;
	setp.gt.s32 	%p1419, %r1371, 1;
	and.pred  	%p1420, %p1419, %p1418;
	mov.u32 	%r1372, %r102;
	@%p1420 bra 	$L__BB13_70;
	setp.gt.s32 	%p1421, %r1371, 1;
	setp.eq.s32 	%p1422, %r102, %r101;
	selp.b32 	%r1317, %r102, 0, %p1422;
	selp.b32 	%r1372, %r1317, 0, %p1421;
$L__BB13_70:
	setp.lt.u32 	%p1423, %r4, 32;
	@%p1423 bra 	$L__BB13_75;
	add.s32 	%r105, %r100, -1;
	setp.ge.s32 	%p1424, %r1374, %r100;
	setp.gt.s32 	%p1425, %r1374, 0;
	and.pred  	%p1426, %p1425, %p1424;
	mov.u32 	%r1373, %r1374;
	@%p1426 bra 	$L__BB13_74;
	setp.gt.s32 	%p1427, %r105, %r1374;
	setp.gt.s32 	%p1428, %r100, 1;
	and.pred  	%p1429, %p1428, %p1427;
	mov.u32 	%r1373, %r105;
	@%p1429 bra 	$L__BB13_74;
	setp.gt.s32 	%p1430, %r100, 1;
	setp.eq.s32 	%p1431, %r105, %r1374;
	selp.b32 	%r1318, %r105, 0, %p1431;
	selp.b32 	%r1373, %r1318, 0, %p1430;
$L__BB13_74:
	setp.eq.s32 	%p1432, %r1069, 0;
	selp.b32 	%r1374, %r100, %r1373, %p1432;
$L__BB13_75:
	setp.eq.s32 	%p1433, %r4, 0;
	mov.u32 	%r1461, %r9;
	@%p1433 bra 	$L__BB13_79;
	add.s32 	%r110, %r1374, -1;
	setp.ge.s32 	%p1434, %r9, %r1374;
	setp.gt.s32 	%p1435, %r9, 0;
	and.pred  	%p1436, %p1434, %p1435;
	mov.u32 	%r1461, %r9;
	@%p1436 bra 	$L__BB13_79;
	setp.gt.s32 	%p1437, %r110, %r9;
	setp.gt.s32 	%p1438, %r1374, 1;
	and.pred  	%p1439, %p1438, %p1437;
	mov.u32 	%r1461, %r110;
	@%p1439 bra 	$L__BB13_79;
	setp.gt.s32 	%p1440, %r1374, 1;
	setp.eq.s32 	%p1441, %r110, %r9;
	selp.b32 	%r1319, %r110, 0, %p1441;
	selp.b32 	%r1461, %r1319, 0, %p1440;
$L__BB13_79:
	setp.gt.s32 	%p1442, %r10, 0;
	add.s32 	%r113, %r1461, -1;
	setp.ge.s32 	%p1443, %r10, %r1461;
	and.pred  	%p1444, %p1443, %p1442;
	mov.u32 	%r1460, %r10;
	@%p1444 bra 	$L__BB13_82;
	setp.gt.s32 	%p1445, %r113, %r10;
	setp.gt.s32 	%p1446, %r1461, 1;
	and.pred  	%p1447, %p1446, %p1445;
	mov.u32 	%r1460, %r113;
	@%p1447 bra 	$L__BB13_82;
	setp.gt.s32 	%p1448, %r1461, 1;
	setp.eq.s32 	%p1449, %r113, %r10;
	selp.b32 	%r1320, %r113, 0, %p1449;
	selp.b32 	%r1460, %r1320, 0, %p1448;
$L__BB13_82:
	setp.gt.s32 	%p1450, %r11, 0;
	add.s32 	%r116, %r1460, -1;
	setp.ge.s32 	%p1451, %r11, %r1460;
	and.pred  	%p1452, %p1451, %p1450;
	mov.u32 	%r1459, %r11;
	@%p1452 bra 	$L__BB13_85;
	setp.gt.s32 	%p1453, %r116, %r11;
	setp.gt.s32 	%p1454, %r1460, 1;
	and.pred  	%p1455, %p1454, %p1453;
	mov.u32 	%r1459, %r116;
	@%p1455 bra 	$L__BB13_85;
	setp.gt.s32 	%p1456, %r1460, 1;
	setp.eq.s32 	%p1457, %r116, %r11;
	selp.b32 	%r1321, %r116, 0, %p1457;
	selp.b32 	%r1459, %r1321, 0, %p1456;
$L__BB13_85:
	setp.gt.s32 	%p1458, %r12, 0;
	add.s32 	%r119, %r1459, -1;
	setp.ge.s32 	%p1459, %r12, %r1459;
	and.pred  	%p1460, %p1459, %p1458;
	mov.u32 	%r1458, %r12;
	@%p1460 bra 	$L__BB13_88;
	setp.gt.s32 	%p1461, %r119, %r12;
	setp.gt.s32 	%p1462, %r1459, 1;
	and.pred  	%p1463, %p1462, %p1461;
	mov.u32 	%r1458, %r119;
	@%p1463 bra 	$L__BB13_88;
	setp.gt.s32 	%p1464, %r1459, 1;
	setp.eq.s32 	%p1465, %r119, %r12;
	selp.b32 	%r1322, %r119, 0, %p1465;
	selp.b32 	%r1458, %r1322, 0, %p1464;
$L__BB13_88:
	setp.gt.s32 	%p1466, %r13, 0;
	add.s32 	%r122, %r1458, -1;
	setp.ge.s32 	%p1467, %r13, %r1458;
	and.pred  	%p1468, %p1467, %p1466;
	mov.u32 	%r1457, %r13;
	@%p1468 bra 	$L__BB13_91;
	setp.gt.s32 	%p1469, %r122, %r13;
	setp.gt.s32 	%p1470, %r1458, 1;
	and.pred  	%p1471, %p1470, %p1469;
	mov.u32 	%r1457, %r122;
	@%p1471 bra 	$L__BB13_91;
	setp.gt.s32 	%p1472, %r1458, 1;
	setp.eq.s32 	%p1473, %r122, %r13;
	selp.b32 	%r1323, %r122, 0, %p1473;
	selp.b32 	%r1457, %r1323, 0, %p1472;
$L__BB13_91:
	setp.gt.s32 	%p1474, %r14, 0;
	add.s32 	%r125, %r1457, -1;
	setp.ge.s32 	%p1475, %r14, %r1457;
	and.pred  	%p1476, %p1475, %p1474;
	mov.u32 	%r1456, %r14;
	@%p1476 bra 	$L__BB13_94;
	setp.gt.s32 	%p1477, %r125, %r14;
	setp.gt.s32 	%p1478, %r1457, 1;
	and.pred  	%p1479, %p1478, %p1477;
	mov.u32 	%r1456, %r125;
	@%p1479 bra 	$L__BB13_94;
	setp.gt.s32 	%p1480, %r1457, 1;
	setp.eq.s32 	%p1481, %r125, %r14;
	selp.b32 	%r1324, %r125, 0, %p1481;
	selp.b32 	%r1456, %r1324, 0, %p1480;
$L__BB13_94:
	setp.gt.s32 	%p1482, %r15, 0;
	add.s32 	%r128, %r1456, -1;
	setp.ge.s32 	%p1483, %r15, %r1456;
	and.pred  	%p1484, %p1483, %p1482;
	mov.u32 	%r1455, %r15;
	@%p1484 bra 	$L__BB13_97;
	setp.gt.s32 	%p1485, %r128, %r15;
	setp.gt.s32 	%p1486, %r1456, 1;
	and.pred  	%p1487, %p1486, %p1485;
	mov.u32 	%r1455, %r128;
	@%p1487 bra 	$L__BB13_97;
	setp.gt.s32 	%p1488, %r1456, 1;
	setp.eq.s32 	%p1489, %r128, %r15;
	selp.b32 	%r1325, %r128, 0, %p1489;
	selp.b32 	%r1455, %r1325, 0, %p1488;
$L__BB13_97:
	setp.gt.s32 	%p1490, %r16, 0;
	add.s32 	%r131, %r1455, -1;
	setp.ge.s32 	%p1491, %r16, %r1455;
	and.pred  	%p1492, %p1491, %p1490;
	mov.u32 	%r1454, %r16;
	@%p1492 bra 	$L__BB13_100;
	setp.gt.s32 	%p1493, %r131, %r16;
	setp.gt.s32 	%p1494, %r1455, 1;
	and.pred  	%p1495, %p1494, %p1493;
	mov.u32 	%r1454, %r131;
	@%p1495 bra 	$L__BB13_100;
	setp.gt.s32 	%p1496, %r1455, 1;
	setp.eq.s32 	%p1497, %r131, %r16;
	selp.b32 	%r1326, %r131, 0, %p1497;
	selp.b32 	%r1454, %r1326, 0, %p1496;
$L__BB13_100:
	setp.gt.s32 	%p1498, %r17, 0;
	add.s32 	%r134, %r1454, -1;
	setp.ge.s32 	%p1499, %r17, %r1454;
	and.pred  	%p1500, %p1499, %p1498;
	mov.u32 	%r1453, %r17;
	@%p1500 bra 	$L__BB13_103;
	setp.gt.s32 	%p1501, %r134, %r17;
	setp.gt.s32 	%p1502, %r1454, 1;
	and.pred  	%p1503, %p1502, %p1501;
	mov.u32 	%r1453, %r134;
	@%p1503 bra 	$L__BB13_103;
	setp.gt.s32 	%p1504, %r1454, 1;
	setp.eq.s32 	%p1505, %r134, %r17;
	selp.b32 	%r1327, %r134, 0, %p1505;
	selp.b32 	%r1453, %r1327, 0, %p1504;
$L__BB13_103:
	setp.gt.s32 	%p1506, %r18, 0;
	add.s32 	%r137, %r1453, -1;
	setp.ge.s32 	%p1507, %r18, %r1453;
	and.pred  	%p1508, %p1507, %p1506;
	mov.u32 	%r1452, %r18;
	@%p1508 bra 	$L__BB13_106;
	setp.gt.s32 	%p1509, %r137, %r18;
	setp.gt.s32 	%p1510, %r1453, 1;
	and.pred  	%p1511, %p1510, %p1509;
	mov.u32 	%r1452, %r137;
	@%p1511 bra 	$L__BB13_106;
	setp.gt.s32 	%p1512, %r1453, 1;
	setp.eq.s32 	%p1513, %r137, %r18;
	selp.b32 	%r1328, %r137, 0, %p1513;
	selp.b32 	%r1452, %r1328, 0, %p1512;
$L__BB13_106:
	setp.gt.s32 	%p1514, %r19, 0;
	add.s32 	%r140, %r1452, -1;
	setp.ge.s32 	%p1515, %r19, %r1452;
	and.pred  	%p1516, %p1515, %p1514;
	mov.u32 	%r1451, %r19;
	@%p1516 bra 	$L__BB13_109;
	setp.gt.s32 	%p1517, %r140, %r19;
	setp.gt.s32 	%p1518, %r1452, 1;
	and.pred  	%p1519, %p1518, %p1517;
	mov.u32 	%r1451, %r140;
	@%p1519 bra 	$L__BB13_109;
	setp.gt.s32 	%p1520, %r1452, 1;
	setp.eq.s32 	%p1521, %r140, %r19;
	selp.b32 	%r1329, %r140, 0, %p1521;
	selp.b32 	%r1451, %r1329, 0, %p1520;
$L__BB13_109:
	setp.gt.s32 	%p1522, %r20, 0;
	add.s32 	%r143, %r1451, -1;
	setp.ge.s32 	%p1523, %r20, %r1451;
	and.pred  	%p1524, %p1523, %p1522;
	mov.u32 	%r1450, %r20;
	@%p1524 bra 	$L__BB13_112;
	setp.gt.s32 	%p1525, %r143, %r20;
	setp.gt.s32 	%p1526, %r1451, 1;
	and.pred  	%p1527, %p1526, %p1525;
	mov.u32 	%r1450, %r143;
	@%p1527 bra 	$L__BB13_112;
	setp.gt.s32 	%p1528, %r1451, 1;
	setp.eq.s32 	%p1529, %r143, %r20;
	selp.b32 	%r1330, %r143, 0, %p1529;
	selp.b32 	%r1450, %r1330, 0, %p1528;
$L__BB13_112:
	setp.gt.s32 	%p1530, %r21, 0;
	add.s32 	%r146, %r1450, -1;
	setp.ge.s32 	%p1531, %r21, %r1450;
	and.pred  	%p1532, %p1531, %p1530;
	mov.u32 	%r1449, %r21;
	@%p1532 bra 	$L__BB13_115;
	setp.gt.s32 	%p1533, %r146, %r21;
	setp.gt.s32 	%p1534, %r1450, 1;
	and.pred  	%p1535, %p1534, %p1533;
	mov.u32 	%r1449, %r146;
	@%p1535 bra 	$L__BB13_115;
	setp.gt.s32 	%p1536, %r1450, 1;
	setp.eq.s32 	%p1537, %r146, %r21;
	selp.b32 	%r1331, %r146, 0, %p1537;
	selp.b32 	%r1449, %r1331, 0, %p1536;
$L__BB13_115:
	setp.gt.s32 	%p1538, %r22, 0;
	add.s32 	%r149, %r1449, -1;
	setp.ge.s32 	%p1539, %r22, %r1449;
	and.pred  	%p1540, %p1539, %p1538;
	mov.u32 	%r1448, %r22;
	@%p1540 bra 	$L__BB13_118;
	setp.gt.s32 	%p1541, %r149, %r22;
	setp.gt.s32 	%p1542, %r1449, 1;
	and.pred  	%p1543, %p1542, %p1541;
	mov.u32 	%r1448, %r149;
	@%p1543 bra 	$L__BB13_118;
	setp.gt.s32 	%p1544, %r1449, 1;
	setp.eq.s32 	%p1545, %r149, %r22;
	selp.b32 	%r1332, %r149, 0, %p1545;
	selp.b32 	%r1448, %r1332, 0, %p1544;
$L__BB13_118:
	setp.gt.s32 	%p1546, %r23, 0;
	add.s32 	%r152, %r1448, -1;
	setp.ge.s32 	%p1547, %r23, %r1448;
	and.pred  	%p1548, %p1547, %p1546;
	mov.u32 	%r1447, %r23;
	@%p1548 bra 	$L__BB13_121;
	setp.gt.s32 	%p1549, %r152, %r23;
	setp.gt.s32 	%p1550, %r1448, 1;
	and.pred  	%p1551, %p1550, %p1549;
	mov.u32 	%r1447, %r152;
	@%p1551 bra 	$L__BB13_121;
	setp.gt.s32 	%p1552, %r1448, 1;
	setp.eq.s32 	%p1553, %r152, %r23;
	selp.b32 	%r1333, %r152, 0, %p1553;
	selp.b32 	%r1447, %r1333, 0, %p1552;
$L__BB13_121:
	setp.ne.s32 	%p1554, %r4, 0;
	@%p1554 bra 	$L__BB13_314;
	add.s64 	%rd50, %rd1, 256;
	mov.b32 	%r1334, 101;
	// begin inline asm
	st.relaxed.gpu.v2.u32 [%rd50], {%r1334, %r1372};
	// end inline asm
	bra.uni 	$L__BB13_314;
$L__BB13_123:
	add.s32 	%r155, %r9, -1;
	setp.ge.s32 	%p791, %r10, %r9;
	setp.gt.s32 	%p792, %r10, 0;
	and.pred  	%p793, %p791, %p792;
	mov.u32 	%r1390, %r10;
	@%p793 bra 	$L__BB13_126;
	setp.gt.s32 	%p794, %r155, %r10;
	setp.gt.s32 	%p795, %r9, 1;
	and.pred  	%p796, %p795, %p794;
	mov.u32 	%r1390, %r155;
	@%p796 bra 	$L__BB13_126;
	setp.gt.s32 	%p797, %r9, 1;
	setp.eq.s32 	%p798, %r155, %r10;
	selp.b32 	%r1092, %r155, 0, %p798;
	selp.b32 	%r1390, %r1092, 0, %p797;
$L__BB13_126:
	add.s32 	%r158, %r1390, -1;
	setp.ge.s32 	%p799, %r11, %r1390;
	setp.gt.s32 	%p800, %r11, 0;
	and.pred  	%p801, %p799, %p800;
	mov.u32 	%r1391, %r11;
	@%p801 bra 	$L__BB13_129;
	setp.gt.s32 	%p802, %r158, %r11;
	setp.gt.s32 	%p803, %r1390, 1;
	and.pred  	%p804, %p803, %p802;
	mov.u32 	%r1391, %r158;
	@%p804 bra 	$L__BB13_129;
	setp.gt.s32 	%p805, %r1390, 1;
	setp.eq.s32 	%p806, %r158, %r11;
	selp.b32 	%r1093, %r158, 0, %p806;
	selp.b32 	%r1391, %r1093, 0, %p805;
$L__BB13_129:
	add.s32 	%r161, %r1391, -1;
	setp.ge.s32 	%p807, %r12, %r1391;
	setp.gt.s32 	%p808, %r12, 0;
	and.pred  	%p809, %p807, %p808;
	mov.u32 	%r1392, %r12;
	@%p809 bra 	$L__BB13_132;
	setp.gt.s32 	%p810, %r161, %r12;
	setp.gt.s32 	%p811, %r1391, 1;
	and.pred  	%p812, %p811, %p810;
	mov.u32 	%r1392, %r161;
	@%p812 bra 	$L__BB13_132;
	setp.gt.s32 	%p813, %r1391, 1;
	setp.eq.s32 	%p814, %r161, %r12;
	selp.b32 	%r1094, %r161, 0, %p814;
	selp.b32 	%r1392, %r1094, 0, %p813;
$L__BB13_132:
	add.s32 	%r164, %r1392, -1;
	setp.ge.s32 	%p815, %r13, %r1392;
	setp.gt.s32 	%p816, %r13, 0;
	and.pred  	%p817, %p815, %p816;
	mov.u32 	%r1393, %r13;
	@%p817 bra 	$L__BB13_135;
	setp.gt.s32 	%p818, %r164, %r13;
	setp.gt.s32 	%p819, %r1392, 1;
	and.pred  	%p820, %p819, %p818;
	mov.u32 	%r1393, %r164;
	@%p820 bra 	$L__BB13_135;
	setp.gt.s32 	%p821, %r1392, 1;
	setp.eq.s32 	%p822, %r164, %r13;
	selp.b32 	%r1095, %r164, 0, %p822;
	selp.b32 	%r1393, %r1095, 0, %p821;
$L__BB13_135:
	add.s32 	%r167, %r1393, -1;
	setp.ge.s32 	%p823, %r14, %r1393;
	setp.gt.s32 	%p824, %r14, 0;
	and.pred  	%p825, %p823, %p824;
	mov.u32 	%r1394, %r14;
	@%p825 bra 	$L__BB13_138;
	setp.gt.s32 	%p826, %r167, %r14;
	setp.gt.s32 	%p827, %r1393, 1;
	and.pred  	%p828, %p827, %p826;
	mov.u32 	%r1394, %r167;
	@%p828 bra 	$L__BB13_138;
	setp.gt.s32 	%p829, %r1393, 1;
	setp.eq.s32 	%p830, %r167, %r14;
	selp.b32 	%r1096, %r167, 0, %p830;
	selp.b32 	%r1394, %r1096, 0, %p829;
$L__BB13_138:
	add.s32 	%r170, %r1394, -1;
	setp.ge.s32 	%p831, %r15, %r1394;
	setp.gt.s32 	%p832, %r15, 0;
	and.pred  	%p833, %p831, %p832;
	mov.u32 	%r1395, %r15;
	@%p833 bra 	$L__BB13_141;
	setp.gt.s32 	%p834, %r170, %r15;
	setp.gt.s32 	%p835, %r1394, 1;
	and.pred  	%p836, %p835, %p834;
	mov.u32 	%r1395, %r170;
	@%p836 bra 	$L__BB13_141;
	setp.gt.s32 	%p837, %r1394, 1;
	setp.eq.s32 	%p838, %r170, %r15;
	selp.b32 	%r1097, %r170, 0, %p838;
	selp.b32 	%r1395, %r1097, 0, %p837;
$L__BB13_141:
	add.s32 	%r173, %r1395, -1;
	setp.ge.s32 	%p839, %r16, %r1395;
	setp.gt.s32 	%p840, %r16, 0;
	and.pred  	%p841, %p839, %p840;
	mov.u32 	%r1396, %r16;
	@%p841 bra 	$L__BB13_144;
	setp.gt.s32 	%p842, %r173, %r16;
	setp.gt.s32 	%p843, %r1395, 1;
	and.pred  	%p844, %p843, %p842;
	mov.u32 	%r1396, %r173;
	@%p844 bra 	$L__BB13_144;
	setp.gt.s32 	%p845, %r1395, 1;
	setp.eq.s32 	%p846, %r173, %r16;
	selp.b32 	%r1098, %r173, 0, %p846;
	selp.b32 	%r1396, %r1098, 0, %p845;
$L__BB13_144:
	add.s32 	%r176, %r1396, -1;
	setp.ge.s32 	%p847, %r17, %r1396;
	setp.gt.s32 	%p848, %r17, 0;
	and.pred  	%p849, %p847, %p848;
	mov.u32 	%r1397, %r17;
	@%p849 bra 	$L__BB13_147;
	setp.gt.s32 	%p850, %r176, %r17;
	setp.gt.s32 	%p851, %r1396, 1;
	and.pred  	%p852, %p851, %p850;
	mov.u32 	%r1397, %r176;
	@%p852 bra 	$L__BB13_147;
	setp.gt.s32 	%p853, %r1396, 1;
	setp.eq.s32 	%p854, %r176, %r17;
	selp.b32 	%r1099, %r176, 0, %p854;
	selp.b32 	%r1397, %r1099, 0, %p853;
$L__BB13_147:
	add.s32 	%r179, %r1397, -1;
	setp.ge.s32 	%p855, %r18, %r1397;
	setp.gt.s32 	%p856, %r18, 0;
	and.pred  	%p857, %p855, %p856;
	mov.u32 	%r1398, %r18;
	@%p857 bra 	$L__BB13_150;
	setp.gt.s32 	%p858, %r179, %r18;
	setp.gt.s32 	%p859, %r1397, 1;
	and.pred  	%p860, %p859, %p858;
	mov.u32 	%r1398, %r179;
	@%p860 bra 	$L__BB13_150;
	setp.gt.s32 	%p861, %r1397, 1;
	setp.eq.s32 	%p862, %r179, %r18;
	selp.b32 	%r1100, %r179, 0, %p862;
	selp.b32 	%r1398, %r1100, 0, %p861;
$L__BB13_150:
	add.s32 	%r182, %r1398, -1;
	setp.ge.s32 	%p863, %r19, %r1398;
	setp.gt.s32 	%p864, %r19, 0;
	and.pred  	%p865, %p863, %p864;
	mov.u32 	%r1399, %r19;
	@%p865 bra 	$L__BB13_153;
	setp.gt.s32 	%p866, %r182, %r19;
	setp.gt.s32 	%p867, %r1398, 1;
	and.pred  	%p868, %p867, %p866;
	mov.u32 	%r1399, %r182;
	@%p868 bra 	$L__BB13_153;
	setp.gt.s32 	%p869, %r1398, 1;
	setp.eq.s32 	%p870, %r182, %r19;
	selp.b32 	%r1101, %r182, 0, %p870;
	selp.b32 	%r1399, %r1101, 0, %p869;
$L__BB13_153:
	add.s32 	%r185, %r1399, -1;
	setp.ge.s32 	%p871, %r20, %r1399;
	setp.gt.s32 	%p872, %r20, 0;
	and.pred  	%p873, %p871, %p872;
	mov.u32 	%r1400, %r20;
	@%p873 bra 	$L__BB13_156;
	setp.gt.s32 	%p874, %r185, %r20;
	setp.gt.s32 	%p875, %r1399, 1;
	and.pred  	%p876, %p875, %p874;
	mov.u32 	%r1400, %r185;
	@%p876 bra 	$L__BB13_156;
	setp.gt.s32 	%p877, %r1399, 1;
	setp.eq.s32 	%p878, %r185, %r20;
	selp.b32 	%r1102, %r185, 0, %p878;
	selp.b32 	%r1400, %r1102, 0, %p877;
$L__BB13_156:
	add.s32 	%r188, %r1400, -1;
	setp.ge.s32 	%p879, %r21, %r1400;
	setp.gt.s32 	%p880, %r21, 0;
	and.pred  	%p881, %p879, %p880;
	mov.u32 	%r1401, %r21;
	@%p881 bra 	$L__BB13_159;
	setp.gt.s32 	%p882, %r188, %r21;
	setp.gt.s32 	%p883, %r1400, 1;
	and.pred  	%p884, %p883, %p882;
	mov.u32 	%r1401, %r188;
	@%p884 bra 	$L__BB13_159;
	setp.gt.s32 	%p885, %r1400, 1;
	setp.eq.s32 	%p886, %r188, %r21;
	selp.b32 	%r1103, %r188, 0, %p886;
	selp.b32 	%r1401, %r1103, 0, %p885;
$L__BB13_159:
	add.s32 	%r191, %r1401, -1;
	setp.ge.s32 	%p887, %r22, %r1401;
	setp.gt.s32 	%p888, %r22, 0;
	and.pred  	%p889, %p887, %p888;
	mov.u32 	%r1402, %r22;
	@%p889 bra 	$L__BB13_162;
	setp.gt.s32 	%p890, %r191, %r22;
	setp.gt.s32 	%p891, %r1401, 1;
	and.pred  	%p892, %p891, %p890;
	mov.u32 	%r1402, %r191;
	@%p892 bra 	$L__BB13_162;
	setp.gt.s32 	%p893, %r1401, 1;
	setp.eq.s32 	%p894, %r191, %r22;
	selp.b32 	%r1104, %r191, 0, %p894;
	selp.b32 	%r1402, %r1104, 0, %p893;
$L__BB13_162:
	add.s32 	%r194, %r1402, -1;
	setp.ge.s32 	%p895, %r23, %r1402;
	setp.gt.s32 	%p896, %r23, 0;
	and.pred  	%p897, %p895, %p896;
	mov.u32 	%r1403, %r23;
	@%p897 bra 	$L__BB13_165;
	setp.gt.s32 	%p898, %r194, %r23;
	setp.gt.s32 	%p899, %r1402, 1;
	and.pred  	%p900, %p899, %p898;
	mov.u32 	%r1403, %r194;
	@%p900 bra 	$L__BB13_165;
	setp.gt.s32 	%p901, %r1402, 1;
	setp.eq.s32 	%p902, %r194, %r23;
	selp.b32 	%r1105, %r194, 0, %p902;
	selp.b32 	%r1403, %r1105, 0, %p901;
$L__BB13_165:
	mov.b32 	%r1108, 1;
	mov.b32 	%r1109, 0;
	mov.b32 	%r1110, -1;
	// begin inline asm
	shfl.sync.up.b32 %r1106, %r1403, %r1108, %r1109, %r1110;
	// end inline asm
	add.s32 	%r198, %r1106, -1;
	setp.ge.s32 	%p903, %r1403, %r1106;
	setp.gt.s32 	%p904, %r1403, 0;
	and.pred  	%p905, %p904, %p903;
	mov.u32 	%r1404, %r1403;
	@%p905 bra 	$L__BB13_168;
	setp.gt.s32 	%p906, %r198, %r1403;
	setp.gt.s32 	%p907, %r1106, 1;
	and.pred  	%p908, %p907, %p906;
	mov.u32 	%r1404, %r198;
	@%p908 bra 	$L__BB13_168;
	setp.gt.s32 	%p909, %r1106, 1;
	setp.eq.s32 	%p910, %r198, %r1403;
	selp.b32 	%r1111, %r198, 0, %p910;
	selp.b32 	%r1404, %r1111, 0, %p909;
$L__BB13_168:
	setp.lt.s32 	%p911, %r1069, 1;
	selp.b32 	%r1113, %r1403, %r1404, %p911;
	mov.b32 	%r1114, 2;
	mov.b32 	%r1115, 0;
	mov.b32 	%r1116, -1;
	// begin inline asm
	shfl.sync.up.b32 %r1112, %r1113, %r1114, %r1115, %r1116;
	// end inline asm
	add.s32 	%r203, %r1112, -1;
	setp.ge.s32 	%p912, %r1113, %r1112;
	setp.gt.s32 	%p913, %r1113, 0;
	and.pred  	%p914, %p913, %p912;
	mov.u32 	%r1405, %r1113;
	@%p914 bra 	$L__BB13_171;
	setp.gt.s32 	%p915, %r203, %r1113;
	setp.gt.s32 	%p916, %r1112, 1;
	and.pred  	%p917, %p916, %p915;
	mov.u32 	%r1405, %r203;
	@%p917 bra 	$L__BB13_171;
	setp.gt.s32 	%p918, %r1112, 1;
	setp.eq.s32 	%p919, %r203, %r1113;
	selp.b32 	%r1117, %r203, 0, %p919;
	selp.b32 	%r1405, %r1117, 0, %p918;
$L__BB13_171:
	setp.lt.s32 	%p920, %r1069, 2;
	selp.b32 	%r1119, %r1113, %r1405, %p920;
	mov.b32 	%r1120, 4;
	mov.b32 	%r1121, 0;
	mov.b32 	%r1122, -1;
	// begin inline asm
	shfl.sync.up.b32 %r1118, %r1119, %r1120, %r1121, %r1122;
	// end inline asm
	add.s32 	%r208, %r1118, -1;
	setp.ge.s32 	%p921, %r1119, %r1118;
	setp.gt.s32 	%p922, %r1119, 0;
	and.pred  	%p923, %p922, %p921;
	mov.u32 	%r1406, %r1119;
	@%p923 bra 	$L__BB13_174;
	setp.gt.s32 	%p924, %r208, %r1119;
	setp.gt.s32 	%p925, %r1118, 1;
	and.pred  	%p926, %p925, %p924;
	mov.u32 	%r1406, %r208;
	@%p926 bra 	$L__BB13_174;
	setp.gt.s32 	%p927, %r1118, 1;
	setp.eq.s32 	%p928, %r208, %r1119;
	selp.b32 	%r1123, %r208, 0, %p928;
	selp.b32 	%r1406, %r1123, 0, %p927;
$L__BB13_174:
	setp.lt.s32 	%p929, %r1069, 4;
	selp.b32 	%r1125, %r1119, %r1406, %p929;
	mov.b32 	%r1126, 8;
	mov.b32 	%r1127, 0;
	mov.b32 	%r1128, -1;
	// begin inline asm
	shfl.sync.up.b32 %r1124, %r1125, %r1126, %r1127, %r1128;
	// end inline asm
	add.s32 	%r213, %r1124, -1;
	setp.ge.s32 	%p930, %r1125, %r1124;
	setp.gt.s32 	%p931, %r1125, 0;
	and.pred  	%p932, %p931, %p930;
	mov.u32 	%r1407, %r1125;
	@%p932 bra 	$L__BB13_177;
	setp.gt.s32 	%p933, %r213, %r1125;
	setp.gt.s32 	%p934, %r1124, 1;
	and.pred  	%p935, %p934, %p933;
	mov.u32 	%r1407, %r213;
	@%p935 bra 	$L__BB13_177;
	setp.gt.s32 	%p936, %r1124, 1;
	setp.eq.s32 	%p937, %r213, %r1125;
	selp.b32 	%r1129, %r213, 0, %p937;
	selp.b32 	%r1407, %r1129, 0, %p936;
$L__BB13_177:
	setp.lt.s32 	%p938, %r1069, 8;
	selp.b32 	%r1131, %r1125, %r1407, %p938;
	mov.b32 	%r1132, 16;
	mov.b32 	%r1133, 0;
	mov.b32 	%r1134, -1;
	// begin inline asm
	shfl.sync.up.b32 %r1130, %r1131, %r1132, %r1133, %r1134;
	// end inline asm
	add.s32 	%r218, %r1130, -1;
	setp.ge.s32 	%p939, %r1131, %r1130;
	setp.gt.s32 	%p940, %r1131, 0;
	and.pred  	%p941, %p940, %p939;
	mov.u32 	%r1408, %r1131;
	@%p941 bra 	$L__BB13_180;
	setp.gt.s32 	%p942, %r218, %r1131;
	setp.gt.s32 	%p943, %r1130, 1;
	and.pred  	%p944, %p943, %p942;
	mov.u32 	%r1408, %r218;
	@%p944 bra 	$L__BB13_180;
	setp.gt.s32 	%p945, %r1130, 1;
	setp.eq.s32 	%p946, %r218, %r1131;
	selp.b32 	%r1135, %r218, 0, %p946;
	selp.b32 	%r1408, %r1135, 0, %p945;
$L__BB13_180:
	setp.lt.s32 	%p947, %r1069, 16;
	selp.b32 	%r1137, %r1131, %r1408, %p947;
	mov.b32 	%r1138, 1;
	mov.b32 	%r1139, 0;
	mov.b32 	%r1140, -1;
	// begin inline asm
	shfl.sync.up.b32 %r1431, %r1137, %r1138, %r1139, %r1140;
	// end inline asm
	setp.ne.s32 	%p948, %r1069, 31;
	@%p948 bra 	$L__BB13_182;
	shl.b32 	%r1141, %r6, 2;
	add.s32 	%r1143, %r1091, %r1141;
	st.shared.u32 	[%r1143+16], %r1408;
$L__BB13_182:
	bar.sync 	0;
	ld.shared.v2.u32 	{%r222, %r223}, [_ZZN3cub18CUB_300001_SM_10006detail4scan16DeviceScanKernelINS2_10policy_hubIiiij12compare_leftE10Policy1000EN6thrust24THRUST_300001_SM_1000_NS6detail15normal_iteratorINS9_10device_ptrIiEEEESE_NS0_13ScanTileStateIiLb1EEES5_NS0_8NullTypeEjiLb0ESH_EEvT0_T1_T2_iT3_T4_T5_E12temp_storage+16];
	add.s32 	%r224, %r222, -1;
	setp.ge.s32 	%p949, %r223, %r222;
	setp.gt.s32 	%p950, %r223, 0;
	and.pred  	%p951, %p949, %p950;
	mov.u32 	%r1409, %r223;
	@%p951 bra 	$L__BB13_185;
	setp.gt.s32 	%p952, %r224, %r223;
	setp.gt.s32 	%p953, %r222, 1;
	and.pred  	%p954, %p953, %p952;
	mov.u32 	%r1409, %r224;
	@%p954 bra 	$L__BB13_185;
	setp.gt.s32 	%p955, %r222, 1;
	setp.eq.s32 	%p956, %r224, %r223;
	selp.b32 	%r1144, %r224, 0, %p956;
	selp.b32 	%r1409, %r1144, 0, %p955;
$L__BB13_185:
	ld.shared.u32 	%r227, [_ZZN3cub18CUB_300001_SM_10006detail4scan16DeviceScanKernelINS2_10policy_hubIiiij12compare_leftE10Policy1000EN6thrust24THRUST_300001_SM_1000_NS6detail15normal_iteratorINS9_10device_ptrIiEEEESE_NS0_13ScanTileStateIiLb1EEES5_NS0_8NullTypeEjiLb0ESH_EEvT0_T1_T2_iT3_T4_T5_E12temp_storage+24];
	add.s32 	%r228, %r1409, -1;
	setp.ge.s32 	%p957, %r227, %r1409;
	setp.gt.s32 	%p958, %r227, 0;
	and.pred  	%p959, %p957, %p958;
	mov.u32 	%r1410, %r227;
	@%p959 bra 	$L__BB13_188;
	setp.gt.s32 	%p960, %r228, %r227;
	setp.gt.s32 	%p961, %r1409, 1;
	and.pred  	%p962, %p961, %p960;
	mov.u32 	%r1410, %r228;
	@%p962 bra 	$L__BB13_188;
	setp.gt.s32 	%p963, %r1409, 1;
	setp.eq.s32 	%p964, %r228, %r227;
	selp.b32 	%r1145, %r228, 0, %p964;
	selp.b32 	%r1410, %r1145, 0, %p963;
$L__BB13_188:
	setp.eq.s32 	%p965, %r6, 3;
	setp.eq.s32 	%p966, %r6, 2;
	selp.b32 	%r1146, %r1409, %r222, %p966;
	selp.b32 	%r231, %r1410, %r1146, %p965;
	ld.shared.u32 	%r232, [_ZZN3cub18CUB_300001_SM_10006detail4scan16DeviceScanKernelINS2_10policy_hubIiiij12compare_leftE10Policy1000EN6thrust24THRUST_300001_SM_1000_NS6detail15normal_iteratorINS9_10device_ptrIiEEEESE_NS0_13ScanTileStateIiLb1EEES5_NS0_8NullTypeEjiLb0ESH_EEvT0_T1_T2_iT3_T4_T5_E12temp_storage+28];
	add.s32 	%r233, %r1410, -1;
	setp.ge.s32 	%p967, %r232, %r1410;
	setp.gt.s32 	%p968, %r232, 0;
	and.pred  	%p969, %p967, %p968;
	mov.u32 	%r1411, %r232;
	@%p969 bra 	$L__BB13_191;
	setp.gt.s32 	%p970, %r233, %r232;
	setp.gt.s32 	%p971, %r1410, 1;
	and.pred  	%p972, %p971, %p970;
	mov.u32 	%r1411, %r233;
	@%p972 bra 	$L__BB13_191;
	setp.gt.s32 	%p973, %r1410, 1;
	setp.eq.s32 	%p974, %r233, %r232;
	selp.b32 	%r1147, %r233, 0, %p974;
	selp.b32 	%r1411, %r1147, 0, %p973;
$L__BB13_191:
	setp.lt.u32 	%p975, %r4, 32;
	@%p975 bra 	$L__BB13_196;
	add.s32 	%r236, %r231, -1;
	setp.ge.s32 	%p976, %r1431, %r231;
	setp.gt.s32 	%p977, %r1431, 0;
	and.pred  	%p978, %p977, %p976;
	mov.u32 	%r1412, %r1431;
	@%p978 bra 	$L__BB13_195;
	setp.gt.s32 	%p979, %r236, %r1431;
	setp.gt.s32 	%p980, %r231, 1;
	and.pred  	%p981, %p980, %p979;
	mov.u32 	%r1412, %r236;
	@%p981 bra 	$L__BB13_195;
	setp.gt.s32 	%p982, %r231, 1;
	setp.eq.s32 	%p983, %r236, %r1431;
	selp.b32 	%r1148, %r236, 0, %p983;
	selp.b32 	%r1412, %r1148, 0, %p982;
$L__BB13_195:
	setp.eq.s32 	%p984, %r1069, 0;
	selp.b32 	%r1431, %r231, %r1412, %p984;
	bra.uni 	$L__BB13_265;
$L__BB13_196:
	setp.ne.s32 	%p985, %r4, 0;
	mul.wide.s32 	%rd39, %r1, 8;
	add.s64 	%rd5, %rd1, %rd39;
	@%p985 bra 	$L__BB13_198;
	st.shared.u32 	[_ZZN3cub18CUB_300001_SM_10006detail4scan16DeviceScanKernelINS2_10policy_hubIiiij12compare_leftE10Policy1000EN6thrust24THRUST_300001_SM_1000_NS6detail15normal_iteratorINS9_10device_ptrIiEEEESE_NS0_13ScanTileStateIiLb1EEES5_NS0_8NullTypeEjiLb0ESH_EEvT0_T1_T2_iT3_T4_T5_E12temp_storage+12], %r1411;
	add.s64 	%rd40, %rd5, 256;
	mov.b32 	%r1149, 100;
	// begin inline asm
	st.relaxed.gpu.v2.u32 [%rd40], {%r1149, %r1411};
	// end inline asm
$L__BB13_198:
	not.b32 	%r1151, %r4;
	add.s32 	%r1421, %r1, %r1151;
	mov.u32 	%r241, %nctaid.x;
	setp.gt.u32 	%p986, %r241, 499;
	@%p986 bra 	$L__BB13_200;
	membar.cta;
	bra.uni 	$L__BB13_201;
$L__BB13_200:
	mov.b32 	%r1152, 450;
	// begin inline asm
	nanosleep.u32 %r1152;
	// end inline asm
$L__BB13_201:
	mul.wide.s32 	%rd42, %r1421, 8;
	add.s64 	%rd43, %rd1, %rd42;
	add.s64 	%rd41, %rd43, 256;
	// begin inline asm
	ld.relaxed.gpu.v2.u32 {%r1420, %r1414}, [%rd41];
	// end inline asm
$L__BB13_202:
	setp.eq.s32 	%p987, %r1420, 99;
	mov.b32 	%r1155, -1;
	vote.sync.any.pred 	%p988, %p987, %r1155;
	not.pred 	%p989, %p988;
	@%p989 bra 	$L__BB13_207;
	setp.gt.u32 	%p1238, %r241, 499;
	@%p1238 bra 	$L__BB13_205;
	membar.cta;
	bra.uni 	$L__BB13_206;
$L__BB13_205:
	mov.b32 	%r1259, 350;
	// begin inline asm
	nanosleep.u32 %r1259;
	// end inline asm
$L__BB13_206:
	// begin inline asm
	ld.relaxed.gpu.v2.u32 {%r1420, %r1414}, [%rd41];
	// end inline asm
	bra.uni 	$L__BB13_202;
$L__BB13_207:
	setp.eq.s32 	%p990, %r1420, 101;
	mov.b32 	%r1162, -1;
	vote.sync.ballot.b32 	%r1163, %p990, %r1162;
	// begin inline asm
	mov.u32 %r1157, %lanemask_ge;
	// end inline asm
	and.b32  	%r1164, %r1163, %r1157;
	or.b32  	%r1165, %r1164, -2147483648;
	add.s32 	%r1166, %r1165, -1;
	not.b32 	%r1167, %r1165;
	and.b32  	%r1168, %r1167, %r1166;
	popc.b32 	%r251, %r1168;
	mov.b32 	%r1160, 1;
	// begin inline asm
	shfl.sync.down.b32 %r1158, %r1414, %r1160, %r251, %r1162;
	// end inline asm
	setp.ge.s32 	%p992, %r1069, %r251;
	mov.u32 	%r1415, %r1414;
	@%p992 bra 	$L__BB13_211;
	add.s32 	%r253, %r1158, -1;
	setp.ge.s32 	%p993, %r1414, %r1158;
	setp.gt.s32 	%p994, %r1414, 0;
	and.pred  	%p995, %p994, %p993;
	mov.u32 	%r1415, %r1414;
	@%p995 bra 	$L__BB13_211;
	setp.gt.s32 	%p996, %r253, %r1414;
	setp.gt.s32 	%p997, %r1158, 1;
	and.pred  	%p998, %p997, %p996;
	mov.u32 	%r1415, %r253;
	@%p998 bra 	$L__BB13_211;
	setp.gt.s32 	%p999, %r1158, 1;
	setp.eq.s32 	%p1000, %r253, %r1414;
	selp.b32 	%r1169, %r253, 0, %p1000;
	selp.b32 	%r1415, %r1169, 0, %p999;
$L__BB13_211:
	mov.b32 	%r1172, 2;
	mov.b32 	%r1174, -1;
	// begin inline asm
	shfl.sync.down.b32 %r1170, %r1415, %r1172, %r251, %r1174;
	// end inline asm
	add.s32 	%r257, %r1069, 2;
	setp.gt.s32 	%p1001, %r257, %r251;
	mov.u32 	%r1416, %r1415;
	@%p1001 bra 	$L__BB13_215;
	add.s32 	%r258, %r1170, -1;
	setp.ge.s32 	%p1002, %r1415, %r1170;
	setp.gt.s32 	%p1003, %r1415, 0;
	and.pred  	%p1004, %p1003, %p1002;
	mov.u32 	%r1416, %r1415;
	@%p1004 bra 	$L__BB13_215;
	setp.gt.s32 	%p1005, %r258, %r1415;
	setp.gt.s32 	%p1006, %r1170, 1;
	and.pred  	%p1007, %p1006, %p1005;
	mov.u32 	%r1416, %r258;
	@%p1007 bra 	$L__BB13_215;
	setp.gt.s32 	%p1008, %r1170, 1;
	setp.eq.s32 	%p1009, %r258, %r1415;
	selp.b32 	%r1175, %r258, 0, %p1009;
	selp.b32 	%r1416, %r1175, 0, %p1008;
$L__BB13_215:
	mov.b32 	%r1178, 4;
	mov.b32 	%r1180, -1;
	// begin inline asm
	shfl.sync.down.b32 %r1176, %r1416, %r1178, %r251, %r1180;
	// end inline asm
	add.s32 	%r262, %r1069, 4;
	setp.gt.s32 	%p1010, %r262, %r251;
	mov.u32 	%r1417, %r1416;
	@%p1010 bra 	$L__BB13_219;
	add.s32 	%r263, %r1176, -1;
	setp.ge.s32 	%p1011, %r1416, %r1176;
	setp.gt.s32 	%p1012, %r1416, 0;
	and.pred  	%p1013, %p1012, %p1011;
	mov.u32 	%r1417, %r1416;
	@%p1013 bra 	$L__BB13_219;
	setp.gt.s32 	%p1014, %r263, %r1416;
	setp.gt.s32 	%p1015, %r1176, 1;
	and.pred  	%p1016, %p1015, %p1014;
	mov.u32 	%r1417, %r263;
	@%p1016 bra 	$L__BB13_219;
	setp.eq.s32 	%p1018, %r263, %r1416;
	selp.b32 	%r1181, %r263, 0, %p1018;
	selp.b32 	%r1417, %r1181, 0, %p1015;
$L__BB13_219:
	mov.b32 	%r1184, 8;
	mov.b32 	%r1186, -1;
	// begin inline asm
	shfl.sync.down.b32 %r1182, %r1417, %r1184, %r251, %r1186;
	// end inline asm
	add.s32 	%r267, %r1069, 8;
	setp.gt.s32 	%p1019, %r267, %r251;
	mov.u32 	%r1418, %r1417;
	@%p1019 bra 	$L__BB13_223;
	add.s32 	%r268, %r1182, -1;
	setp.ge.s32 	%p1020, %r1417, %r1182;
	setp.gt.s32 	%p1021, %r1417, 0;
	and.pred  	%p1022, %p1021, %p1020;
	mov.u32 	%r1418, %r1417;
	@%p1022 bra 	$L__BB13_223;
	setp.gt.s32 	%p1023, %r268, %r1417;
	setp.gt.s32 	%p1024, %r1182, 1;
	and.pred  	%p1025, %p1024, %p1023;
	mov.u32 	%r1418, %r268;
	@%p1025 bra 	$L__BB13_223;
	setp.eq.s32 	%p1027, %r268, %r1417;
	selp.b32 	%r1187, %r268, 0, %p1027;
	selp.b32 	%r1418, %r1187, 0, %p1024;
$L__BB13_223:
	mov.b32 	%r1190, 16;
	mov.b32 	%r1192, -1;
	// begin inline asm
	shfl.sync.down.b32 %r1188, %r1418, %r1190, %r251, %r1192;
	// end inline asm
	add.s32 	%r272, %r1069, 16;
	setp.gt.s32 	%p1028, %r272, %r251;
	mov.u32 	%r1422, %r1418;
	@%p1028 bra 	$L__BB13_227;
	add.s32 	%r273, %r1188, -1;
	setp.ge.s32 	%p1029, %r1418, %r1188;
	setp.gt.s32 	%p1030, %r1418, 0;
	and.pred  	%p1031, %p1030, %p1029;
	mov.u32 	%r1422, %r1418;
	@%p1031 bra 	$L__BB13_227;
	setp.gt.s32 	%p1032, %r273, %r1418;
	setp.gt.s32 	%p1033, %r1188, 1;
	and.pred  	%p1034, %p1033, %p1032;
	mov.u32 	%r1422, %r273;
	@%p1034 bra 	$L__BB13_227;
	setp.eq.s32 	%p1036, %r273, %r1418;
	selp.b32 	%r1193, %r273, 0, %p1036;
	selp.b32 	%r1422, %r1193, 0, %p1033;
$L__BB13_227:
	add.s64 	%rd7, %rd1, 256;
$L__BB13_228:
	mov.u32 	%r277, %r1422;
	setp.ne.s32 	%p1037, %r1420, 101;
	mov.b32 	%r1194, -1;
	vote.sync.all.pred 	%p1038, %p1037, %r1194;
	not.pred 	%p1039, %p1038;
	@%p1039 bra 	$L__BB13_258;
	mul.wide.s32 	%rd46, %r1421, 8;
	add.s64 	%rd47, %rd7, %rd46;
	add.s64 	%rd45, %rd47, -256;
	// begin inline asm
	ld.relaxed.gpu.v2.u32 {%r1420, %r1424}, [%rd45];
	// end inline asm
$L__BB13_230:
	setp.eq.s32 	%p1179, %r1420, 99;
	mov.b32 	%r1217, -1;
	vote.sync.any.pred 	%p1180, %p1179, %r1217;
	not.pred 	%p1181, %p1180;
	@%p1181 bra 	$L__BB13_235;
	setp.gt.u32 	%p1237, %r241, 499;
	@%p1237 bra 	$L__BB13_233;
	membar.cta;
	bra.uni 	$L__BB13_234;
$L__BB13_233:
	mov.b32 	%r1256, 350;
	// begin inline asm
	nanosleep.u32 %r1256;
	// end inline asm
$L__BB13_234:
	// begin inline asm
	ld.relaxed.gpu.v2.u32 {%r1420, %r1424}, [%rd45];
	// end inline asm
	bra.uni 	$L__BB13_230;
$L__BB13_235:
	setp.eq.s32 	%p1182, %r1420, 101;
	mov.b32 	%r1223, -1;
	vote.sync.ballot.b32 	%r1224, %p1182, %r1223;
	and.b32  	%r1225, %r1224, %r1157;
	or.b32  	%r1226, %r1225, -2147483648;
	add.s32 	%r1227, %r1226, -1;
	not.b32 	%r1228, %r1226;
	and.b32  	%r1229, %r1228, %r1227;
	popc.b32 	%r287, %r1229;
	mov.b32 	%r1221, 1;
	// begin inline asm
	shfl.sync.down.b32 %r1219, %r1424, %r1221, %r287, %r1223;
	// end inline asm
	setp.ge.s32 	%p1184, %r1069, %r287;
	mov.u32 	%r1425, %r1424;
	@%p1184 bra 	$L__BB13_239;
	add.s32 	%r289, %r1219, -1;
	setp.ge.s32 	%p1185, %r1424, %r1219;
	setp.gt.s32 	%p1186, %r1424, 0;
	and.pred  	%p1187, %p1186, %p1185;
	mov.u32 	%r1425, %r1424;
	@%p1187 bra 	$L__BB13_239;
	setp.gt.s32 	%p1188, %r289, %r1424;
	setp.gt.s32 	%p1189, %r1219, 1;
	and.pred  	%p1190, %p1189, %p1188;
	mov.u32 	%r1425, %r289;
	@%p1190 bra 	$L__BB13_239;
	setp.eq.s32 	%p1192, %r289, %r1424;
	selp.b32 	%r1230, %r289, 0, %p1192;
	selp.b32 	%r1425, %r1230, 0, %p1189;
$L__BB13_239:
	mov.b32 	%r1233, 2;
	mov.b32 	%r1235, -1;
	// begin inline asm
	shfl.sync.down.b32 %r1231, %r1425, %r1233, %r287, %r1235;
	// end inline asm
	setp.gt.s32 	%p1193, %r257, %r287;
	mov.u32 	%r1426, %r1425;
	@%p1193 bra 	$L__BB13_243;
	add.s32 	%r293, %r1231, -1;
	setp.ge.s32 	%p1194, %r1425, %r1231;
	setp.gt.s32 	%p1195, %r1425, 0;
	and.pred  	%p1196, %p1195, %p1194;
	mov.u32 	%r1426, %r1425;
	@%p1196 bra 	$L__BB13_243;
	setp.gt.s32 	%p1197, %r293, %r1425;
	setp.gt.s32 	%p1198, %r1231, 1;
	and.pred  	%p1199, %p1198, %p1197;
	mov.u32 	%r1426, %r293;
	@%p1199 bra 	$L__BB13_243;
	setp.eq.s32 	%p1201, %r293, %r1425;
	selp.b32 	%r1236, %r293, 0, %p1201;
	selp.b32 	%r1426, %r1236, 0, %p1198;
$L__BB13_243:
	mov.b32 	%r1239, 4;
	mov.b32 	%r1241, -1;
	// begin inline asm
	shfl.sync.down.b32 %r1237, %r1426, %r1239, %r287, %r1241;
	// end inline asm
	setp.gt.s32 	%p1202, %r262, %r287;
	mov.u32 	%r1427, %r1426;
	@%p1202 bra 	$L__BB13_247;
	add.s32 	%r297, %r1237, -1;
	setp.ge.s32 	%p1203, %r1426, %r1237;
	setp.gt.s32 	%p1204, %r1426, 0;
	and.pred  	%p1205, %p1204, %p1203;
	mov.u32 	%r1427, %r1426;
	@%p1205 bra 	$L__BB13_247;
	setp.gt.s32 	%p1206, %r297, %r1426;
	setp.gt.s32 	%p1207, %r1237, 1;
	and.pred  	%p1208, %p1207, %p1206;
	mov.u32 	%r1427, %r297;
	@%p1208 bra 	$L__BB13_247;
	setp.eq.s32 	%p1210, %r297, %r1426;
	selp.b32 	%r1242, %r297, 0, %p1210;
	selp.b32 	%r1427, %r1242, 0, %p1207;
$L__BB13_247:
	mov.b32 	%r1245, 8;
	mov.b32 	%r1247, -1;
	// begin inline asm
	shfl.sync.down.b32 %r1243, %r1427, %r1245, %r287, %r1247;
	// end inline asm
	setp.gt.s32 	%p1211, %r267, %r287;
	mov.u32 	%r1428, %r1427;
	@%p1211 bra 	$L__BB13_251;
	add.s32 	%r301, %r1243, -1;
	setp.ge.s32 	%p1212, %r1427, %r1243;
	setp.gt.s32 	%p1213, %r1427, 0;
	and.pred  	%p1214, %p1213, %p1212;
	mov.u32 	%r1428, %r1427;
	@%p1214 bra 	$L__BB13_251;
	setp.gt.s32 	%p1215, %r301, %r1427;
	setp.gt.s32 	%p1216, %r1243, 1;
	and.pred  	%p1217, %p1216, %p1215;
	mov.u32 	%r1428, %r301;
	@%p1217 bra 	$L__BB13_251;
	setp.eq.s32 	%p1219, %r301, %r1427;
	selp.b32 	%r1248, %r301, 0, %p1219;
	selp.b32 	%r1428, %r1248, 0, %p1216;
$L__BB13_251:
	mov.b32 	%r1251, 16;
	mov.b32 	%r1253, -1;
	// begin inline asm
	shfl.sync.down.b32 %r1249, %r1428, %r1251, %r287, %r1253;
	// end inline asm
	setp.gt.s32 	%p1220, %r272, %r287;
	mov.u32 	%r1429, %r1428;
	@%p1220 bra 	$L__BB13_255;
	add.s32 	%r305, %r1249, -1;
	setp.ge.s32 	%p1221, %r1428, %r1249;
	setp.gt.s32 	%p1222, %r1428, 0;
	and.pred  	%p1223, %p1222, %p1221;
	mov.u32 	%r1429, %r1428;
	@%p1223 bra 	$L__BB13_255;
	setp.gt.s32 	%p1224, %r305, %r1428;
	setp.gt.s32 	%p1225, %r1249, 1;
	and.pred  	%p1226, %p1225, %p1224;
	mov.u32 	%r1429, %r305;
	@%p1226 bra 	$L__BB13_255;
	setp.eq.s32 	%p1228, %r305, %r1428;
	selp.b32 	%r1254, %r305, 0, %p1228;
	selp.b32 	%r1429, %r1254, 0, %p1225;
$L__BB13_255:
	add.s32 	%r1421, %r1421, -32;
	add.s32 	%r309, %r1429, -1;
	setp.ge.s32 	%p1229, %r277, %r1429;
	setp.gt.s32 	%p1230, %r277, 0;
	and.pred  	%p1231, %p1230, %p1229;
	mov.u32 	%r1422, %r277;
	@%p1231 bra 	$L__BB13_228;
	setp.gt.s32 	%p1232, %r309, %r277;
	setp.gt.s32 	%p1233, %r1429, 1;
	and.pred  	%p1234, %p1233, %p1232;
	mov.u32 	%r1422, %r309;
	@%p1234 bra 	$L__BB13_228;
	setp.eq.s32 	%p1236, %r309, %r277;
	selp.b32 	%r1255, %r309, 0, %p1236;
	selp.b32 	%r1422, %r1255, 0, %p1233;
	bra.uni 	$L__BB13_228;
$L__BB13_258:
	setp.ne.s32 	%p1040, %r4, 0;
	@%p1040 bra 	$L__BB13_263;
	add.s32 	%r311, %r277, -1;
	setp.ge.s32 	%p1041, %r1411, %r277;
	setp.gt.s32 	%p1042, %r1411, 0;
	and.pred  	%p1043, %p1042, %p1041;
	mov.u32 	%r1430, %r1411;
	@%p1043 bra 	$L__BB13_262;
	setp.gt.s32 	%p1044, %r311, %r1411;
	setp.gt.s32 	%p1045, %r277, 1;
	and.pred  	%p1046, %p1045, %p1044;
	mov.u32 	%r1430, %r311;
	@%p1046 bra 	$L__BB13_262;
	setp.gt.s32 	%p1047, %r277, 1;
	setp.eq.s32 	%p1048, %r311, %r1411;
	selp.b32 	%r1196, %r311, 0, %p1048;
	selp.b32 	%r1430, %r1196, 0, %p1047;
$L__BB13_262:
	add.s64 	%rd44, %rd5, 256;
	mov.b32 	%r1197, 101;
	// begin inline asm
	st.relaxed.gpu.v2.u32 [%rd44], {%r1197, %r1430};
	// end inline asm
	st.shared.u32 	[_ZZN3cub18CUB_300001_SM_10006detail4scan16DeviceScanKernelINS2_10policy_hubIiiij12compare_leftE10Policy1000EN6thrust24THRUST_300001_SM_1000_NS6detail15normal_iteratorINS9_10device_ptrIiEEEESE_NS0_13ScanTileStateIiLb1EEES5_NS0_8NullTypeEjiLb0ESH_EEvT0_T1_T2_iT3_T4_T5_E12temp_storage+4], %r277;
	st.shared.u32 	[_ZZN3cub18CUB_300001_SM_10006detail4scan16DeviceScanKernelINS2_10policy_hubIiiij12compare_leftE10Policy1000EN6thrust24THRUST_300001_SM_1000_NS6detail15normal_iteratorINS9_10device_ptrIiEEEESE_NS0_13ScanTileStateIiLb1EEES5_NS0_8NullTypeEjiLb0ESH_EEvT0_T1_T2_iT3_T4_T5_E12temp_storage+8], %r1430;
$L__BB13_263:
	setp.ne.s32 	%p1049, %r1069, 0;
	@%p1049 bra 	$L__BB13_265;
	st.shared.u32 	[_ZZN3cub18CUB_300001_SM_10006detail4scan16DeviceScanKernelINS2_10policy_hubIiiij12compare_leftE10Policy1000EN6thrust24THRUST_300001_SM_1000_NS6detail15normal_iteratorINS9_10device_ptrIiEEEESE_NS0_13ScanTileStateIiLb1EEES5_NS0_8NullTypeEjiLb0ESH_EEvT0_T1_T2_iT3_T4_T5_E12temp_storage+36], %r277;
	mov.u32 	%r1431, %r277;
$L__BB13_265:
	bar.sync 	0;
	ld.shared.u32 	%r315, [_ZZN3cub18CUB_300001_SM_10006detail4scan16DeviceScanKernelINS2_10policy_hubIiiij12compare_leftE10Policy1000EN6thrust24THRUST_300001_SM_1000_NS6detail15normal_iteratorINS9_10device_ptrIiEEEESE_NS0_13ScanTileStateIiLb1EEES5_NS0_8NullTypeEjiLb0ESH_EEvT0_T1_T2_iT3_T4_T5_E12temp_storage+36];
	setp.eq.s32 	%p1050, %r4, 0;
	mov.u32 	%r1432, %r1431;
	@%p1050 bra 	$L__BB13_269;
	add.s32 	%r316, %r315, -1;
	setp.ge.s32 	%p1051, %r1431, %r315;
	setp.gt.s32 	%p1052, %r1431, 0;
	and.pred  	%p1053, %p1052, %p1051;
	mov.u32 	%r1432, %r1431;
	@%p1053 bra 	$L__BB13_269;
	setp.gt.s32 	%p1054, %r316, %r1431;
	setp.gt.s32 	%p1055, %r315, 1;
	and.pred  	%p1056, %p1055, %p1054;
	mov.u32 	%r1432, %r316;
	@%p1056 bra 	$L__BB13_269;
	setp.gt.s32 	%p1057, %r315, 1;
	setp.eq.s32 	%p1058, %r316, %r1431;
	selp.b32 	%r1199, %r316, 0, %p1058;
	selp.b32 	%r1432, %r1199, 0, %p1057;
$L__BB13_269:
	add.s32 	%r319, %r1432, -1;
	setp.ge.s32 	%p1059, %r9, %r1432;
	setp.gt.s32 	%p1060, %r9, 0;
	and.pred  	%p1061, %p1059, %p1060;
	mov.u32 	%r1461, %r9;
	@%p1061 bra 	$L__BB13_272;
	setp.gt.s32 	%p1062, %r319, %r9;
	setp.gt.s32 	%p1063, %r1432, 1;
	and.pred  	%p1064, %p1063, %p1062;
	mov.u32 	%r1461, %r319;
	@%p1064 bra 	$L__BB13_272;
	setp.gt.s32 	%p1065, %r1432, 1;
	setp.eq.s32 	%p1066, %r319, %r9;
	selp.b32 	%r1200, %r319, 0, %p1066;
	selp.b32 	%r1461, %r1200, 0, %p1065;
$L__BB13_272:
	setp.gt.s32 	%p1067, %r10, 0;
	add.s32 	%r322, %r1461, -1;
	setp.ge.s32 	%p1068, %r10, %r1461;
	and.pred  	%p1069, %p1068, %p1067;
	mov.u32 	%r1460, %r10;
	@%p1069 bra 	$L__BB13_275;
	setp.gt.s32 	%p1070, %r322, %r10;
	setp.gt.s32 	%p1071, %r1461, 1;
	and.pred  	%p1072, %p1071, %p1070;
	mov.u32 	%r1460, %r322;
	@%p1072 bra 	$L__BB13_275;
	setp.gt.s32 	%p1073, %r1461, 1;
	setp.eq.s32 	%p1074, %r322, %r10;
	selp.b32 	%r1201, %r322, 0, %p1074;
	selp.b32 	%r1460, %r1201, 0, %p1073;
$L__BB13_275:
	setp.gt.s32 	%p1075, %r11, 0;
	add.s32 	%r325, %r1460, -1;
	setp.ge.s32 	%p1076, %r11, %r1460;
	and.pred  	%p1077, %p1076, %p1075;
	mov.u32 	%r1459, %r11;
	@%p1077 bra 	$L__BB13_278;
	setp.gt.s32 	%p1078, %r325, %r11;
	setp.gt.s32 	%p1079, %r1460, 1;
	and.pred  	%p1080, %p1079, %p1078;
	mov.u32 	%r1459, %r325;
	@%p1080 bra 	$L__BB13_278;
	setp.gt.s32 	%p1081, %r1460, 1;
	setp.eq.s32 	%p1082, %r325, %r11;
	selp.b32 	%r1202, %r325, 0, %p1082;
	selp.b32 	%r1459, %r1202, 0, %p1081;
$L__BB13_278:
	setp.gt.s32 	%p1083, %r12, 0;
	add.s32 	%r328, %r1459, -1;
	setp.ge.s32 	%p1084, %r12, %r1459;
	and.pred  	%p1085, %p1084, %p1083;
	mov.u32 	%r1458, %r12;
	@%p1085 bra 	$L__BB13_281;
	setp.gt.s32 	%p1086, %r328, %r12;
	setp.gt.s32 	%p1087, %r1459, 1;
	and.pred  	%p1088, %p1087, %p1086;
	mov.u32 	%r1458, %r328;
	@%p1088 bra 	$L__BB13_281;
	setp.gt.s32 	%p1089, %r1459, 1;
	setp.eq.s32 	%p1090, %r328, %r12;
	selp.b32 	%r1203, %r328, 0, %p1090;
	selp.b32 	%r1458, %r1203, 0, %p1089;
$L__BB13_281:
	setp.gt.s32 	%p1091, %r13, 0;
	add.s32 	%r331, %r1458, -1;
	setp.ge.s32 	%p1092, %r13, %r1458;
	and.pred  	%p1093, %p1092, %p1091;
	mov.u32 	%r1457, %r13;
	@%p1093 bra 	$L__BB13_284;
	setp.gt.s32 	%p1094, %r331, %r13;
	setp.gt.s32 	%p1095, %r1458, 1;
	and.pred  	%p1096, %p1095, %p1094;
	mov.u32 	%r1457, %r331;
	@%p1096 bra 	$L__BB13_284;
	setp.gt.s32 	%p1097, %r1458, 1;
	setp.eq.s32 	%p1098, %r331, %r13;
	selp.b32 	%r1204, %r331, 0, %p1098;
	selp.b32 	%r1457, %r1204, 0, %p1097;
$L__BB13_284:
	setp.gt.s32 	%p1099, %r14, 0;
	add.s32 	%r334, %r1457, -1;
	setp.ge.s32 	%p1100, %r14, %r1457;
	and.pred  	%p1101, %p1100, %p1099;
	mov.u32 	%r1456, %r14;
	@%p1101 bra 	$L__BB13_287;
	setp.gt.s32 	%p1102, %r334, %r14;
	setp.gt.s32 	%p1103, %r1457, 1;
	and.pred  	%p1104, %p1103, %p1102;
	mov.u32 	%r1456, %r334;
	@%p1104 bra 	$L__BB13_287;
	setp.gt.s32 	%p1105, %r1457, 1;
	setp.eq.s32 	%p1106, %r334, %r14;
	selp.b32 	%r1205, %r334, 0, %p1106;
	selp.b32 	%r1456, %r1205, 0, %p1105;
$L__BB13_287:
	setp.gt.s32 	%p1107, %r15, 0;
	add.s32 	%r337, %r1456, -1;
	setp.ge.s32 	%p1108, %r15, %r1456;
	and.pred  	%p1109, %p1108, %p1107;
	mov.u32 	%r1455, %r15;
	@%p1109 bra 	$L__BB13_290;
	setp.gt.s32 	%p1110, %r337, %r15;
	setp.gt.s32 	%p1111, %r1456, 1;
	and.pred  	%p1112, %p1111, %p1110;
	mov.u32 	%r1455, %r337;
	@%p1112 bra 	$L__BB13_290;
	setp.gt.s32 	%p1113, %r1456, 1;
	setp.eq.s32 	%p1114, %r337, %r15;
	selp.b32 	%r1206, %r337, 0, %p1114;
	selp.b32 	%r1455, %r1206, 0, %p1113;
$L__BB13_290:
	setp.gt.s32 	%p1115, %r16, 0;
	add.s32 	%r340, %r1455, -1;
	setp.ge.s32 	%p1116, %r16, %r1455;
	and.pred  	%p1117, %p1116, %p1115;
	mov.u32 	%r1454, %r16;
	@%p1117 bra 	$L__BB13_293;
	setp.gt.s32 	%p1118, %r340, %r16;
	setp.gt.s32 	%p1119, %r1455, 1;
	and.pred  	%p1120, %p1119, %p1118;
	mov.u32 	%r1454, %r340;
	@%p1120 bra 	$L__BB13_293;
	setp.gt.s32 	%p1121, %r1455, 1;
	setp.eq.s32 	%p1122, %r340, %r16;
	selp.b32 	%r1207, %r340, 0, %p1122;
	selp.b32 	%r1454, %r1207, 0, %p1121;
$L__BB13_293:
	setp.gt.s32 	%p1123, %r17, 0;
	add.s32 	%r343, %r1454, -1;
	setp.ge.s32 	%p1124, %r17, %r1454;
	and.pred  	%p1125, %p1124, %p1123;
	mov.u32 	%r1453, %r17;
	@%p1125 bra 	$L__BB13_296;
	setp.gt.s32 	%p1126, %r343, %r17;
	setp.gt.s32 	%p1127, %r1454, 1;
	and.pred  	%p1128, %p1127, %p1126;
	mov.u32 	%r1453, %r343;
	@%p1128 bra 	$L__BB13_296;
	setp.gt.s32 	%p1129, %r1454, 1;
	setp.eq.s32 	%p1130, %r343, %r17;
	selp.b32 	%r1208, %r343, 0, %p1130;
	selp.b32 	%r1453, %r1208, 0, %p1129;
$L__BB13_296:
	setp.gt.s32 	%p1131, %r18, 0;
	add.s32 	%r346, %r1453, -1;
	setp.ge.s32 	%p1132, %r18, %r1453;
	and.pred  	%p1133, %p1132, %p1131;
	mov.u32 	%r1452, %r18;
	@%p1133 bra 	$L__BB13_299;
	setp.gt.s32 	%p1134, %r346, %r18;
	setp.gt.s32 	%p1135, %r1453, 1;
	and.pred  	%p1136, %p1135, %p1134;
	mov.u32 	%r1452, %r346;
	@%p1136 bra 	$L__BB13_299;
	setp.gt.s32 	%p1137, %r1453, 1;
	setp.eq.s32 	%p1138, %r346, %r18;
	selp.b32 	%r1209, %r346, 0, %p1138;
	selp.b32 	%r1452, %r1209, 0, %p1137;
$L__BB13_299:
	setp.gt.s32 	%p1139, %r19, 0;
	add.s32 	%r349, %r1452, -1;
	setp.ge.s32 	%p1140, %r19, %r1452;
	and.pred  	%p1141, %p1140, %p1139;
	mov.u32 	%r1451, %r19;
	@%p1141 bra 	$L__BB13_302;
	setp.gt.s32 	%p1142, %r349, %r19;
	setp.gt.s32 	%p1143, %r1452, 1;
	and.pred  	%p1144, %p1143, %p1142;
	mov.u32 	%r1451, %r349;
	@%p1144 bra 	$L__BB13_302;
	setp.gt.s32 	%p1145, %r1452, 1;
	setp.eq.s32 	%p1146, %r349, %r19;
	selp.b32 	%r1210, %r349, 0, %p1146;
	selp.b32 	%r1451, %r1210, 0, %p1145;
$L__BB13_302:
	setp.gt.s32 	%p1147, %r20, 0;
	add.s32 	%r352, %r1451, -1;
	setp.ge.s32 	%p1148, %r20, %r1451;
	and.pred  	%p1149, %p1148, %p1147;
	mov.u32 	%r1450, %r20;
	@%p1149 bra 	$L__BB13_305;
	setp.gt.s32 	%p1150, %r352, %r20;
	setp.gt.s32 	%p1151, %r1451, 1;
	and.pred  	%p1152, %p1151, %p1150;
	mov.u32 	%r1450, %r352;
	@%p1152 bra 	$L__BB13_305;
	setp.gt.s32 	%p1153, %r1451, 1;
	setp.eq.s32 	%p1154, %r352, %r20;
	selp.b32 	%r1211, %r352, 0, %p1154;
	selp.b32 	%r1450, %r1211, 0, %p1153;
$L__BB13_305:
	setp.gt.s32 	%p1155, %r21, 0;
	add.s32 	%r355, %r1450, -1;
	setp.ge.s32 	%p1156, %r21, %r1450;
	and.pred  	%p1157, %p1156, %p1155;
	mov.u32 	%r1449, %r21;
	@%p1157 bra 	$L__BB13_308;
	setp.gt.s32 	%p1158, %r355, %r21;
	setp.gt.s32 	%p1159, %r1450, 1;
	and.pred  	%p1160, %p1159, %p1158;
	mov.u32 	%r1449, %r355;
	@%p1160 bra 	$L__BB13_308;
	setp.gt.s32 	%p1161, %r1450, 1;
	setp.eq.s32 	%p1162, %r355, %r21;
	selp.b32 	%r1212, %r355, 0, %p1162;
	selp.b32 	%r1449, %r1212, 0, %p1161;
$L__BB13_308:
	setp.gt.s32 	%p1163, %r22, 0;
	add.s32 	%r358, %r1449, -1;
	setp.ge.s32 	%p1164, %r22, %r1449;
	and.pred  	%p1165, %p1164, %p1163;
	mov.u32 	%r1448, %r22;
	@%p1165 bra 	$L__BB13_311;
	setp.gt.s32 	%p1166, %r358, %r22;
	setp.gt.s32 	%p1167, %r1449, 1;
	and.pred  	%p1168, %p1167, %p1166;
	mov.u32 	%r1448, %r358;
	@%p1168 bra 	$L__BB13_311;
	setp.gt.s32 	%p1169, %r1449, 1;
	setp.eq.s32 	%p1170, %r358, %r22;
	selp.b32 	%r1213, %r358, 0, %p1170;
	selp.b32 	%r1448, %r1213, 0, %p1169;
$L__BB13_311:
	setp.gt.s32 	%p1171, %r23, 0;
	add.s32 	%r361, %r1448, -1;
	setp.ge.s32 	%p1172, %r23, %r1448;
	and.pred  	%p1173, %p1172, %p1171;
	mov.u32 	%r1447, %r23;
	@%p1173 bra 	$L__BB13_314;
	setp.gt.s32 	%p1174, %r361, %r23;
	setp.gt.s32 	%p1175, %r1448, 1;
	and.pred  	%p1176, %p1175, %p1174;
	mov.u32 	%r1447, %r361;
	@%p1176 bra 	$L__BB13_314;
	setp.gt.s32 	%p1177, %r1448, 1;
	setp.eq.s32 	%p1178, %r361, %r23;
	selp.b32 	%r1214, %r361, 0, %p1178;
	selp.b32 	%r1447, %r1214, 0, %p1177;
$L__BB13_314:
	bar.sync 	0;
	st.shared.u32 	[%r8], %r1461;
	st.shared.u32 	[%r8+4], %r1460;
	st.shared.u32 	[%r8+8], %r1459;
	st.shared.u32 	[%r8+12], %r1458;
	st.shared.u32 	[%r8+16], %r1457;
	st.shared.u32 	[%r8+20], %r1456;
	st.shared.u32 	[%r8+24], %r1455;
	st.shared.u32 	[%r8+28], %r1454;
	st.shared.u32 	[%r8+32], %r1453;
	st.shared.u32 	[%r8+36], %r1452;
	st.shared.u32 	[%r8+40], %r1451;
	st.shared.u32 	[%r8+44], %r1450;
	st.shared.u32 	[%r8+48], %r1449;
	st.shared.u32 	[%r8+52], %r1448;
	st.shared.u32 	[%r8+56], %r1447;
	bar.warp.sync 	-1;
	ld.shared.u32 	%r1336, [%r7];
	ld.shared.u32 	%r1337, [%r7+128];
	ld.shared.u32 	%r1338, [%r7+256];
	ld.shared.u32 	%r1339, [%r7+384];
	ld.shared.u32 	%r1340, [%r7+512];
	ld.shared.u32 	%r1341, [%r7+640];
	ld.shared.u32 	%r1342, [%r7+768];
	ld.shared.u32 	%r1343, [%r7+896];
	ld.shared.u32 	%r1344, [%r7+1024];
	ld.shared.u32 	%r1345, [%r7+1152];
	ld.shared.u32 	%r1346, [%r7+1280];
	ld.shared.u32 	%r1347, [%r7+1408];
	ld.shared.u32 	%r1348, [%r7+1536];
	ld.shared.u32 	%r1349, [%r7+1664];
	ld.shared.u32 	%r1350, [%r7+1792];
	add.s64 	%rd52, %rd3, %rd37;
	st.global.u32 	[%rd52], %r1336;
	st.global.u32 	[%rd52+128], %r1337;
	st.global.u32 	[%rd52+256], %r1338;
	st.global.u32 	[%rd52+384], %r1339;
	st.global.u32 	[%rd52+512], %r1340;
	st.global.u32 	[%rd52+640], %r1341;
	st.global.u32 	[%rd52+768], %r1342;
	st.global.u32 	[%rd52+896], %r1343;
	st.global.u32 	[%rd52+1024], %r1344;
	st.global.u32 	[%rd52+1152], %r1345;
	st.global.u32 	[%rd52+1280], %r1346;
	st.global.u32 	[%rd52+1408], %r1347;
	st.global.u32 	[%rd52+1536], %r1348;
	st.global.u32 	[%rd52+1664], %r1349;
	st.global.u32 	[%rd52+1792], %r1350;
	bra.uni 	$L__BB13_686;
$L__BB13_315:
	setp.eq.s32 	%p2, %r3, 0;
	@%p2 bra 	$L__BB13_686;
	cvt.u64.u32 	%rd9, %r2;
	mul.wide.u32 	%rd18, %r2, 4;
	add.s64 	%rd19, %rd2, %rd18;
	mov.u32 	%r378, %tid.x;
	ld.global.u32 	%r1476, [%rd19];
	and.b32  	%r809, %r378, 31;
	and.b32  	%r810, %r378, 992;
	mul.lo.s32 	%r811, %r810, 15;
	or.b32  	%r380, %r811, %r809;
	setp.ge.u32 	%p3, %r380, %r3;
	shl.b32 	%r812, %r380, 2;
	cvt.u64.u32 	%rd20, %r812;
	add.s64 	%rd10, %rd19, %rd20;
	mov.u32 	%r1462, %r1476;
	@%p3 bra 	$L__BB13_318;
	ld.global.u32 	%r1462, [%rd10];
$L__BB13_318:
	add.s32 	%r383, %r380, 32;
	setp.ge.u32 	%p4, %r383, %r3;
	mov.u32 	%r1463, %r1476;
	@%p4 bra 	$L__BB13_320;
	ld.global.u32 	%r1463, [%rd10+128];
$L__BB13_320:
	add.s32 	%r386, %r380, 64;
	setp.ge.u32 	%p5, %r386, %r3;
	mov.u32 	%r1464, %r1476;
	@%p5 bra 	$L__BB13_322;
	ld.global.u32 	%r1464, [%rd10+256];
$L__BB13_322:
	add.s32 	%r389, %r380, 96;
	setp.ge.u32 	%p6, %r389, %r3;
	mov.u32 	%r1465, %r1476;
	@%p6 bra 	$L__BB13_324;
	ld.global.u32 	%r1465, [%rd10+384];
$L__BB13_324:
	add.s32 	%r392, %r380, 128;
	setp.ge.u32 	%p7, %r392, %r3;
	mov.u32 	%r1466, %r1476;
	@%p7 bra 	$L__BB13_326;
	ld.global.u32 	%r1466, [%rd10+512];
$L__BB13_326:
	add.s32 	%r395, %r380, 160;
	setp.ge.u32 	%p8, %r395, %r3;
	mov.u32 	%r1467, %r1476;
	@%p8 bra 	$L__BB13_328;
	ld.global.u32 	%r1467, [%rd10+640];
$L__BB13_328:
	add.s32 	%r398, %r380, 192;
	setp.ge.u32 	%p9, %r398, %r3;
	mov.u32 	%r1468, %r1476;
	@%p9 bra 	$L__BB13_330;
	ld.global.u32 	%r1468, [%rd10+768];
$L__BB13_330:
	add.s32 	%r401, %r380, 224;
	setp.ge.u32 	%p10, %r401, %r3;
	mov.u32 	%r1469, %r1476;
	@%p10 bra 	$L__BB13_332;
	ld.global.u32 	%r1469, [%rd10+896];
$L__BB13_332:
	add.s32 	%r404, %r380, 256;
	setp.ge.u32 	%p11, %r404, %r3;
	mov.u32 	%r1470, %r1476;
	@%p11 bra 	$L__BB13_334;
	ld.global.u32 	%r1470, [%rd10+1024];
$L__BB13_334:
	add.s32 	%r407, %r380, 288;
	setp.ge.u32 	%p12, %r407, %r3;
	mov.u32 	%r1471, %r1476;
	@%p12 bra 	$L__BB13_336;
	ld.global.u32 	%r1471, [%rd10+1152];
$L__BB13_336:
	add.s32 	%r410, %r380, 320;
	setp.ge.u32 	%p13, %r410, %r3;
	mov.u32 	%r1472, %r1476;
	@%p13 bra 	$L__BB13_338;
	ld.global.u32 	%r1472, [%rd10+1280];
$L__BB13_338:
	add.s32 	%r413, %r380, 352;
	setp.ge.u32 	%p14, %r413, %r3;
	mov.u32 	%r1473, %r1476;
	@%p14 bra 	$L__BB13_340;
	ld.global.u32 	%r1473, [%rd10+1408];
$L__BB13_340:
	add.s32 	%r416, %r380, 384;
	setp.ge.u32 	%p15, %r416, %r3;
	mov.u32 	%r1474, %r1476;
	@%p15 bra 	$L__BB13_342;
	ld.global.u32 	%r1474, [%rd10+1536];
$L__BB13_342:
	add.s32 	%r419, %r380, 416;
	setp.ge.u32 	%p16, %r419, %r3;
	mov.u32 	%r1475, %r1476;
	@%p16 bra 	$L__BB13_344;
	ld.global.u32 	%r1475, [%rd10+1664];
$L__BB13_344:
	add.s32 	%r422, %r380, 448;
	setp.ge.u32 	%p17, %r422, %r3;
	@%p17 bra 	$L__BB13_346;
	ld.global.u32 	%r1476, [%rd10+1792];
$L__BB13_346:
	// begin inline asm
	mov.u32 %r813, %laneid;
	// end inline asm
	shr.u32 	%r426, %r378, 5;
	mad.lo.s32 	%r814, %r426, 480, %r813;
	shl.b32 	%r815, %r814, 2;
	mov.u32 	%r816, _ZZN3cub18CUB_300001_SM_10006detail4scan16DeviceScanKernelINS2_10policy_hubIiiij12compare_leftE10Policy1000EN6thrust24THRUST_300001_SM_1000_NS6detail15normal_iteratorINS9_10device_ptrIiEEEESE_NS0_13ScanTileStateIiLb1EEES5_NS0_8NullTypeEjiLb0ESH_EEvT0_T1_T2_iT3_T4_T5_E12temp_storage;
	add.s32 	%r427, %r816, %r815;
	st.shared.u32 	[%r427], %r1462;
	st.shared.u32 	[%r427+128], %r1463;
	st.shared.u32 	[%r427+256], %r1464;
	st.shared.u32 	[%r427+384], %r1465;
	st.shared.u32 	[%r427+512], %r1466;
	st.shared.u32 	[%r427+640], %r1467;
	st.shared.u32 	[%r427+768], %r1468;
	st.shared.u32 	[%r427+896], %r1469;
	st.shared.u32 	[%r427+1024], %r1470;
	st.shared.u32 	[%r427+1152], %r1471;
	st.shared.u32 	[%r427+1280], %r1472;
	st.shared.u32 	[%r427+1408], %r1473;
	st.shared.u32 	[%r427+1536], %r1474;
	st.shared.u32 	[%r427+1664], %r1475;
	st.shared.u32 	[%r427+1792], %r1476;
	bar.warp.sync 	-1;
	mad.lo.s32 	%r428, %r813, 56, %r427;
	ld.shared.u32 	%r429, [%r428];
	ld.shared.u32 	%r430, [%r428+4];
	ld.shared.u32 	%r431, [%r428+8];
	ld.shared.u32 	%r432, [%r428+12];
	ld.shared.u32 	%r433, [%r428+16];
	ld.shared.u32 	%r434, [%r428+20];
	ld.shared.u32 	%r435, [%r428+24];
	ld.shared.u32 	%r436, [%r428+28];
	ld.shared.u32 	%r437, [%r428+32];
	ld.shared.u32 	%r438, [%r428+36];
	ld.shared.u32 	%r439, [%r428+40];
	ld.shared.u32 	%r440, [%r428+44];
	ld.shared.u32 	%r441, [%r428+48];
	ld.shared.u32 	%r442, [%r428+52];
	ld.shared.u32 	%r443, [%r428+56];
	bar.sync 	0;
	setp.ne.s32 	%p18, %r1, 0;
	@%p18 bra 	$L__BB13_463;
	add.s32 	%r444, %r429, -1;
	setp.ge.s32 	%p467, %r430, %r429;
	setp.gt.s32 	%p468, %r430, 0;
	and.pred  	%p469, %p467, %p468;
	mov.u32 	%r1477, %r430;
	@%p469 bra 	$L__BB13_350;
	setp.gt.s32 	%p470, %r444, %r430;
	setp.gt.s32 	%p471, %r429, 1;
	and.pred  	%p472, %p471, %p470;
	mov.u32 	%r1477, %r444;
	@%p472 bra 	$L__BB13_350;
	setp.eq.s32 	%p474, %r444, %r430;
	selp.b32 	%r998, %r444, 0, %p474;
	selp.b32 	%r1477, %r998, 0, %p471;
$L__BB13_350:
	add.s32 	%r447, %r1477, -1;
	setp.ge.s32 	%p475, %r431, %r1477;
	setp.gt.s32 	%p476, %r431, 0;
	and.pred  	%p477, %p475, %p476;
	mov.u32 	%r1478, %r431;
	@%p477 bra 	$L__BB13_353;
	setp.gt.s32 	%p478, %r447, %r431;
	setp.gt.s32 	%p479, %r1477, 1;
	and.pred  	%p480, %p479, %p478;
	mov.u32 	%r1478, %r447;
	@%p480 bra 	$L__BB13_353;
	setp.eq.s32 	%p482, %r447, %r431;
	selp.b32 	%r999, %r447, 0, %p482;
	selp.b32 	%r1478, %r999, 0, %p479;
$L__BB13_353:
	add.s32 	%r450, %r1478, -1;
	setp.ge.s32 	%p483, %r432, %r1478;
	setp.gt.s32 	%p484, %r432, 0;
	and.pred  	%p485, %p483, %p484;
	mov.u32 	%r1479, %r432;
	@%p485 bra 	$L__BB13_356;
	setp.gt.s32 	%p486, %r450, %r432;
	setp.gt.s32 	%p487, %r1478, 1;
	and.pred  	%p488, %p487, %p486;
	mov.u32 	%r1479, %r450;
	@%p488 bra 	$L__BB13_356;
	setp.eq.s32 	%p490, %r450, %r432;
	selp.b32 	%r1000, %r450, 0, %p490;
	selp.b32 	%r1479, %r1000, 0, %p487;
$L__BB13_356:
	add.s32 	%r453, %r1479, -1;
	setp.ge.s32 	%p491, %r433, %r1479;
	setp.gt.s32 	%p492, %r433, 0;
	and.pred  	%p493, %p491, %p492;
	mov.u32 	%r1480, %r433;
	@%p493 bra 	$L__BB13_359;
	setp.gt.s32 	%p494, %r453, %r433;
	setp.gt.s32 	%p495, %r1479, 1;
	and.pred  	%p496, %p495, %p494;
	mov.u32 	%r1480, %r453;
	@%p496 bra 	$L__BB13_359;
	setp.eq.s32 	%p498, %r453, %r433;
	selp.b32 	%r1001, %r453, 0, %p498;
	selp.b32 	%r1480, %r1001, 0, %p495;
$L__BB13_359:
	add.s32 	%r456, %r1480, -1;
	setp.ge.s32 	%p499, %r434, %r1480;
	setp.gt.s32 	%p500, %r434, 0;
	and.pred  	%p501, %p499, %p500;
	mov.u32 	%r1481, %r434;
	@%p501 bra 	$L__BB13_362;
	setp.gt.s32 	%p502, %r456, %r434;
	setp.gt.s32 	%p503, %r1480, 1;
	and.pred  	%p504, %p503, %p502;
	mov.u32 	%r1481, %r456;
	@%p504 bra 	$L__BB13_362;
	setp.eq.s32 	%p506, %r456, %r434;
	selp.b32 	%r1002, %r456, 0, %p506;
	selp.b32 	%r1481, %r1002, 0, %p503;
$L__BB13_362:
	add.s32 	%r459, %r1481, -1;
	setp.ge.s32 	%p507, %r435, %r1481;
	setp.gt.s32 	%p508, %r435, 0;
	and.pred  	%p509, %p507, %p508;
	mov.u32 	%r1482, %r435;
	@%p509 bra 	$L__BB13_365;
	setp.gt.s32 	%p510, %r459, %r435;
	setp.gt.s32 	%p511, %r1481, 1;
	and.pred  	%p512, %p511, %p510;
	mov.u32 	%r1482, %r459;
	@%p512 bra 	$L__BB13_365;
	setp.eq.s32 	%p514, %r459, %r435;
	selp.b32 	%r1003, %r459, 0, %p514;
	selp.b32 	%r1482, %r1003, 0, %p511;
$L__BB13_365:
	add.s32 	%r462, %r1482, -1;
	setp.ge.s32 	%p515, %r436, %r1482;
	setp.gt.s32 	%p516, %r436, 0;
	and.pred  	%p517, %p515, %p516;
	mov.u32 	%r1483, %r436;
	@%p517 bra 	$L__BB13_368;
	setp.gt.s32 	%p518, %r462, %r436;
	setp.gt.s32 	%p519, %r1482, 1;
	and.pred  	%p520, %p519, %p518;
	mov.u32 	%r1483, %r462;
	@%p520 bra 	$L__BB13_368;
	setp.eq.s32 	%p522, %r462, %r436;
	selp.b32 	%r1004, %r462, 0, %p522;
	selp.b32 	%r1483, %r1004, 0, %p519;
$L__BB13_368:
	add.s32 	%r465, %r1483, -1;
	setp.ge.s32 	%p523, %r437, %r1483;
	setp.gt.s32 	%p524, %r437, 0;
	and.pred  	%p525, %p523, %p524;
	mov.u32 	%r1484, %r437;
	@%p525 bra 	$L__BB13_371;
	setp.gt.s32 	%p526, %r465, %r437;
	setp.gt.s32 	%p527, %r1483, 1;
	and.pred  	%p528, %p527, %p526;
	mov.u32 	%r1484, %r465;
	@%p528 bra 	$L__BB13_371;
	setp.eq.s32 	%p530, %r465, %r437;
	selp.b32 	%r1005, %r465, 0, %p530;
	selp.b32 	%r1484, %r1005, 0, %p527;
$L__BB13_371:
	add.s32 	%r468, %r1484, -1;
	setp.ge.s32 	%p531, %r438, %r1484;
	setp.gt.s32 	%p532, %r438, 0;
	and.pred  	%p533, %p531, %p532;
	mov.u32 	%r1485, %r438;
	@%p533 bra 	$L__BB13_374;
	setp.gt.s32 	%p534, %r468, %r438;
	setp.gt.s32 	%p535, %r1484, 1;
	and.pred  	%p536, %p535, %p534;
	mov.u32 	%r1485, %r468;
	@%p536 bra 	$L__BB13_374;
	setp.eq.s32 	%p538, %r468, %r438;
	selp.b32 	%r1006, %r468, 0, %p538;
	selp.b32 	%r1485, %r1006, 0, %p535;
$L__BB13_374:
	add.s32 	%r471, %r1485, -1;
	setp.ge.s32 	%p539, %r439, %r1485;
	setp.gt.s32 	%p540, %r439, 0;
	and.pred  	%p541, %p539, %p540;
	mov.u32 	%r1486, %r439;
	@%p541 bra 	$L__BB13_377;
	setp.gt.s32 	%p542, %r471, %r439;
	setp.gt.s32 	%p543, %r1485, 1;
	and.pred  	%p544, %p543, %p542;
	mov.u32 	%r1486, %r471;
	@%p544 bra 	$L__BB13_377;
	setp.eq.s32 	%p546, %r471, %r439;
	selp.b32 	%r1007, %r471, 0, %p546;
	selp.b32 	%r1486, %r1007, 0, %p543;
$L__BB13_377:
	add.s32 	%r474, %r1486, -1;
	setp.ge.s32 	%p547, %r440, %r1486;
	setp.gt.s32 	%p548, %r440, 0;
	and.pred  	%p549, %p547, %p548;
	mov.u32 	%r1487, %r440;
	@%p549 bra 	$L__BB13_380;
	setp.gt.s32 	%p550, %r474, %r440;
	setp.gt.s32 	%p551, %r1486, 1;
	and.pred  	%p552, %p551, %p550;
	mov.u32 	%r1487, %r474;
	@%p552 bra 	$L__BB13_380;
	setp.eq.s32 	%p554, %r474, %r440;
	selp.b32 	%r1008, %r474, 0, %p554;
	selp.b32 	%r1487, %r1008, 0, %p551;
$L__BB13_380:
	add.s32 	%r477, %r1487, -1;
	setp.ge.s32 	%p555, %r441, %r1487;
	setp.gt.s32 	%p556, %r441, 0;
	and.pred  	%p557, %p555, %p556;
	mov.u32 	%r1488, %r441;
	@%p557 bra 	$L__BB13_383;
	setp.gt.s32 	%p558, %r477, %r441;
	setp.gt.s32 	%p559, %r1487, 1;
	and.pred  	%p560, %p559, %p558;
	mov.u32 	%r1488, %r477;
	@%p560 bra 	$L__BB13_383;
	setp.eq.s32 	%p562, %r477, %r441;
	selp.b32 	%r1009, %r477, 0, %p562;
	selp.b32 	%r1488, %r1009, 0, %p559;
$L__BB13_383:
	add.s32 	%r480, %r1488, -1;
	setp.ge.s32 	%p563, %r442, %r1488;
	setp.gt.s32 	%p564, %r442, 0;
	and.pred  	%p565, %p563, %p564;
	mov.u32 	%r1489, %r442;
	@%p565 bra 	$L__BB13_386;
	setp.gt.s32 	%p566, %r480, %r442;
	setp.gt.s32 	%p567, %r1488, 1;
	and.pred  	%p568, %p567, %p566;
	mov.u32 	%r1489, %r480;
	@%p568 bra 	$L__BB13_386;
	setp.eq.s32 	%p570, %r480, %r442;
	selp.b32 	%r1010, %r480, 0, %p570;
	selp.b32 	%r1489, %r1010, 0, %p567;
$L__BB13_386:
	add.s32 	%r483, %r1489, -1;
	setp.ge.s32 	%p571, %r443, %r1489;
	setp.gt.s32 	%p572, %r443, 0;
	and.pred  	%p573, %p571, %p572;
	mov.u32 	%r1490, %r443;
	@%p573 bra 	$L__BB13_389;
	setp.gt.s32 	%p574, %r483, %r443;
	setp.gt.s32 	%p575, %r1489, 1;
	and.pred  	%p576, %p575, %p574;
	mov.u32 	%r1490, %r483;
	@%p576 bra 	$L__BB13_389;
	setp.eq.s32 	%p578, %r483, %r443;
	selp.b32 	%r1011, %r483, 0, %p578;
	selp.b32 	%r1490, %r1011, 0, %p575;
$L__BB13_389:
	mov.b32 	%r1014, 1;
	mov.b32 	%r1015, 0;
	mov.b32 	%r1016, -1;
	// begin inline asm
	shfl.sync.up.b32 %r1012, %r1490, %r1014, %r1015, %r1016;
	// end inline asm
	add.s32 	%r487, %r1012, -1;
	setp.ge.s32 	%p579, %r1490, %r1012;
	setp.gt.s32 	%p580, %r1490, 0;
	and.pred  	%p581, %p580, %p579;
	mov.u32 	%r1491, %r1490;
	@%p581 bra 	$L__BB13_392;
	setp.gt.s32 	%p582, %r487, %r1490;
	setp.gt.s32 	%p583, %r1012, 1;
	and.pred  	%p584, %p583, %p582;
	mov.u32 	%r1491, %r487;
	@%p584 bra 	$L__BB13_392;
	setp.eq.s32 	%p586, %r487, %r1490;
	selp.b32 	%r1017, %r487, 0, %p586;
	selp.b32 	%r1491, %r1017, 0, %p583;
$L__BB13_392:
	setp.lt.s32 	%p587, %r813, 1;
	selp.b32 	%r1019, %r1490, %r1491, %p587;
	mov.b32 	%r1020, 2;
	mov.b32 	%r1021, 0;
	mov.b32 	%r1022, -1;
	// begin inline asm
	shfl.sync.up.b32 %r1018, %r1019, %r1020, %r1021, %r1022;
	// end inline asm
	add.s32 	%r492, %r1018, -1;
	setp.ge.s32 	%p588, %r1019, %r1018;
	setp.gt.s32 	%p589, %r1019, 0;
	and.pred  	%p590, %p589, %p588;
	mov.u32 	%r1492, %r1019;
	@%p590 bra 	$L__BB13_395;
	setp.gt.s32 	%p591, %r492, %r1019;
	setp.gt.s32 	%p592, %r1018, 1;
	and.pred  	%p593, %p592, %p591;
	mov.u32 	%r1492, %r492;
	@%p593 bra 	$L__BB13_395;
	setp.eq.s32 	%p595, %r492, %r1019;
	selp.b32 	%r1023, %r492, 0, %p595;
	selp.b32 	%r1492, %r1023, 0, %p592;
$L__BB13_395:
	setp.lt.s32 	%p596, %r813, 2;
	selp.b32 	%r1025, %r1019, %r1492, %p596;
	mov.b32 	%r1026, 4;
	mov.b32 	%r1027, 0;
	mov.b32 	%r1028, -1;
	// begin inline asm
	shfl.sync.up.b32 %r1024, %r1025, %r1026, %r1027, %r1028;
	// end inline asm
	add.s32 	%r497, %r1024, -1;
	setp.ge.s32 	%p597, %r1025, %r1024;
	setp.gt.s32 	%p598, %r1025, 0;
	and.pred  	%p599, %p598, %p597;
	mov.u32 	%r1493, %r1025;
	@%p599 bra 	$L__BB13_398;
	setp.gt.s32 	%p600, %r497, %r1025;
	setp.gt.s32 	%p601, %r1024, 1;
	and.pred  	%p602, %p601, %p600;
	mov.u32 	%r1493, %r497;
	@%p602 bra 	$L__BB13_398;
	setp.eq.s32 	%p604, %r497, %r1025;
	selp.b32 	%r1029, %r497, 0, %p604;
	selp.b32 	%r1493, %r1029, 0, %p601;
$L__BB13_398:
	setp.lt.s32 	%p605, %r813, 4;
	selp.b32 	%r1031, %r1025, %r1493, %p605;
	mov.b32 	%r1032, 8;
	mov.b32 	%r1033, 0;
	mov.b32 	%r1034, -1;
	// begin inline asm
	shfl.sync.up.b32 %r1030, %r1031, %r1032, %r1033, %r1034;
	// end inline asm
	add.s32 	%r502, %r1030, -1;
	setp.ge.s32 	%p606, %r1031, %r1030;
	setp.gt.s32 	%p607, %r1031, 0;
	and.pred  	%p608, %p607, %p606;
	mov.u32 	%r1494, %r1031;
	@%p608 bra 	$L__BB13_401;
	setp.gt.s32 	%p609, %r502, %r1031;
	setp.gt.s32 	%p610, %r1030, 1;
	and.pred  	%p611, %p610, %p609;
	mov.u32 	%r1494, %r502;
	@%p611 bra 	$L__BB13_401;
	setp.eq.s32 	%p613, %r502, %r1031;
	selp.b32 	%r1035, %r502, 0, %p613;
	selp.b32 	%r1494, %r1035, 0, %p610;
$L__BB13_401:
	setp.lt.s32 	%p614, %r813, 8;
	selp.b32 	%r1037, %r1031, %r1494, %p614;
	mov.b32 	%r1038, 16;
	mov.b32 	%r1039, 0;
	mov.b32 	%r1040, -1;
	// begin inline asm
	shfl.sync.up.b32 %r1036, %r1037, %r1038, %r1039, %r1040;
	// end inline asm
	add.s32 	%r507, %r1036, -1;
	setp.ge.s32 	%p615, %r1037, %r1036;
	setp.gt.s32 	%p616, %r1037, 0;
	and.pred  	%p617, %p616, %p615;
	mov.u32 	%r1495, %r1037;
	@%p617 bra 	$L__BB13_404;
	setp.gt.s32 	%p618, %r507, %r1037;
	setp.gt.s32 	%p619, %r1036, 1;
	and.pred  	%p620, %p619, %p618;
	mov.u32 	%r1495, %r507;
	@%p620 bra 	$L__BB13_404;
	setp.eq.s32 	%p622, %r507, %r1037;
	selp.b32 	%r1041, %r507, 0, %p622;
	selp.b32 	%r1495, %r1041, 0, %p619;
$L__BB13_404:
	setp.lt.s32 	%p623, %r813, 16;
	selp.b32 	%r1043, %r1037, %r1495, %p623;
	mov.b32 	%r1044, 1;
	mov.b32 	%r1045, 0;
	mov.b32 	%r1046, -1;
	// begin inline asm
	shfl.sync.up.b32 %r1499, %r1043, %r1044, %r1045, %r1046;
	// end inline asm
	setp.ne.s32 	%p624, %r813, 31;
	@%p624 bra 	$L__BB13_406;
	shl.b32 	%r1047, %r426, 2;
	add.s32 	%r1049, %r816, %r1047;
	st.shared.u32 	[%r1049+16], %r1495;
$L__BB13_406:
	bar.sync 	0;
	ld.shared.v2.u32 	{%r511, %r512}, [_ZZN3cub18CUB_300001_SM_10006detail4scan16DeviceScanKernelINS2_10policy_hubIiiij12compare_leftE10Policy1000EN6thrust24THRUST_300001_SM_1000_NS6detail15normal_iteratorINS9_10device_ptrIiEEEESE_NS0_13ScanTileStateIiLb1EEES5_NS0_8NullTypeEjiLb0ESH_EEvT0_T1_T2_iT3_T4_T5_E12temp_storage+16];
	add.s32 	%r513, %r511, -1;
	setp.ge.s32 	%p625, %r512, %r511;
	setp.gt.s32 	%p626, %r512, 0;
	and.pred  	%p627, %p625, %p626;
	mov.u32 	%r1496, %r512;
	@%p627 bra 	$L__BB13_409;
	setp.gt.s32 	%p628, %r513, %r512;
	setp.gt.s32 	%p629, %r511, 1;
	and.pred  	%p630, %p629, %p628;
	mov.u32 	%r1496, %r513;
	@%p630 bra 	$L__BB13_409;
	setp.eq.s32 	%p632, %r513, %r512;
	selp.b32 	%r1050, %r513, 0, %p632;
	selp.b32 	%r1496, %r1050, 0, %p629;
$L__BB13_409:
	ld.shared.u32 	%r516, [_ZZN3cub18CUB_300001_SM_10006detail4scan16DeviceScanKernelINS2_10policy_hubIiiij12compare_leftE10Policy1000EN6thrust24THRUST_300001_SM_1000_NS6detail15normal_iteratorINS9_10device_ptrIiEEEESE_NS0_13ScanTileStateIiLb1EEES5_NS0_8NullTypeEjiLb0ESH_EEvT0_T1_T2_iT3_T4_T5_E12temp_storage+24];
	add.s32 	%r517, %r1496, -1;
	setp.ge.s32 	%p633, %r516, %r1496;
	setp.gt.s32 	%p634, %r516, 0;
	and.pred  	%p635, %p633, %p634;
	mov.u32 	%r1497, %r516;
	@%p635 bra 	$L__BB13_412;
	setp.gt.s32 	%p636, %r517, %r516;
	setp.gt.s32 	%p637, %r1496, 1;
	and.pred  	%p638, %p637, %p636;
	mov.u32 	%r1497, %r517;
	@%p638 bra 	$L__BB13_412;
	setp.eq.s32 	%p640, %r517, %r516;
	selp.b32 	%r1051, %r517, 0, %p640;
	selp.b32 	%r1497, %r1051, 0, %p637;
$L__BB13_412:
	setp.eq.s32 	%p641, %r426, 3;
	setp.eq.s32 	%p642, %r426, 2;
	selp.b32 	%r1052, %r1496, %r511, %p642;
	selp.b32 	%r520, %r1497, %r1052, %p641;
	setp.lt.u32 	%p643, %r378, 32;
	@%p643 bra 	$L__BB13_417;
	add.s32 	%r521, %r520, -1;
	setp.ge.s32 	%p644, %r1499, %r520;
	setp.gt.s32 	%p645, %r1499, 0;
	and.pred  	%p646, %p645, %p644;
	mov.u32 	%r1498, %r1499;
	@%p646 bra 	$L__BB13_416;
	setp.gt.s32 	%p647, %r521, %r1499;
	setp.gt.s32 	%p648, %r520, 1;
	and.pred  	%p649, %p648, %p647;
	mov.u32 	%r1498, %r521;
	@%p649 bra 	$L__BB13_416;
	setp.eq.s32 	%p651, %r521, %r1499;
	selp.b32 	%r1053, %r521, 0, %p651;
	selp.b32 	%r1498, %r1053, 0, %p648;
$L__BB13_416:
	setp.eq.s32 	%p652, %r813, 0;
	selp.b32 	%r1499, %r520, %r1498, %p652;
$L__BB13_417:
	setp.eq.s32 	%p653, %r378, 0;
	mov.u32 	%r1585, %r429;
	@%p653 bra 	$L__BB13_421;
	add.s32 	%r526, %r1499, -1;
	setp.ge.s32 	%p654, %r429, %r1499;
	setp.gt.s32 	%p655, %r429, 0;
	and.pred  	%p656, %p654, %p655;
	mov.u32 	%r1585, %r429;
	@%p656 bra 	$L__BB13_421;
	setp.gt.s32 	%p657, %r526, %r429;
	setp.gt.s32 	%p658, %r1499, 1;
	and.pred  	%p659, %p658, %p657;
	mov.u32 	%r1585, %r526;
	@%p659 bra 	$L__BB13_421;
	setp.eq.s32 	%p661, %r526, %r429;
	selp.b32 	%r1054, %r526, 0, %p661;
	selp.b32 	%r1585, %r1054, 0, %p658;
$L__BB13_421:
	add.s32 	%r529, %r1585, -1;
	setp.ge.s32 	%p663, %r430, %r1585;
	and.pred  	%p664, %p663, %p468;
	mov.u32 	%r1584, %r430;
	@%p664 bra 	$L__BB13_424;
	setp.gt.s32 	%p665, %r529, %r430;
	setp.gt.s32 	%p666, %r1585, 1;
	and.pred  	%p667, %p666, %p665;
	mov.u32 	%r1584, %r529;
	@%p667 bra 	$L__BB13_424;
	setp.eq.s32 	%p669, %r529, %r430;
	selp.b32 	%r1055, %r529, 0, %p669;
	selp.b32 	%r1584, %r1055, 0, %p666;
$L__BB13_424:
	add.s32 	%r532, %r1584, -1;
	setp.ge.s32 	%p671, %r431, %r1584;
	and.pred  	%p672, %p671, %p476;
	mov.u32 	%r1583, %r431;
	@%p672 bra 	$L__BB13_427;
	setp.gt.s32 	%p673, %r532, %r431;
	setp.gt.s32 	%p674, %r1584, 1;
	and.pred  	%p675, %p674, %p673;
	mov.u32 	%r1583, %r532;
	@%p675 bra 	$L__BB13_427;
	setp.eq.s32 	%p677, %r532, %r431;
	selp.b32 	%r1056, %r532, 0, %p677;
	selp.b32 	%r1583, %r1056, 0, %p674;
$L__BB13_427:
	add.s32 	%r535, %r1583, -1;
	setp.ge.s32 	%p679, %r432, %r1583;
	and.pred  	%p680, %p679, %p484;
	mov.u32 	%r1582, %r432;
	@%p680 bra 	$L__BB13_430;
	setp.gt.s32 	%p681, %r535, %r432;
	setp.gt.s32 	%p682, %r1583, 1;
	and.pred  	%p683, %p682, %p681;
	mov.u32 	%r1582, %r535;
	@%p683 bra 	$L__BB13_430;
	setp.eq.s32 	%p685, %r535, %r432;
	selp.b32 	%r1057, %r535, 0, %p685;
	selp.b32 	%r1582, %r1057, 0, %p682;
$L__BB13_430:
	add.s32 	%r538, %r1582, -1;
	setp.ge.s32 	%p687, %r433, %r1582;
	and.pred  	%p688, %p687, %p492;
	mov.u32 	%r1581, %r433;
	@%p688 bra 	$L__BB13_433;
	setp.gt.s32 	%p689, %r538, %r433;
	setp.gt.s32 	%p690, %r1582, 1;
	and.pred  	%p691, %p690, %p689;
	mov.u32 	%r1581, %r538;
	@%p691 bra 	$L__BB13_433;
	setp.eq.s32 	%p693, %r538, %r433;
	selp.b32 	%r1058, %r538, 0, %p693;
	selp.b32 	%r1581, %r1058, 0, %p690;
$L__BB13_433:
	setp.gt.s32 	%p694, %r434, 0;
	add.s32 	%r541, %r1581, -1;
	setp.ge.s32 	%p695, %r434, %r1581;
	and.pred  	%p696, %p695, %p694;
	mov.u32 	%r1580, %r434;
	@%p696 bra 	$L__BB13_436;
	setp.gt.s32 	%p697, %r541, %r434;
	setp.gt.s32 	%p698, %r1581, 1;
	and.pred  	%p699, %p698, %p697;
	mov.u32 	%r1580, %r541;
	@%p699 bra 	$L__BB13_436;
	setp.eq.s32 	%p701, %r541, %r434;
	selp.b32 	%r1059, %r541, 0, %p701;
	selp.b32 	%r1580, %r1059, 0, %p698;
$L__BB13_436:
	setp.gt.s32 	%p702, %r435, 0;
	add.s32 	%r544, %r1580, -1;
	setp.ge.s32 	%p703, %r435, %r1580;
	and.pred  	%p704, %p703, %p702;
	mov.u32 	%r1579, %r435;
	@%p704 bra 	$L__BB13_439;
	setp.gt.s32 	%p705, %r544, %r435;
	setp.gt.s32 	%p706, %r1580, 1;
	and.pred  	%p707, %p706, %p705;
	mov.u32 	%r1579, %r544;
	@%p707 bra 	$L__BB13_439;
	setp.eq.s32 	%p709, %r544, %r435;
	selp.b32 	%r1060, %r544, 0, %p709;
	selp.b32 	%r1579, %r1060, 0, %p706;
$L__BB13_439:
	setp.gt.s32 	%p710, %r436, 0;
	add.s32 	%r547, %r1579, -1;
	setp.ge.s32 	%p711, %r436, %r1579;
	and.pred  	%p712, %p711, %p710;
	mov.u32 	%r1578, %r436;
	@%p712 bra 	$L__BB13_442;
	setp.gt.s32 	%p713, %r547, %r436;
	setp.gt.s32 	%p714, %r1579, 1;
	and.pred  	%p715, %p714, %p713;
	mov.u32 	%r1578, %r547;
	@%p715 bra 	$L__BB13_442;
	setp.eq.s32 	%p717, %r547, %r436;
	selp.b32 	%r1061, %r547, 0, %p717;
	selp.b32 	%r1578, %r1061, 0, %p714;
$L__BB13_442:
	setp.gt.s32 	%p718, %r437, 0;
	add.s32 	%r550, %r1578, -1;
	setp.ge.s32 	%p719, %r437, %r1578;
	and.pred  	%p720, %p719, %p718;
	mov.u32 	%r1577, %r437;
	@%p720 bra 	$L__BB13_445;
	setp.gt.s32 	%p721, %r550, %r437;
	setp.gt.s32 	%p722, %r1578, 1;
	and.pred  	%p723, %p722, %p721;
	mov.u32 	%r1577, %r550;
	@%p723 bra 	$L__BB13_445;
	setp.eq.s32 	%p725, %r550, %r437;
	selp.b32 	%r1062, %r550, 0, %p725;
	selp.b32 	%r1577, %r1062, 0, %p722;
$L__BB13_445:
	setp.gt.s32 	%p726, %r438, 0;
	add.s32 	%r553, %r1577, -1;
	setp.ge.s32 	%p727, %r438, %r1577;
	and.pred  	%p728, %p727, %p726;
	mov.u32 	%r1576, %r438;
	@%p728 bra 	$L__BB13_448;
	setp.gt.s32 	%p729, %r553, %r438;
	setp.gt.s32 	%p730, %r1577, 1;
	and.pred  	%p731, %p730, %p729;
	mov.u32 	%r1576, %r553;
	@%p731 bra 	$L__BB13_448;
	setp.eq.s32 	%p733, %r553, %r438;
	selp.b32 	%r1063, %r553, 0, %p733;
	selp.b32 	%r1576, %r1063, 0, %p730;
$L__BB13_448:
	setp.gt.s32 	%p734, %r439, 0;
	add.s32 	%r556, %r1576, -1;
	setp.ge.s32 	%p735, %r439, %r1576;
	and.pred  	%p736, %p735, %p734;
	mov.u32 	%r1575, %r439;
	@%p736 bra 	$L__BB13_451;
	setp.gt.s32 	%p737, %r556, %r439;
	setp.gt.s32 	%p738, %r1576, 1;
	and.pred  	%p739, %p738, %p737;
	mov.u32 	%r1575, %r556;
	@%p739 bra 	$L__BB13_451;
	setp.eq.s32 	%p741, %r556, %r439;
	selp.b32 	%r1064, %r556, 0, %p741;
	selp.b32 	%r1575, %r1064, 0, %p738;
$L__BB13_451:
	setp.gt.s32 	%p742, %r440, 0;
	add.s32 	%r559, %r1575, -1;
	setp.ge.s32 	%p743, %r440, %r1575;
	and.pred  	%p744, %p743, %p742;
	mov.u32 	%r1574, %r440;
	@%p744 bra 	$L__BB13_454;
	setp.gt.s32 	%p745, %r559, %r440;
	setp.gt.s32 	%p746, %r1575, 1;
	and.pred  	%p747, %p746, %p745;
	mov.u32 	%r1574, %r559;
	@%p747 bra 	$L__BB13_454;
	setp.eq.s32 	%p749, %r559, %r440;
	selp.b32 	%r1065, %r559, 0, %p749;
	selp.b32 	%r1574, %r1065, 0, %p746;
$L__BB13_454:
	setp.gt.s32 	%p750, %r441, 0;
	add.s32 	%r562, %r1574, -1;
	setp.ge.s32 	%p751, %r441, %r1574;
	and.pred  	%p752, %p751, %p750;
	mov.u32 	%r1573, %r441;
	@%p752 bra 	$L__BB13_457;
	setp.gt.s32 	%p753, %r562, %r441;
	setp.gt.s32 	%p754, %r1574, 1;
	and.pred  	%p755, %p754, %p753;
	mov.u32 	%r1573, %r562;
	@%p755 bra 	$L__BB13_457;
	setp.eq.s32 	%p757, %r562, %r441;
	selp.b32 	%r1066, %r562, 0, %p757;
	selp.b32 	%r1573, %r1066, 0, %p754;
$L__BB13_457:
	setp.gt.s32 	%p758, %r442, 0;
	add.s32 	%r565, %r1573, -1;
	setp.ge.s32 	%p759, %r442, %r1573;
	and.pred  	%p760, %p759, %p758;
	mov.u32 	%r1572, %r442;
	@%p760 bra 	$L__BB13_460;
	setp.gt.s32 	%p761, %r565, %r442;
	setp.gt.s32 	%p762, %r1573, 1;
	and.pred  	%p763, %p762, %p761;
	mov.u32 	%r1572, %r565;
	@%p763 bra 	$L__BB13_460;
	setp.eq.s32 	%p765, %r565, %r442;
	selp.b32 	%r1067, %r565, 0, %p765;
	selp.b32 	%r1572, %r1067, 0, %p762;
$L__BB13_460:
	setp.gt.s32 	%p766, %r443, 0;
	add.s32 	%r568, %r1572, -1;
	setp.ge.s32 	%p767, %r443, %r1572;
	and.pred  	%p768, %p767, %p766;
	mov.u32 	%r1571, %r443;
	@%p768 bra 	$L__BB13_654;
	setp.gt.s32 	%p769, %r568, %r443;
	setp.gt.s32 	%p770, %r1572, 1;
	and.pred  	%p771, %p770, %p769;
	mov.u32 	%r1571, %r568;
	@%p771 bra 	$L__BB13_654;
	setp.eq.s32 	%p773, %r568, %r443;
	selp.b32 	%r1068, %r568, 0, %p773;
	selp.b32 	%r1571, %r1068, 0, %p770;
	bra.uni 	$L__BB13_654;
$L__BB13_463:
	add.s32 	%r570, %r429, -1;
	setp.ge.s32 	%p19, %r430, %r429;
	setp.gt.s32 	%p20, %r430, 0;
	and.pred  	%p21, %p19, %p20;
	mov.u32 	%r1514, %r430;
	@%p21 bra 	$L__BB13_466;
	setp.gt.s32 	%p22, %r570, %r430;
	setp.gt.s32 	%p23, %r429, 1;
	and.pred  	%p24, %p23, %p22;
	mov.u32 	%r1514, %r570;
	@%p24 bra 	$L__BB13_466;
	setp.eq.s32 	%p26, %r570, %r430;
	selp.b32 	%r817, %r570, 0, %p26;
	selp.b32 	%r1514, %r817, 0, %p23;
$L__BB13_466:
	add.s32 	%r573, %r1514, -1;
	setp.ge.s32 	%p27, %r431, %r1514;
	setp.gt.s32 	%p28, %r431, 0;
	and.pred  	%p29, %p27, %p28;
	mov.u32 	%r1515, %r431;
	@%p29 bra 	$L__BB13_469;
	setp.gt.s32 	%p30, %r573, %r431;
	setp.gt.s32 	%p31, %r1514, 1;
	and.pred  	%p32, %p31, %p30;
	mov.u32 	%r1515, %r573;
	@%p32 bra 	$L__BB13_469;
	setp.eq.s32 	%p34, %r573, %r431;
	selp.b32 	%r818, %r573, 0, %p34;
	selp.b32 	%r1515, %r818, 0, %p31;
$L__BB13_469:
	add.s32 	%r576, %r1515, -1;
	setp.ge.s32 	%p35, %r432, %r1515;
	setp.gt.s32 	%p36, %r432, 0;
	and.pred  	%p37, %p35, %p36;
	mov.u32 	%r1516, %r432;
	@%p37 bra 	$L__BB13_472;
	setp.gt.s32 	%p38, %r576, %r432;
	setp.gt.s32 	%p39, %r1515, 1;
	and.pred  	%p40, %p39, %p38;
	mov.u32 	%r1516, %r576;
	@%p40 bra 	$L__BB13_472;
	setp.eq.s32 	%p42, %r576, %r432;
	selp.b32 	%r819, %r576, 0, %p42;
	selp.b32 	%r1516, %r819, 0, %p39;
$L__BB13_472:
	add.s32 	%r579, %r1516, -1;
	setp.ge.s32 	%p43, %r433, %r1516;
	setp.gt.s32 	%p44, %r433, 0;
	and.pred  	%p45, %p43, %p44;
	mov.u32 	%r1517, %r433;
	@%p45 bra 	$L__BB13_475;
	setp.gt.s32 	%p46, %r579, %r433;
	setp.gt.s32 	%p47, %r1516, 1;
	and.pred  	%p48, %p47, %p46;
	mov.u32 	%r1517, %r579;
	@%p48 bra 	$L__BB13_475;
	setp.eq.s32 	%p50, %r579, %r433;
	selp.b32 	%r820, %r579, 0, %p50;
	selp.b32 	%r1517, %r820, 0, %p47;
$L__BB13_475:
	add.s32 	%r582, %r1517, -1;
	setp.ge.s32 	%p51, %r434, %r1517;
	setp.gt.s32 	%p52, %r434, 0;
	and.pred  	%p53, %p51, %p52;
	mov.u32 	%r1518, %r434;
	@%p53 bra 	$L__BB13_478;
	setp.gt.s32 	%p54, %r582, %r434;
	setp.gt.s32 	%p55, %r1517, 1;
	and.pred  	%p56, %p55, %p54;
	mov.u32 	%r1518, %r582;
	@%p56 bra 	$L__BB13_478;
	setp.eq.s32 	%p58, %r582, %r434;
	selp.b32 	%r821, %r582, 0, %p58;
	selp.b32 	%r1518, %r821, 0, %p55;
$L__BB13_478:
	add.s32 	%r585, %r1518, -1;
	setp.ge.s32 	%p59, %r435, %r1518;
	setp.gt.s32 	%p60, %r435, 0;
	and.pred  	%p61, %p59, %p60;
	mov.u32 	%r1519, %r435;
	@%p61 bra 	$L__BB13_481;
	setp.gt.s32 	%p62, %r585, %r435;
	setp.gt.s32 	%p63, %r1518, 1;
	and.pred  	%p64, %p63, %p62;
	mov.u32 	%r1519, %r585;
	@%p64 bra 	$L__BB13_481;
	setp.eq.s32 	%p66, %r585, %r435;
	selp.b32 	%r822, %r585, 0, %p66;
	selp.b32 	%r1519, %r822, 0, %p63;
$L__BB13_481:
	add.s32 	%r588, %r1519, -1;
	setp.ge.s32 	%p67, %r436, %r1519;
	setp.gt.s32 	%p68, %r436, 0;
	and.pred  	%p69, %p67, %p68;
	mov.u32 	%r1520, %r436;
	@%p69 bra 	$L__BB13_484;
	setp.gt.s32 	%p70, %r588, %r436;
	setp.gt.s32 	%p71, %r1519, 1;
	and.pred  	%p72, %p71, %p70;
	mov.u32 	%r1520, %r588;
	@%p72 bra 	$L__BB13_484;
	setp.eq.s32 	%p74, %r588, %r436;
	selp.b32 	%r823, %r588, 0, %p74;
	selp.b32 	%r1520, %r823, 0, %p71;
$L__BB13_484:
	add.s32 	%r591, %r1520, -1;
	setp.ge.s32 	%p75, %r437, %r1520;
	setp.gt.s32 	%p76, %r437, 0;
	and.pred  	%p77, %p75, %p76;
	mov.u32 	%r1521, %r437;
	@%p77 bra 	$L__BB13_487;
	setp.gt.s32 	%p78, %r591, %r437;
	setp.gt.s32 	%p79, %r1520, 1;
	and.pred  	%p80, %p79, %p78;
	mov.u32 	%r1521, %r591;
	@%p80 bra 	$L__BB13_487;
	setp.eq.s32 	%p82, %r591, %r437;
	selp.b32 	%r824, %r591, 0, %p82;
	selp.b32 	%r1521, %r824, 0, %p79;
$L__BB13_487:
	add.s32 	%r594, %r1521, -1;
	setp.ge.s32 	%p83, %r438, %r1521;
	setp.gt.s32 	%p84, %r438, 0;
	and.pred  	%p85, %p83, %p84;
	mov.u32 	%r1522, %r438;
	@%p85 bra 	$L__BB13_490;
	setp.gt.s32 	%p86, %r594, %r438;
	setp.gt.s32 	%p87, %r1521, 1;
	and.pred  	%p88, %p87, %p86;
	mov.u32 	%r1522, %r594;
	@%p88 bra 	$L__BB13_490;
	setp.eq.s32 	%p90, %r594, %r438;
	selp.b32 	%r825, %r594, 0, %p90;
	selp.b32 	%r1522, %r825, 0, %p87;
$L__BB13_490:
	add.s32 	%r597, %r1522, -1;
	setp.ge.s32 	%p91, %r439, %r1522;
	setp.gt.s32 	%p92, %r439, 0;
	and.pred  	%p93, %p91, %p92;
	mov.u32 	%r1523, %r439;
	@%p93 bra 	$L__BB13_493;
	setp.gt.s32 	%p94, %r597, %r439;
	setp.gt.s32 	%p95, %r1522, 1;
	and.pred  	%p96, %p95, %p94;
	mov.u32 	%r1523, %r597;
	@%p96 bra 	$L__BB13_493;
	setp.eq.s32 	%p98, %r597, %r439;
	selp.b32 	%r826, %r597, 0, %p98;
	selp.b32 	%r1523, %r826, 0, %p95;
$L__BB13_493:
	add.s32 	%r600, %r1523, -1;
	setp.ge.s32 	%p99, %r440, %r1523;
	setp.gt.s32 	%p100, %r440, 0;
	and.pred  	%p101, %p99, %p100;
	mov.u32 	%r1524, %r440;
	@%p101 bra 	$L__BB13_496;
	setp.gt.s32 	%p102, %r600, %r440;
	setp.gt.s32 	%p103, %r1523, 1;
	and.pred  	%p104, %p103, %p102;
	mov.u32 	%r1524, %r600;
	@%p104 bra 	$L__BB13_496;
	setp.eq.s32 	%p106, %r600, %r440;
	selp.b32 	%r827, %r600, 0, %p106;
	selp.b32 	%r1524, %r827, 0, %p103;
$L__BB13_496:
	add.s32 	%r603, %r1524, -1;
	setp.ge.s32 	%p107, %r441, %r1524;
	setp.gt.s32 	%p108, %r441, 0;
	and.pred  	%p109, %p107, %p108;
	mov.u32 	%r1525, %r441;
	@%p109 bra 	$L__BB13_499;
	setp.gt.s32 	%p110, %r603, %r441;
	setp.gt.s32 	%p111, %r1524, 1;
	and.pred  	%p112, %p111, %p110;
	mov.u32 	%r1525, %r603;
	@%p112 bra 	$L__BB13_499;
	setp.eq.s32 	%p114, %r603, %r441;
	selp.b32 	%r828, %r603, 0, %p114;
	selp.b32 	%r1525, %r828, 0, %p111;
$L__BB13_499:
	add.s32 	%r606, %r1525, -1;
	setp.ge.s32 	%p115, %r442, %r1525;
	setp.gt.s32 	%p116, %r442, 0;
	and.pred  	%p117, %p115, %p116;
	mov.u32 	%r1526, %r442;
	@%p117 bra 	$L__BB13_502;
	setp.gt.s32 	%p118, %r606, %r442;
	setp.gt.s32 	%p119, %r1525, 1;
	and.pred  	%p120, %p119, %p118;
	mov.u32 	%r1526, %r606;
	@%p120 bra 	$L__BB13_502;
	setp.eq.s32 	%p122, %r606, %r442;
	selp.b32 	%r829, %r606, 0, %p122;
	selp.b32 	%r1526, %r829, 0, %p119;
$L__BB13_502:
	add.s32 	%r609, %r1526, -1;
	setp.ge.s32 	%p123, %r443, %r1526;
	setp.gt.s32 	%p124, %r443, 0;
	and.pred  	%p125, %p123, %p124;
	mov.u32 	%r1527, %r443;
	@%p125 bra 	$L__BB13_505;
	setp.gt.s32 	%p126, %r609, %r443;
	setp.gt.s32 	%p127, %r1526, 1;
	and.pred  	%p128, %p127, %p126;
	mov.u32 	%r1527, %r609;
	@%p128 bra 	$L__BB13_505;
	setp.eq.s32 	%p130, %r609, %r443;
	selp.b32 	%r830, %r609, 0, %p130;
	selp.b32 	%r1527, %r830, 0, %p127;
$L__BB13_505:
	mov.b32 	%r833, 1;
	mov.b32 	%r834, 0;
	mov.b32 	%r835, -1;
	// begin inline asm
	shfl.sync.up.b32 %r831, %r1527, %r833, %r834, %r835;
	// end inline asm
	add.s32 	%r613, %r831, -1;
	setp.ge.s32 	%p131, %r1527, %r831;
	setp.gt.s32 	%p132, %r1527, 0;
	and.pred  	%p133, %p132, %p131;
	mov.u32 	%r1528, %r1527;
	@%p133 bra 	$L__BB13_508;
	setp.gt.s32 	%p134, %r613, %r1527;
	setp.gt.s32 	%p135, %r831, 1;
	and.pred  	%p136, %p135, %p134;
	mov.u32 	%r1528, %r613;
	@%p136 bra 	$L__BB13_508;
	setp.eq.s32 	%p138, %r613, %r1527;
	selp.b32 	%r836, %r613, 0, %p138;
	selp.b32 	%r1528, %r836, 0, %p135;
$L__BB13_508:
	setp.lt.s32 	%p139, %r813, 1;
	selp.b32 	%r838, %r1527, %r1528, %p139;
	mov.b32 	%r839, 2;
	mov.b32 	%r840, 0;
	mov.b32 	%r841, -1;
	// begin inline asm
	shfl.sync.up.b32 %r837, %r838, %r839, %r840, %r841;
	// end inline asm
	add.s32 	%r618, %r837, -1;
	setp.ge.s32 	%p140, %r838, %r837;
	setp.gt.s32 	%p141, %r838, 0;
	and.pred  	%p142, %p141, %p140;
	mov.u32 	%r1529, %r838;
	@%p142 bra 	$L__BB13_511;
	setp.gt.s32 	%p143, %r618, %r838;
	setp.gt.s32 	%p144, %r837, 1;
	and.pred  	%p145, %p144, %p143;
	mov.u32 	%r1529, %r618;
	@%p145 bra 	$L__BB13_511;
	setp.eq.s32 	%p147, %r618, %r838;
	selp.b32 	%r842, %r618, 0, %p147;
	selp.b32 	%r1529, %r842, 0, %p144;
$L__BB13_511:
	setp.lt.s32 	%p148, %r813, 2;
	selp.b32 	%r844, %r838, %r1529, %p148;
	mov.b32 	%r845, 4;
	mov.b32 	%r846, 0;
	mov.b32 	%r847, -1;
	// begin inline asm
	shfl.sync.up.b32 %r843, %r844, %r845, %r846, %r847;
	// end inline asm
	add.s32 	%r623, %r843, -1;
	setp.ge.s32 	%p149, %r844, %r843;
	setp.gt.s32 	%p150, %r844, 0;
	and.pred  	%p151, %p150, %p149;
	mov.u32 	%r1530, %r844;
	@%p151 bra 	$L__BB13_514;
	setp.gt.s32 	%p152, %r623, %r844;
	setp.gt.s32 	%p153, %r843, 1;
	and.pred  	%p154, %p153, %p152;
	mov.u32 	%r1530, %r623;
	@%p154 bra 	$L__BB13_514;
	setp.eq.s32 	%p156, %r623, %r844;
	selp.b32 	%r848, %r623, 0, %p156;
	selp.b32 	%r1530, %r848, 0, %p153;
$L__BB13_514:
	setp.lt.s32 	%p157, %r813, 4;
	selp.b32 	%r850, %r844, %r1530, %p157;
	mov.b32 	%r851, 8;
	mov.b32 	%r852, 0;
	mov.b32 	%r853, -1;
	// begin inline asm
	shfl.sync.up.b32 %r849, %r850, %r851, %r852, %r853;
	// end inline asm
	add.s32 	%r628, %r849, -1;
	setp.ge.s32 	%p158, %r850, %r849;
	setp.gt.s32 	%p159, %r850, 0;
	and.pred  	%p160, %p159, %p158;
	mov.u32 	%r1531, %r850;
	@%p160 bra 	$L__BB13_517;
	setp.gt.s32 	%p161, %r628, %r850;
	setp.gt.s32 	%p162, %r849, 1;
	and.pred  	%p163, %p162, %p161;
	mov.u32 	%r1531, %r628;
	@%p163 bra 	$L__BB13_517;
	setp.eq.s32 	%p165, %r628, %r850;
	selp.b32 	%r854, %r628, 0, %p165;
	selp.b32 	%r1531, %r854, 0, %p162;
$L__BB13_517:
	setp.lt.s32 	%p166, %r813, 8;
	selp.b32 	%r856, %r850, %r1531, %p166;
	mov.b32 	%r857, 16;
	mov.b32 	%r858, 0;
	mov.b32 	%r859, -1;
	// begin inline asm
	shfl.sync.up.b32 %r855, %r856, %r857, %r858, %r859;
	// end inline asm
	add.s32 	%r633, %r855, -1;
	setp.ge.s32 	%p167, %r856, %r855;
	setp.gt.s32 	%p168, %r856, 0;
	and.pred  	%p169, %p168, %p167;
	mov.u32 	%r1532, %r856;
	@%p169 bra 	$L__BB13_520;
	setp.gt.s32 	%p170, %r633, %r856;
	setp.gt.s32 	%p171, %r855, 1;
	and.pred  	%p172, %p171, %p170;
	mov.u32 	%r1532, %r633;
	@%p172 bra 	$L__BB13_520;
	setp.eq.s32 	%p174, %r633, %r856;
	selp.b32 	%r860, %r633, 0, %p174;
	selp.b32 	%r1532, %r860, 0, %p171;
$L__BB13_520:
	setp.lt.s32 	%p175, %r813, 16;
	selp.b32 	%r862, %r856, %r1532, %p175;
	mov.b32 	%r863, 1;
	mov.b32 	%r864, 0;
	mov.b32 	%r865, -1;
	// begin inline asm
	shfl.sync.up.b32 %r1555, %r862, %r863, %r864, %r865;
	// end inline asm
	setp.ne.s32 	%p176, %r813, 31;
	@%p176 bra 	$L__BB13_522;
	shl.b32 	%r866, %r426, 2;
	mov.u32 	%r867, _ZZN3cub18CUB_300001_SM_10006detail4scan16DeviceScanKernelINS2_10policy_hubIiiij12compare_leftE10Policy1000EN6thrust24THRUST_300001_SM_1000_NS6detail15normal_iteratorINS9_10device_ptrIiEEEESE_NS0_13ScanTileStateIiLb1EEES5_NS0_8NullTypeEjiLb0ESH_EEvT0_T1_T2_iT3_T4_T5_E12temp_storage;
	add.s32 	%r868, %r867, %r866;
	st.shared.u32 	[%r868+16], %r1532;
$L__BB13_522:
	bar.sync 	0;
	ld.shared.v2.u32 	{%r637, %r638}, [_ZZN3cub18CUB_300001_SM_10006detail4scan16DeviceScanKernelINS2_10policy_hubIiiij12compare_leftE10Policy1000EN6thrust24THRUST_300001_SM_1000_NS6detail15normal_iteratorINS9_10device_ptrIiEEEESE_NS0_13ScanTileStateIiLb1EEES5_NS0_8NullTypeEjiLb0ESH_EEvT0_T1_T2_iT3_T4_T5_E12temp_storage+16];
	add.s32 	%r639, %r637, -1;
	setp.ge.s32 	%p177, %r638, %r637;
	setp.gt.s32 	%p178, %r638, 0;
	and.pred  	%p179, %p177, %p178;
	mov.u32 	%r1533, %r638;
	@%p179 bra 	$L__BB13_525;
	setp.gt.s32 	%p180, %r639, %r638;
	setp.gt.s32 	%p181, %r637, 1;
	and.pred  	%p182, %p181, %p180;
	mov.u32 	%r1533, %r639;
	@%p182 bra 	$L__BB13_525;
	setp.eq.s32 	%p184, %r639, %r638;
	selp.b32 	%r869, %r639, 0, %p184;
	selp.b32 	%r1533, %r869, 0, %p181;
$L__BB13_525:
	ld.shared.u32 	%r642, [_ZZN3cub18CUB_300001_SM_10006detail4scan16DeviceScanKernelINS2_10policy_hubIiiij12compare_leftE10Policy1000EN6thrust24THRUST_300001_SM_1000_NS6detail15normal_iteratorINS9_10device_ptrIiEEEESE_NS0_13ScanTileStateIiLb1EEES5_NS0_8NullTypeEjiLb0ESH_EEvT0_T1_T2_iT3_T4_T5_E12temp_storage+24];
	add.s32 	%r643, %r1533, -1;
	setp.ge.s32 	%p185, %r642, %r1533;
	setp.gt.s32 	%p186, %r642, 0;
	and.pred  	%p187, %p185, %p186;
	mov.u32 	%r1534, %r642;
	@%p187 bra 	$L__BB13_528;
	setp.gt.s32 	%p188, %r643, %r642;
	setp.gt.s32 	%p189, %r1533, 1;
	and.pred  	%p190, %p189, %p188;
	mov.u32 	%r1534, %r643;
	@%p190 bra 	$L__BB13_528;
	setp.eq.s32 	%p192, %r643, %r642;
	selp.b32 	%r870, %r643, 0, %p192;
	selp.b32 	%r1534, %r870, 0, %p189;
$L__BB13_528:
	setp.eq.s32 	%p193, %r426, 3;
	setp.eq.s32 	%p194, %r426, 2;
	selp.b32 	%r871, %r1533, %r637, %p194;
	selp.b32 	%r646, %r1534, %r871, %p193;
	ld.shared.u32 	%r647, [_ZZN3cub18CUB_300001_SM_10006detail4scan16DeviceScanKernelINS2_10policy_hubIiiij12compare_leftE10Policy1000EN6thrust24THRUST_300001_SM_1000_NS6detail15normal_iteratorINS9_10device_ptrIiEEEESE_NS0_13ScanTileStateIiLb1EEES5_NS0_8NullTypeEjiLb0ESH_EEvT0_T1_T2_iT3_T4_T5_E12temp_storage+28];
	add.s32 	%r648, %r1534, -1;
	setp.ge.s32 	%p195, %r647, %r1534;
	setp.gt.s32 	%p196, %r647, 0;
	and.pred  	%p197, %p195, %p196;
	mov.u32 	%r1535, %r647;
	@%p197 bra 	$L__BB13_531;
	setp.gt.s32 	%p198, %r648, %r647;
	setp.gt.s32 	%p199, %r1534, 1;
	and.pred  	%p200, %p199, %p198;
	mov.u32 	%r1535, %r648;
	@%p200 bra 	$L__BB13_531;
	setp.eq.s32 	%p202, %r648, %r647;
	selp.b32 	%r872, %r648, 0, %p202;
	selp.b32 	%r1535, %r872, 0, %p199;
$L__BB13_531:
	setp.lt.u32 	%p203, %r378, 32;
	@%p203 bra 	$L__BB13_536;
	add.s32 	%r651, %r646, -1;
	setp.ge.s32 	%p204, %r1555, %r646;
	setp.gt.s32 	%p205, %r1555, 0;
	and.pred  	%p206, %p205, %p204;
	mov.u32 	%r1536, %r1555;
	@%p206 bra 	$L__BB13_535;
	setp.gt.s32 	%p207, %r651, %r1555;
	setp.gt.s32 	%p208, %r646, 1;
	and.pred  	%p209, %p208, %p207;
	mov.u32 	%r1536, %r651;
	@%p209 bra 	$L__BB13_535;
	setp.eq.s32 	%p211, %r651, %r1555;
	selp.b32 	%r873, %r651, 0, %p211;
	selp.b32 	%r1536, %r873, 0, %p208;
$L__BB13_535:
	setp.eq.s32 	%p212, %r813, 0;
	selp.b32 	%r1555, %r646, %r1536, %p212;
	bra.uni 	$L__BB13_605;
$L__BB13_536:
	setp.ne.s32 	%p213, %r378, 0;
	mul.wide.s32 	%rd21, %r1, 8;
	add.s64 	%rd11, %rd1, %rd21;
	@%p213 bra 	$L__BB13_538;
	st.shared.u32 	[_ZZN3cub18CUB_300001_SM_10006detail4scan16DeviceScanKernelINS2_10policy_hubIiiij12compare_leftE10Policy1000EN6thrust24THRUST_300001_SM_1000_NS6detail15normal_iteratorINS9_10device_ptrIiEEEESE_NS0_13ScanTileStateIiLb1EEES5_NS0_8NullTypeEjiLb0ESH_EEvT0_T1_T2_iT3_T4_T5_E12temp_storage+12], %r1535;
	add.s64 	%rd22, %rd11, 256;
	mov.b32 	%r874, 100;
	// begin inline asm
	st.relaxed.gpu.v2.u32 [%rd22], {%r874, %r1535};
	// end inline asm
$L__BB13_538:
	not.b32 	%r876, %r378;
	add.s32 	%r1545, %r1, %r876;
	mov.u32 	%r656, %nctaid.x;
	setp.gt.u32 	%p214, %r656, 499;
	@%p214 bra 	$L__BB13_540;
	membar.cta;
	bra.uni 	$L__BB13_541;
$L__BB13_540:
	mov.b32 	%r877, 450;
	// begin inline asm
	nanosleep.u32 %r877;
	// end inline asm
$L__BB13_541:
	mul.wide.s32 	%rd24, %r1545, 8;
	add.s64 	%rd25, %rd1, %rd24;
	add.s64 	%rd23, %rd25, 256;
	// begin inline asm
	ld.relaxed.gpu.v2.u32 {%r1544, %r1538}, [%rd23];
	// end inline asm
$L__BB13_542:
	setp.eq.s32 	%p215, %r1544, 99;
	mov.b32 	%r880, -1;
	vote.sync.any.pred 	%p216, %p215, %r880;
	not.pred 	%p217, %p216;
	@%p217 bra 	$L__BB13_547;
	@%p214 bra 	$L__BB13_545;
	membar.cta;
	bra.uni 	$L__BB13_546;
$L__BB13_545:
	mov.b32 	%r995, 350;
	// begin inline asm
	nanosleep.u32 %r995;
	// end inline asm
$L__BB13_546:
	// begin inline asm
	ld.relaxed.gpu.v2.u32 {%r1544, %r1538}, [%rd23];
	// end inline asm
	bra.uni 	$L__BB13_542;
$L__BB13_547:
	setp.eq.s32 	%p218, %r1544, 101;
	mov.b32 	%r887, -1;
	vote.sync.ballot.b32 	%r888, %p218, %r887;
	// begin inline asm
	mov.u32 %r882, %lanemask_ge;
	// end inline asm
	and.b32  	%r889, %r888, %r882;
	or.b32  	%r890, %r889, -2147483648;
	add.s32 	%r891, %r890, -1;
	not.b32 	%r892, %r890;
	and.b32  	%r893, %r892, %r891;
	popc.b32 	%r666, %r893;
	mov.b32 	%r885, 1;
	// begin inline asm
	shfl.sync.down.b32 %r883, %r1538, %r885, %r666, %r887;
	// end inline asm
	setp.ge.s32 	%p220, %r813, %r666;
	mov.u32 	%r1539, %r1538;
	@%p220 bra 	$L__BB13_551;
	add.s32 	%r668, %r883, -1;
	setp.ge.s32 	%p221, %r1538, %r883;
	setp.gt.s32 	%p222, %r1538, 0;
	and.pred  	%p223, %p222, %p221;
	mov.u32 	%r1539, %r1538;
	@%p223 bra 	$L__BB13_551;
	setp.gt.s32 	%p224, %r668, %r1538;
	setp.gt.s32 	%p225, %r883, 1;
	and.pred  	%p226, %p225, %p224;
	mov.u32 	%r1539, %r668;
	@%p226 bra 	$L__BB13_551;
	setp.eq.s32 	%p228, %r668, %r1538;
	selp.b32 	%r894, %r668, 0, %p228;
	selp.b32 	%r1539, %r894, 0, %p225;
$L__BB13_551:
	mov.b32 	%r897, 2;
	mov.b32 	%r899, -1;
	// begin inline asm
	shfl.sync.down.b32 %r895, %r1539, %r897, %r666, %r899;
	// end inline asm
	add.s32 	%r900, %r813, 2;
	setp.gt.s32 	%p229, %r900, %r666;
	mov.u32 	%r1540, %r1539;
	@%p229 bra 	$L__BB13_555;
	add.s32 	%r672, %r895, -1;
	setp.ge.s32 	%p230, %r1539, %r895;
	setp.gt.s32 	%p231, %r1539, 0;
	and.pred  	%p232, %p231, %p230;
	mov.u32 	%r1540, %r1539;
	@%p232 bra 	$L__BB13_555;
	setp.gt.s32 	%p233, %r672, %r1539;
	setp.gt.s32 	%p234, %r895, 1;
	and.pred  	%p235, %p234, %p233;
	mov.u32 	%r1540, %r672;
	@%p235 bra 	$L__BB13_555;
	setp.eq.s32 	%p237, %r672, %r1539;
	selp.b32 	%r901, %r672, 0, %p237;
	selp.b32 	%r1540, %r901, 0, %p234;
$L__BB13_555:
	mov.b32 	%r904, 4;
	mov.b32 	%r906, -1;
	// begin inline asm
	shfl.sync.down.b32 %r902, %r1540, %r904, %r666, %r906;
	// end inline asm
	add.s32 	%r676, %r813, 4;
	setp.gt.s32 	%p238, %r676, %r666;
	mov.u32 	%r1541, %r1540;
	@%p238 bra 	$L__BB13_559;
	add.s32 	%r677, %r902, -1;
	setp.ge.s32 	%p239, %r1540, %r902;
	setp.gt.s32 	%p240, %r1540, 0;
	and.pred  	%p241, %p240, %p239;
	mov.u32 	%r1541, %r1540;
	@%p241 bra 	$L__BB13_559;
	setp.gt.s32 	%p242, %r677, %r1540;
	setp.gt.s32 	%p243, %r902, 1;
	and.pred  	%p244, %p243, %p242;
	mov.u32 	%r1541, %r677;
	@%p244 bra 	$L__BB13_559;
	setp.eq.s32 	%p246, %r677, %r1540;
	selp.b32 	%r907, %r677, 0, %p246;
	selp.b32 	%r1541, %r907, 0, %p243;
$L__BB13_559:
	mov.b32 	%r910, 8;
	mov.b32 	%r912, -1;
	// begin inline asm
	shfl.sync.down.b32 %r908, %r1541, %r910, %r666, %r912;
	// end inline asm
	add.s32 	%r913, %r813, 8;
	setp.gt.s32 	%p247, %r913, %r666;
	mov.u32 	%r1542, %r1541;
	@%p247 bra 	$L__BB13_563;
	add.s32 	%r681, %r908, -1;
	setp.ge.s32 	%p248, %r1541, %r908;
	setp.gt.s32 	%p249, %r1541, 0;
	and.pred  	%p250, %p249, %p248;
	mov.u32 	%r1542, %r1541;
	@%p250 bra 	$L__BB13_563;
	setp.gt.s32 	%p251, %r681, %r1541;
	setp.gt.s32 	%p252, %r908, 1;
	and.pred  	%p253, %p252, %p251;
	mov.u32 	%r1542, %r681;
	@%p253 bra 	$L__BB13_563;
	setp.eq.s32 	%p255, %r681, %r1541;
	selp.b32 	%r914, %r681, 0, %p255;
	selp.b32 	%r1542, %r914, 0, %p252;
$L__BB13_563:
	mov.b32 	%r917, 16;
	mov.b32 	%r919, -1;
	// begin inline asm
	shfl.sync.down.b32 %r915, %r1542, %r917, %r666, %r919;
	// end inline asm
	add.s32 	%r920, %r813, 16;
	setp.gt.s32 	%p256, %r920, %r666;
	mov.u32 	%r1546, %r1542;
	@%p256 bra 	$L__BB13_567;
	add.s32 	%r685, %r915, -1;
	setp.ge.s32 	%p257, %r1542, %r915;
	setp.gt.s32 	%p258, %r1542, 0;
	and.pred  	%p259, %p258, %p257;
	mov.u32 	%r1546, %r1542;
	@%p259 bra 	$L__BB13_567;
	setp.gt.s32 	%p260, %r685, %r1542;
	setp.gt.s32 	%p261, %r915, 1;
	and.pred  	%p262, %p261, %p260;
	mov.u32 	%r1546, %r685;
	@%p262 bra 	$L__BB13_567;
	setp.eq.s32 	%p264, %r685, %r1542;
	selp.b32 	%r921, %r685, 0, %p264;
	selp.b32 	%r1546, %r921, 0, %p261;
$L__BB13_567:
	add.s64 	%rd13, %rd1, 256;
$L__BB13_568:
	mov.u32 	%r688, %r1546;
	setp.ne.s32 	%p265, %r1544, 101;
	mov.b32 	%r922, -1;
	vote.sync.all.pred 	%p266, %p265, %r922;
	not.pred 	%p267, %p266;
	@%p267 bra 	$L__BB13_598;
	mul.wide.s32 	%rd28, %r1545, 8;
	add.s64 	%rd29, %rd13, %rd28;
	add.s64 	%rd27, %rd29, -256;
	// begin inline asm
	ld.relaxed.gpu.v2.u32 {%r1544, %r1548}, [%rd27];
	// end inline asm
$L__BB13_570:
	setp.eq.s32 	%p407, %r1544, 99;
	mov.b32 	%r945, -1;
	vote.sync.any.pred 	%p408, %p407, %r945;
	not.pred 	%p409, %p408;
	@%p409 bra 	$L__BB13_575;
	setp.gt.u32 	%p465, %r656, 499;
	@%p465 bra 	$L__BB13_573;
	membar.cta;
	bra.uni 	$L__BB13_574;
$L__BB13_573:
	mov.b32 	%r992, 350;
	// begin inline asm
	nanosleep.u32 %r992;
	// end inline asm
$L__BB13_574:
	// begin inline asm
	ld.relaxed.gpu.v2.u32 {%r1544, %r1548}, [%rd27];
	// end inline asm
	bra.uni 	$L__BB13_570;
$L__BB13_575:
	setp.eq.s32 	%p410, %r1544, 101;
	mov.b32 	%r951, -1;
	vote.sync.ballot.b32 	%r952, %p410, %r951;
	and.b32  	%r953, %r952, %r882;
	or.b32  	%r954, %r953, -2147483648;
	add.s32 	%r955, %r954, -1;
	not.b32 	%r956, %r954;
	and.b32  	%r957, %r956, %r955;
	popc.b32 	%r699, %r957;
	mov.b32 	%r949, 1;
	// begin inline asm
	shfl.sync.down.b32 %r947, %r1548, %r949, %r699, %r951;
	// end inline asm
	setp.ge.s32 	%p412, %r813, %r699;
	mov.u32 	%r1549, %r1548;
	@%p412 bra 	$L__BB13_579;
	setp.ge.s32 	%p413, %r1548, %r947;
	setp.gt.s32 	%p414, %r1548, 0;
	and.pred  	%p415, %p414, %p413;
	mov.u32 	%r1549, %r1548;
	@%p415 bra 	$L__BB13_579;
	add.s32 	%r1549, %r947, -1;
	setp.gt.s32 	%p416, %r1549, %r1548;
	setp.gt.s32 	%p417, %r947, 1;
	and.pred  	%p418, %p417, %p416;
	@%p418 bra 	$L__BB13_579;
	add.s32 	%r958, %r947, -1;
	setp.eq.s32 	%p420, %r958, %r1548;
	selp.b32 	%r959, %r958, 0, %p420;
	selp.b32 	%r1549, %r959, 0, %p417;
$L__BB13_579:
	mov.b32 	%r962, 2;
	mov.b32 	%r964, -1;
	// begin inline asm
	shfl.sync.down.b32 %r960, %r1549, %r962, %r699, %r964;
	// end inline asm
	add.s32 	%r965, %r813, 2;
	setp.gt.s32 	%p421, %r965, %r699;
	mov.u32 	%r1550, %r1549;
	@%p421 bra 	$L__BB13_583;
	setp.ge.s32 	%p422, %r1549, %r960;
	setp.gt.s32 	%p423, %r1549, 0;
	and.pred  	%p424, %p423, %p422;
	mov.u32 	%r1550, %r1549;
	@%p424 bra 	$L__BB13_583;
	add.s32 	%r1550, %r960, -1;
	setp.gt.s32 	%p425, %r1550, %r1549;
	setp.gt.s32 	%p426, %r960, 1;
	and.pred  	%p427, %p426, %p425;
	@%p427 bra 	$L__BB13_583;
	add.s32 	%r966, %r960, -1;
	setp.eq.s32 	%p429, %r966, %r1549;
	selp.b32 	%r967, %r966, 0, %p429;
	selp.b32 	%r1550, %r967, 0, %p426;
$L__BB13_583:
	mov.b32 	%r970, 4;
	mov.b32 	%r972, -1;
	// begin inline asm
	shfl.sync.down.b32 %r968, %r1550, %r970, %r699, %r972;
	// end inline asm
	setp.gt.s32 	%p430, %r676, %r699;
	mov.u32 	%r1551, %r1550;
	@%p430 bra 	$L__BB13_587;
	setp.ge.s32 	%p431, %r1550, %r968;
	setp.gt.s32 	%p432, %r1550, 0;
	and.pred  	%p433, %p432, %p431;
	mov.u32 	%r1551, %r1550;
	@%p433 bra 	$L__BB13_587;
	add.s32 	%r1551, %r968, -1;
	setp.gt.s32 	%p434, %r1551, %r1550;
	setp.gt.s32 	%p435, %r968, 1;
	and.pred  	%p436, %p435, %p434;
	@%p436 bra 	$L__BB13_587;
	add.s32 	%r973, %r968, -1;
	setp.eq.s32 	%p438, %r973, %r1550;
	selp.b32 	%r974, %r973, 0, %p438;
	selp.b32 	%r1551, %r974, 0, %p435;
$L__BB13_587:
	mov.b32 	%r977, 8;
	mov.b32 	%r979, -1;
	// begin inline asm
	shfl.sync.down.b32 %r975, %r1551, %r977, %r699, %r979;
	// end inline asm
	add.s32 	%r980, %r813, 8;
	setp.gt.s32 	%p439, %r980, %r699;
	mov.u32 	%r1552, %r1551;
	@%p439 bra 	$L__BB13_591;
	setp.ge.s32 	%p440, %r1551, %r975;
	setp.gt.s32 	%p441, %r1551, 0;
	and.pred  	%p442, %p441, %p440;
	mov.u32 	%r1552, %r1551;
	@%p442 bra 	$L__BB13_591;
	add.s32 	%r1552, %r975, -1;
	setp.gt.s32 	%p443, %r1552, %r1551;
	setp.gt.s32 	%p444, %r975, 1;
	and.pred  	%p445, %p444, %p443;
	@%p445 bra 	$L__BB13_591;
	add.s32 	%r981, %r975, -1;
	setp.eq.s32 	%p447, %r981, %r1551;
	selp.b32 	%r982, %r981, 0, %p447;
	selp.b32 	%r1552, %r982, 0, %p444;
$L__BB13_591:
	mov.b32 	%r985, 16;
	mov.b32 	%r987, -1;
	// begin inline asm
	shfl.sync.down.b32 %r983, %r1552, %r985, %r699, %r987;
	// end inline asm
	add.s32 	%r988, %r813, 16;
	setp.gt.s32 	%p448, %r988, %r699;
	mov.u32 	%r1553, %r1552;
	@%p448 bra 	$L__BB13_595;
	setp.ge.s32 	%p449, %r1552, %r983;
	setp.gt.s32 	%p450, %r1552, 0;
	and.pred  	%p451, %p450, %p449;
	mov.u32 	%r1553, %r1552;
	@%p451 bra 	$L__BB13_595;
	add.s32 	%r1553, %r983, -1;
	setp.gt.s32 	%p452, %r1553, %r1552;
	setp.gt.s32 	%p453, %r983, 1;
	and.pred  	%p454, %p453, %p452;
	@%p454 bra 	$L__BB13_595;
	add.s32 	%r989, %r983, -1;
	setp.eq.s32 	%p456, %r989, %r1552;
	selp.b32 	%r990, %r989, 0, %p456;
	selp.b32 	%r1553, %r990, 0, %p453;
$L__BB13_595:
	add.s32 	%r1545, %r1545, -32;
	add.s32 	%r721, %r1553, -1;
	setp.ge.s32 	%p457, %r688, %r1553;
	setp.gt.s32 	%p458, %r688, 0;
	and.pred  	%p459, %p458, %p457;
	mov.u32 	%r1546, %r688;
	@%p459 bra 	$L__BB13_568;
	setp.gt.s32 	%p460, %r721, %r688;
	setp.gt.s32 	%p461, %r1553, 1;
	and.pred  	%p462, %p461, %p460;
	mov.u32 	%r1546, %r721;
	@%p462 bra 	$L__BB13_568;
	setp.eq.s32 	%p464, %r721, %r688;
	selp.b32 	%r991, %r721, 0, %p464;
	selp.b32 	%r1546, %r991, 0, %p461;
	bra.uni 	$L__BB13_568;
$L__BB13_598:
	setp.ne.s32 	%p268, %r378, 0;
	@%p268 bra 	$L__BB13_603;
	add.s32 	%r723, %r688, -1;
	setp.ge.s32 	%p269, %r1535, %r688;
	setp.gt.s32 	%p270, %r1535, 0;
	and.pred  	%p271, %p270, %p269;
	mov.u32 	%r1554, %r1535;
	@%p271 bra 	$L__BB13_602;
	setp.gt.s32 	%p272, %r723, %r1535;
	setp.gt.s32 	%p273, %r688, 1;
	and.pred  	%p274, %p273, %p272;
	mov.u32 	%r1554, %r723;
	@%p274 bra 	$L__BB13_602;
	setp.eq.s32 	%p276, %r723, %r1535;
	selp.b32 	%r924, %r723, 0, %p276;
	selp.b32 	%r1554, %r924, 0, %p273;
$L__BB13_602:
	add.s64 	%rd26, %rd11, 256;
	mov.b32 	%r925, 101;
	// begin inline asm
	st.relaxed.gpu.v2.u32 [%rd26], {%r925, %r1554};
	// end inline asm
	st.shared.u32 	[_ZZN3cub18CUB_300001_SM_10006detail4scan16DeviceScanKernelINS2_10policy_hubIiiij12compare_leftE10Policy1000EN6thrust24THRUST_300001_SM_1000_NS6detail15normal_iteratorINS9_10device_ptrIiEEEESE_NS0_13ScanTileStateIiLb1EEES5_NS0_8NullTypeEjiLb0ESH_EEvT0_T1_T2_iT3_T4_T5_E12temp_storage+4], %r688;
	st.shared.u32 	[_ZZN3cub18CUB_300001_SM_10006detail4scan16DeviceScanKernelINS2_10policy_hubIiiij12compare_leftE10Policy1000EN6thrust24THRUST_300001_SM_1000_NS6detail15normal_iteratorINS9_10device_ptrIiEEEESE_NS0_13ScanTileStateIiLb1EEES5_NS0_8NullTypeEjiLb0ESH_EEvT0_T1_T2_iT3_T4_T5_E12temp_storage+8], %r1554;
$L__BB13_603:
	setp.ne.s32 	%p277, %r813, 0;
	@%p277 bra 	$L__BB13_605;
	st.shared.u32 	[_ZZN3cub18CUB_300001_SM_10006detail4scan16DeviceScanKernelINS2_10policy_hubIiiij12compare_leftE10Policy1000EN6thrust24THRUST_300001_SM_1000_NS6detail15normal_iteratorINS9_10device_ptrIiEEEESE_NS0_13ScanTileStateIiLb1EEES5_NS0_8NullTypeEjiLb0ESH_EEvT0_T1_T2_iT3_T4_T5_E12temp_storage+36], %r688;
	mov.u32 	%r1555, %r688;
$L__BB13_605:
	bar.sync 	0;
	ld.shared.u32 	%r727, [_ZZN3cub18CUB_300001_SM_10006detail4scan16DeviceScanKernelINS2_10policy_hubIiiij12compare_leftE10Policy1000EN6thrust24THRUST_300001_SM_1000_NS6detail15normal_iteratorINS9_10device_ptrIiEEEESE_NS0_13ScanTileStateIiLb1EEES5_NS0_8NullTypeEjiLb0ESH_EEvT0_T1_T2_iT3_T4_T5_E12temp_storage+36];
	setp.eq.s32 	%p278, %r378, 0;
	mov.u32 	%r1556, %r1555;
	@%p278 bra 	$L__BB13_609;
	add.s32 	%r728, %r727, -1;
	setp.ge.s32 	%p279, %r1555, %r727;
	setp.gt.s32 	%p280, %r1555, 0;
	and.pred  	%p281, %p280, %p279;
	mov.u32 	%r1556, %r1555;
	@%p281 bra 	$L__BB13_609;
	setp.gt.s32 	%p282, %r728, %r1555;
	setp.gt.s32 	%p283, %r727, 1;
	and.pred  	%p284, %p283, %p282;
	mov.u32 	%r1556, %r728;
	@%p284 bra 	$L__BB13_609;
	setp.eq.s32 	%p286, %r728, %r1555;
	selp.b32 	%r927, %r728, 0, %p286;
	selp.b32 	%r1556, %r927, 0, %p283;
$L__BB13_609:
	add.s32 	%r731, %r1556, -1;
	setp.ge.s32 	%p287, %r429, %r1556;
	setp.gt.s32 	%p288, %r429, 0;
	and.pred  	%p289, %p287, %p288;
	mov.u32 	%r1585, %r429;
	@%p289 bra 	$L__BB13_612;
	setp.gt.s32 	%p290, %r731, %r429;
	setp.gt.s32 	%p291, %r1556, 1;
	and.pred  	%p292, %p291, %p290;
	mov.u32 	%r1585, %r731;
	@%p292 bra 	$L__BB13_612;
	setp.eq.s32 	%p294, %r731, %r429;
	selp.b32 	%r928, %r731, 0, %p294;
	selp.b32 	%r1585, %r928, 0, %p291;
$L__BB13_612:
	add.s32 	%r734, %r1585, -1;
	setp.ge.s32 	%p296, %r430, %r1585;
	and.pred  	%p297, %p296, %p20;
	mov.u32 	%r1584, %r430;
	@%p297 bra 	$L__BB13_615;
	setp.gt.s32 	%p298, %r734, %r430;
	setp.gt.s32 	%p299, %r1585, 1;
	and.pred  	%p300, %p299, %p298;
	mov.u32 	%r1584, %r734;
	@%p300 bra 	$L__BB13_615;
	setp.eq.s32 	%p302, %r734, %r430;
	selp.b32 	%r929, %r734, 0, %p302;
	selp.b32 	%r1584, %r929, 0, %p299;
$L__BB13_615:
	add.s32 	%r737, %r1584, -1;
	setp.ge.s32 	%p304, %r431, %r1584;
	and.pred  	%p305, %p304, %p28;
	mov.u32 	%r1583, %r431;
	@%p305 bra 	$L__BB13_618;
	setp.gt.s32 	%p306, %r737, %r431;
	setp.gt.s32 	%p307, %r1584, 1;
	and.pred  	%p308, %p307, %p306;
	mov.u32 	%r1583, %r737;
	@%p308 bra 	$L__BB13_618;
	setp.eq.s32 	%p310, %r737, %r431;
	selp.b32 	%r930, %r737, 0, %p310;
	selp.b32 	%r1583, %r930, 0, %p307;
$L__BB13_618:
	add.s32 	%r740, %r1583, -1;
	setp.ge.s32 	%p312, %r432, %r1583;
	and.pred  	%p313, %p312, %p36;
	mov.u32 	%r1582, %r432;
	@%p313 bra 	$L__BB13_621;
	setp.gt.s32 	%p314, %r740, %r432;
	setp.gt.s32 	%p315, %r1583, 1;
	and.pred  	%p316, %p315, %p314;
	mov.u32 	%r1582, %r740;
	@%p316 bra 	$L__BB13_621;
	setp.eq.s32 	%p318, %r740, %r432;
	selp.b32 	%r931, %r740, 0, %p318;
	selp.b32 	%r1582, %r931, 0, %p315;
$L__BB13_621:
	add.s32 	%r743, %r1582, -1;
	setp.ge.s32 	%p320, %r433, %r1582;
	and.pred  	%p321, %p320, %p44;
	mov.u32 	%r1581, %r433;
	@%p321 bra 	$L__BB13_624;
	setp.gt.s32 	%p322, %r743, %r433;
	setp.gt.s32 	%p323, %r1582, 1;
	and.pred  	%p324, %p323, %p322;
	mov.u32 	%r1581, %r743;
	@%p324 bra 	$L__BB13_624;
	setp.eq.s32 	%p326, %r743, %r433;
	selp.b32 	%r932, %r743, 0, %p326;
	selp.b32 	%r1581, %r932, 0, %p323;
$L__BB13_624:
	setp.gt.s32 	%p327, %r434, 0;
	add.s32 	%r746, %r1581, -1;
	setp.ge.s32 	%p328, %r434, %r1581;
	and.pred  	%p329, %p328, %p327;
	mov.u32 	%r1580, %r434;
	@%p329 bra 	$L__BB13_627;
	setp.gt.s32 	%p330, %r746, %r434;
	setp.gt.s32 	%p331, %r1581, 1;
	and.pred  	%p332, %p331, %p330;
	mov.u32 	%r1580, %r746;
	@%p332 bra 	$L__BB13_627;
	setp.eq.s32 	%p334, %r746, %r434;
	selp.b32 	%r933, %r746, 0, %p334;
	selp.b32 	%r1580, %r933, 0, %p331;
$L__BB13_627:
	setp.gt.s32 	%p335, %r435, 0;
	add.s32 	%r749, %r1580, -1;
	setp.ge.s32 	%p336, %r435, %r1580;
	and.pred  	%p337, %p336, %p335;
	mov.u32 	%r1579, %r435;
	@%p337 bra 	$L__BB13_630;
	setp.gt.s32 	%p338, %r749, %r435;
	setp.gt.s32 	%p339, %r1580, 1;
	and.pred  	%p340, %p339, %p338;
	mov.u32 	%r1579, %r749;
	@%p340 bra 	$L__BB13_630;
	setp.eq.s32 	%p342, %r749, %r435;
	selp.b32 	%r934, %r749, 0, %p342;
	selp.b32 	%r1579, %r934, 0, %p339;
$L__BB13_630:
	setp.gt.s32 	%p343, %r436, 0;
	add.s32 	%r752, %r1579, -1;
	setp.ge.s32 	%p344, %r436, %r1579;
	and.pred  	%p345, %p344, %p343;
	mov.u32 	%r1578, %r436;
	@%p345 bra 	$L__BB13_633;
	setp.gt.s32 	%p346, %r752, %r436;
	setp.gt.s32 	%p347, %r1579, 1;
	and.pred  	%p348, %p347, %p346;
	mov.u32 	%r1578, %r752;
	@%p348 bra 	$L__BB13_633;
	setp.eq.s32 	%p350, %r752, %r436;
	selp.b32 	%r935, %r752, 0, %p350;
	selp.b32 	%r1578, %r935, 0, %p347;
$L__BB13_633:
	setp.gt.s32 	%p351, %r437, 0;
	add.s32 	%r755, %r1578, -1;
	setp.ge.s32 	%p352, %r437, %r1578;
	and.pred  	%p353, %p352, %p351;
	mov.u32 	%r1577, %r437;
	@%p353 bra 	$L__BB13_636;
	setp.gt.s32 	%p354, %r755, %r437;
	setp.gt.s32 	%p355, %r1578, 1;
	and.pred  	%p356, %p355, %p354;
	mov.u32 	%r1577, %r755;
	@%p356 bra 	$L__BB13_636;
	setp.eq.s32 	%p358, %r755, %r437;
	selp.b32 	%r936, %r755, 0, %p358;
	selp.b32 	%r1577, %r936, 0, %p355;
$L__BB13_636:
	setp.gt.s32 	%p359, %r438, 0;
	add.s32 	%r758, %r1577, -1;
	setp.ge.s32 	%p360, %r438, %r1577;
	and.pred  	%p361, %p360, %p359;
	mov.u32 	%r1576, %r438;
	@%p361 bra 	$L__BB13_639;
	setp.gt.s32 	%p362, %r758, %r438;
	setp.gt.s32 	%p363, %r1577, 1;
	and.pred  	%p364, %p363, %p362;
	mov.u32 	%r1576, %r758;
	@%p364 bra 	$L__BB13_639;
	setp.eq.s32 	%p366, %r758, %r438;
	selp.b32 	%r937, %r758, 0, %p366;
	selp.b32 	%r1576, %r937, 0, %p363;
$L__BB13_639:
	setp.gt.s32 	%p367, %r439, 0;
	add.s32 	%r761, %r1576, -1;
	setp.ge.s32 	%p368, %r439, %r1576;
	and.pred  	%p369, %p368, %p367;
	mov.u32 	%r1575, %r439;
	@%p369 bra 	$L__BB13_642;
	setp.gt.s32 	%p370, %r761, %r439;
	setp.gt.s32 	%p371, %r1576, 1;
	and.pred  	%p372, %p371, %p370;
	mov.u32 	%r1575, %r761;
	@%p372 bra 	$L__BB13_642;
	setp.eq.s32 	%p374, %r761, %r439;
	selp.b32 	%r938, %r761, 0, %p374;
	selp.b32 	%r1575, %r938, 0, %p371;
$L__BB13_642:
	setp.gt.s32 	%p375, %r440, 0;
	add.s32 	%r764, %r1575, -1;
	setp.ge.s32 	%p376, %r440, %r1575;
	and.pred  	%p377, %p376, %p375;
	mov.u32 	%r1574, %r440;
	@%p377 bra 	$L__BB13_645;
	setp.gt.s32 	%p378, %r764, %r440;
	setp.gt.s32 	%p379, %r1575, 1;
	and.pred  	%p380, %p379, %p378;
	mov.u32 	%r1574, %r764;
	@%p380 bra 	$L__BB13_645;
	setp.eq.s32 	%p382, %r764, %r440;
	selp.b32 	%r939, %r764, 0, %p382;
	selp.b32 	%r1574, %r939, 0, %p379;
$L__BB13_645:
	setp.gt.s32 	%p383, %r441, 0;
	add.s32 	%r767, %r1574, -1;
	setp.ge.s32 	%p384, %r441, %r1574;
	and.pred  	%p385, %p384, %p383;
	mov.u32 	%r1573, %r441;
	@%p385 bra 	$L__BB13_648;
	setp.gt.s32 	%p386, %r767, %r441;
	setp.gt.s32 	%p387, %r1574, 1;
	and.pred  	%p388, %p387, %p386;
	mov.u32 	%r1573, %r767;
	@%p388 bra 	$L__BB13_648;
	setp.eq.s32 	%p390, %r767, %r441;
	selp.b32 	%r940, %r767, 0, %p390;
	selp.b32 	%r1573, %r940, 0, %p387;
$L__BB13_648:
	setp.gt.s32 	%p391, %r442, 0;
	add.s32 	%r770, %r1573, -1;
	setp.ge.s32 	%p392, %r442, %r1573;
	and.pred  	%p393, %p392, %p391;
	mov.u32 	%r1572, %r442;
	@%p393 bra 	$L__BB13_651;
	setp.gt.s32 	%p394, %r770, %r442;
	setp.gt.s32 	%p395, %r1573, 1;
	and.pred  	%p396, %p395, %p394;
	mov.u32 	%r1572, %r770;
	@%p396 bra 	$L__BB13_651;
	setp.eq.s32 	%p398, %r770, %r442;
	selp.b32 	%r941, %r770, 0, %p398;
	selp.b32 	%r1572, %r941, 0, %p395;
$L__BB13_651:
	setp.gt.s32 	%p399, %r443, 0;
	add.s32 	%r773, %r1572, -1;
	setp.ge.s32 	%p400, %r443, %r1572;
	and.pred  	%p401, %p400, %p399;
	mov.u32 	%r1571, %r443;
	@%p401 bra 	$L__BB13_654;
	setp.gt.s32 	%p402, %r773, %r443;
	setp.gt.s32 	%p403, %r1572, 1;
	and.pred  	%p404, %p403, %p402;
	mov.u32 	%r1571, %r773;
	@%p404 bra 	$L__BB13_654;
	setp.eq.s32 	%p406, %r773, %r443;
	selp.b32 	%r942, %r773, 0, %p406;
	selp.b32 	%r1571, %r942, 0, %p403;
$L__BB13_654:
	bar.sync 	0;
	st.shared.u32 	[%r428], %r1585;
	st.shared.u32 	[%r428+4], %r1584;
	st.shared.u32 	[%r428+8], %r1583;
	st.shared.u32 	[%r428+12], %r1582;
	st.shared.u32 	[%r428+16], %r1581;
	st.shared.u32 	[%r428+20], %r1580;
	st.shared.u32 	[%r428+24], %r1579;
	st.shared.u32 	[%r428+28], %r1578;
	st.shared.u32 	[%r428+32], %r1577;
	st.shared.u32 	[%r428+36], %r1576;
	st.shared.u32 	[%r428+40], %r1575;
	st.shared.u32 	[%r428+44], %r1574;
	st.shared.u32 	[%r428+48], %r1573;
	st.shared.u32 	[%r428+52], %r1572;
	st.shared.u32 	[%r428+56], %r1571;
	bar.warp.sync 	-1;
	ld.shared.u32 	%r790, [%r427];
	ld.shared.u32 	%r791, [%r427+128];
	ld.shared.u32 	%r792, [%r427+256];
	ld.shared.u32 	%r793, [%r427+384];
	ld.shared.u32 	%r794, [%r427+512];
	ld.shared.u32 	%r795, [%r427+640];
	ld.shared.u32 	%r796, [%r427+768];
	ld.shared.u32 	%r797, [%r427+896];
	ld.shared.u32 	%r798, [%r427+1024];
	ld.shared.u32 	%r799, [%r427+1152];
	ld.shared.u32 	%r800, [%r427+1280];
	ld.shared.u32 	%r801, [%r427+1408];
	ld.shared.u32 	%r802, [%r427+1536];
	ld.shared.u32 	%r803, [%r427+1664];
	ld.shared.u32 	%r804, [%r427+1792];
	setp.ne.s32 	%p774, %r378, 0;
	@%p774 bra 	$L__BB13_656;
	st.volatile.shared.u32 	[_ZZN3cub18CUB_300001_SM_10006detail4scan16DeviceScanKernelINS2_10policy_hubIiiij12compare_leftE10Policy1000EN6thrust24THRUST_300001_SM_1000_NS6detail15normal_iteratorINS9_10device_ptrIiEEEESE_NS0_13ScanTileStateIiLb1EEES5_NS0_8NullTypeEjiLb0ESH_EEvT0_T1_T2_iT3_T4_T5_E12temp_storage+7680], %r3;
$L__BB13_656:
	bar.sync 	0;
	ld.volatile.shared.u32 	%r805, [_ZZN3cub18CUB_300001_SM_10006detail4scan16DeviceScanKernelINS2_10policy_hubIiiij12compare_leftE10Policy1000EN6thrust24THRUST_300001_SM_1000_NS6detail15normal_iteratorINS9_10device_ptrIiEEEESE_NS0_13ScanTileStateIiLb1EEES5_NS0_8NullTypeEjiLb0ESH_EEvT0_T1_T2_iT3_T4_T5_E12temp_storage+7680];
	cvt.u64.u32 	%rd32, %r380;
	add.s64 	%rd33, %rd32, %rd9;
	setp.ge.s32 	%p775, %r380, %r805;
	shl.b64 	%rd34, %rd33, 2;
	add.s64 	%rd15, %rd3, %rd34;
	@%p775 bra 	$L__BB13_658;
	st.global.u32 	[%rd15], %r790;
$L__BB13_658:
	setp.ge.s32 	%p776, %r383, %r805;
	@%p776 bra 	$L__BB13_660;
	st.global.u32 	[%rd15+128], %r791;
$L__BB13_660:
	setp.ge.s32 	%p777, %r386, %r805;
	@%p777 bra 	$L__BB13_662;
	st.global.u32 	[%rd15+256], %r792;
$L__BB13_662:
	setp.ge.s32 	%p778, %r389, %r805;
	@%p778 bra 	$L__BB13_664;
	st.global.u32 	[%rd15+384], %r793;
$L__BB13_664:
	setp.ge.s32 	%p779, %r392, %r805;
	@%p779 bra 	$L__BB13_666;
	st.global.u32 	[%rd15+512], %r794;
$L__BB13_666:
	setp.ge.s32 	%p780, %r395, %r805;
	@%p780 bra 	$L__BB13_668;
	st.global.u32 	[%rd15+640], %r795;
$L__BB13_668:
	setp.ge.s32 	%p781, %r398, %r805;
	@%p781 bra 	$L__BB13_670;
	st.global.u32 	[%rd15+768], %r796;
$L__BB13_670:
	setp.ge.s32 	%p782, %r401, %r805;
	@%p782 bra 	$L__BB13_672;
	st.global.u32 	[%rd15+896], %r797;
$L__BB13_672:
	setp.ge.s32 	%p783, %r404, %r805;
	@%p783 bra 	$L__BB13_674;
	st.global.u32 	[%rd15+1024], %r798;
$L__BB13_674:
	setp.ge.s32 	%p784, %r407, %r805;
	@%p784 bra 	$L__BB13_676;
	st.global.u32 	[%rd15+1152], %r799;
$L__BB13_676:
	setp.ge.s32 	%p785, %r410, %r805;
	@%p785 bra 	$L__BB13_678;
	st.global.u32 	[%rd15+1280], %r800;
$L__BB13_678:
	setp.ge.s32 	%p786, %r413, %r805;
	@%p786 bra 	$L__BB13_680;
	st.global.u32 	[%rd15+1408], %r801;
$L__BB13_680:
	setp.ge.s32 	%p787, %r416, %r805;
	@%p787 bra 	$L__BB13_682;
	st.global.u32 	[%rd15+1536], %r802;
$L__BB13_682:
	setp.ge.s32 	%p788, %r419, %r805;
	@%p788 bra 	$L__BB13_684;
	st.global.u32 	[%rd15+1664], %r803;
$L__BB13_684:
	setp.ge.s32 	%p789, %r422, %r805;
	@%p789 bra 	$L__BB13_686;
	st.global.u32 	[%rd15+1792], %r804;
$L__BB13_686:
	ret;

}
	// .globl	_ZN3cub18CUB_300001_SM_10006detail4scan16DeviceScanKernelINS2_10policy_hubIiiim12compare_leftE10Policy1000EN6thrust24THRUST_300001_SM_1000_NS6detail15normal_iteratorINS9_10device_ptrIiEEEESE_NS0_13ScanTileStateIiLb1EEES5_NS0_8NullTypeEmiLb0ESH_EEvT0_T1_T2_iT3_T4_T5_
.visible .entry _ZN3cub18CUB_300001_SM_10006detail4scan16DeviceScanKernelINS2_10policy_hubIiiim12compare_leftE10Policy1000EN6thrust24THRUST_300001_SM_1000_NS6detail15normal_iteratorINS9_10device_ptrIiEEEESE_NS0_13ScanTileStateIiLb1EEES5_NS0_8NullTypeEmiLb0ESH_EEvT0_T1_T2_iT3_T4_T5_(
	.param .align 8 .b8 _ZN3cub18CUB_300001_SM_10006detail4scan16DeviceScanKernelINS2_10policy_hubIiiim12compare_leftE10Policy1000EN6thrust24THRUST_300001_SM_1000_NS6detail15normal_iteratorINS9_10device_ptrIiEEEESE_NS0_13ScanTileStateIiLb1EEES5_NS0_8NullTypeEmiLb0ESH_EEvT0_T1_T2_iT3_T4_T5__param_0[8],
	.param .align 8 .b8 _ZN3cub18CUB_300001_SM_10006detail4scan16DeviceScanKernelINS2_10policy_hubIiiim12compare_leftE10Policy1000EN6thrust24THRUST_300001_SM_1000_NS6detail15normal_iteratorINS9_10device_ptrIiEEEESE_NS0_13ScanTileStateIiLb1EEES5_NS0_8NullTypeEmiLb0ESH_EEvT0_T1_T2_iT3_T4_T5__param_1[8],
	.param .align 8 .b8 _ZN3cub18CUB_300001_SM_10006detail4scan16DeviceScanKernelINS2_10policy_hubIiiim12compare_leftE10Policy1000EN6thrust24THRUST_300001_SM_1000_NS6detail15normal_iteratorINS9_10device_ptrIiEEEESE_NS0_13ScanTileStateIiLb1EEES5_NS0_8NullTypeEmiLb0ESH_EEvT0_T1_T2_iT3_T4_T5__param_2[8],
	.param .u32 _ZN3cub18CUB_300001_SM_10006detail4scan16DeviceScanKernelINS2_10policy_hubIiiim12compare_leftE10Policy1000EN6thrust24THRUST_300001_SM_1000_NS6detail15normal_iteratorINS9_10device_ptrIiEEEESE_NS0_13ScanTileStateIiLb1EEES5_NS0_8NullTypeEmiLb0ESH_EEvT0_T1_T2_iT3_T4_T5__param_3,
	.param .align 1 .b8 _ZN3cub18CUB_300001_SM_10006detail4scan16DeviceScanKernelINS2_10policy_hubIiiim12compare_leftE10Policy1000EN6thrust24THRUST_300001_SM_1000_NS6detail15normal_iteratorINS9_10device_ptrIiEEEESE_NS0_13ScanTileStateIiLb1EEES5_NS0_8NullTypeEmiLb0ESH_EEvT0_T1_T2_iT3_T4_T5__param_4[1],
	.param .align 1 .b8 _ZN3cub18CUB_300001_SM_10006detail4scan16DeviceScanKernelINS2_10policy_hubIiiim12compare_leftE10Policy1000EN6thrust24THRUST_300001_SM_1000_NS6detail15normal_iteratorINS9_10device_ptrIiEEEESE_NS0_13ScanTileStateIiLb1EEES5_NS0_8NullTypeEmiLb0ESH_EEvT0_T1_T2_iT3_T4_T5__param_5[1],
	.param .u64 _ZN3cub18CUB_300001_SM_10006detail4scan16DeviceScanKernelINS2_10policy_hubIiiim12compare_leftE10Policy1000EN6thrust24THRUST_300001_SM_1000_NS6detail15normal_iteratorINS9_10device_ptrIiEEEESE_NS0_13ScanTileStateIiLb1EEES5_NS0_8NullTypeEmiLb0ESH_EEvT0_T1_T2_iT3_T4_T5__param_6
)
.maxntid 128
{
	.reg .pred 	%p<1555>;
	.reg .b32 	%r<1584>;
	.reg .b64 	%rd<54>;
	// demoted variable
	.shared .align 16 .b8 _ZZN3cub18CUB_300001_SM_10006detail4scan16DeviceScanKernelINS2_10policy_hubIiiim12compare_leftE10Policy1000EN6thrust24THRUST_300001_SM_1000_NS6detail15normal_iteratorINS9_10device_ptrIiEEEESE_NS0_13ScanTileStateIiLb1EEES5_NS0_8NullTypeEmiLb0ESH_EEvT0_T1_T2_iT3_T4_T5_E12temp_storage[7696];
	ld.param.u64 	%rd1, [_ZN3cub18CUB_300001_SM_10006detail4scan16DeviceScanKernelINS2_10policy_hubIiiim12compare_leftE10Policy1000EN6thrust24THRUST_300001_SM_1000_NS6detail15normal_iteratorINS9_10device_ptrIiEEEESE_NS0_13ScanTileStateIiLb1EEES5_NS0_8NullTypeEmiLb0ESH_EEvT0_T1_T2_iT3_T4_T5__param_2];
	ld.param.u64 	%rd17, [_ZN3cub18CUB_300001_SM_10006detail4scan16DeviceScanKernelINS2_10policy_hubIiiim12compare_leftE10Policy1000EN6thrust24THRUST_300001_SM_1000_NS6detail15normal_iteratorINS9_10device_ptrIiEEEESE_NS0_13ScanTileStateIiLb1EEES5_NS0_8NullTypeEmiLb0ESH_EEvT0_T1_T2_iT3_T4_T5__param_1];
	ld.param.u64 	%rd18, [_ZN3cub18CUB_300001_SM_10006detail4scan16DeviceScanKernelINS2_10policy_hubIiiim12compare_leftE10Policy1000EN6thrust24THRUST_300001_SM_1000_NS6detail15normal_iteratorINS9_10device_ptrIiEEEESE_NS0_13ScanTileStateIiLb1EEES5_NS0_8NullTypeEmiLb0ESH_EEvT0_T1_T2_iT3_T4_T5__param_0];
	ld.param.u32 	%r805, [_ZN3cub18CUB_300001_SM_10006detail4scan16DeviceScanKernelINS2_10policy_hubIiiim12compare_leftE10Policy1000EN6thrust24THRUST_300001_SM_1000_NS6detail15normal_iteratorINS9_10device_ptrIiEEEESE_NS0_13ScanTileStateIiLb1EEES5_NS0_8NullTypeEmiLb0ESH_EEvT0_T1_T2_iT3_T4_T5__param_3];
	ld.param.u64 	%rd19, [_ZN3cub18CUB_300001_SM_10006detail4scan16DeviceScanKernelINS2_10policy_hubIiiim12compare_leftE10Policy1000EN6thrust24THRUST_300001_SM_1000_NS6detail15normal_iteratorINS9_10device_ptrIiEEEESE_NS0_13ScanTileStateIiLb1EEES5_NS0_8NullTypeEmiLb0ESH_EEvT0_T1_T2_iT3_T4_T5__param_6];
	cvta.to.global.u64 	%rd2, %rd18;
	cvta.to.global.u64 	%rd3, %rd17;
	mov.u32 	%r806, %ctaid.x;
	add.s32 	%r1, %r805, %r806;
	mul.wide.s32 	%rd4, %r1, 1920;
	sub.s64 	%rd5, %rd19, %rd4;
	setp.lt.u64 	%p1, %rd5, 1921;
	@%p1 bra 	$L__BB14_315;
	mov.u32 	%r2, %tid.x;
	and.b32  	%r1068, %r2, 31;
	and.b32  	%r1069, %r2, 992;
	mul.lo.s32 	%r1070, %r1069, 15;
	or.b32  	%r1071, %r1070, %r1068;
	cvt.u64.u32 	%rd37, %r1071;
	add.s64 	%rd6, %rd4, %rd37;
	shl.b64 	%rd38, %rd6, 2;
	add.s64 	%rd39, %rd2, %rd38;
	ld.global.u32 	%r1072, [%rd39];
	ld.global.u32 	%r1073, [%rd39+128];
	ld.global.u32 	%r1074, [%rd39+256];
	ld.global.u32 	%r1075, [%rd39+384];
	ld.global.u32 	%r1076, [%rd39+512];
	ld.global.u32 	%r1077, [%rd39+640];
	ld.global.u32 	%r1078, [%rd39+768];
	ld.global.u32 	%r1079, [%rd39+896];
	ld.global.u32 	%r1080, [%rd39+1024];
	ld.global.u32 	%r1081, [%rd39+1152];
	ld.global.u32 	%r1082, [%rd39+1280];
	ld.global.u32 	%r1083, [%rd39+1408];
	ld.global.u32 	%r1084, [%rd39+1536];
	ld.global.u32 	%r1085, [%rd39+1664];
	ld.global.u32 	%r1086, [%rd39+1792];
	// begin inline asm
	mov.u32 %r1067, %laneid;
	// end inline asm
	shr.u32 	%r4, %r2, 5;
	mad.lo.s32 	%r1087, %r4, 480, %r1067;
	shl.b32 	%r1088, %r1087, 2;
	mov.u32 	%r1089, _ZZN3cub18CUB_300001_SM_10006detail4scan16DeviceScanKernelINS2_10policy_hubIiiim12compare_leftE10Policy1000EN6thrust24THRUST_300001_SM_1000_NS6detail15normal_iteratorINS9_10device_ptrIiEEEESE_NS0_13ScanTileStateIiLb1EEES5_NS0_8NullTypeEmiLb0ESH_EEvT0_T1_T2_iT3_T4_T5_E12temp_storage;
	add.s32 	%r5, %r1089, %r1088;
	st.shared.u32 	[%r5], %r1072;
	st.shared.u32 	[%r5+128], %r1073;
	st.shared.u32 	[%r5+256], %r1074;
	st.shared.u32 	[%r5+384], %r1075;
	st.shared.u32 	[%r5+512], %r1076;
	st.shared.u32 	[%r5+640], %r1077;
	st.shared.u32 	[%r5+768], %r1078;
	st.shared.u32 	[%r5+896], %r1079;
	st.shared.u32 	[%r5+1024], %r1080;
	st.shared.u32 	[%r5+1152], %r1081;
	st.shared.u32 	[%r5+1280], %r1082;
	st.shared.u32 	[%r5+1408], %r1083;
	st.shared.u32 	[%r5+1536], %r1084;
	st.shared.u32 	[%r5+1664], %r1085;
	st.shared.u32 	[%r5+1792], %r1086;
	bar.warp.sync 	-1;
	mad.lo.s32 	%r6, %r1067, 56, %r5;
	ld.shared.u32 	%r7, [%r6];
	ld.shared.u32 	%r8, [%r6+4];
	ld.shared.u32 	%r9, [%r6+8];
	ld.shared.u32 	%r10, [%r6+12];
	ld.shared.u32 	%r11, [%r6+16];
	ld.shared.u32 	%r12, [%r6+20];
	ld.shared.u32 	%r13, [%r6+24];
	ld.shared.u32 	%r14, [%r6+28];
	ld.shared.u32 	%r15, [%r6+32];
	ld.shared.u32 	%r16, [%r6+36];
	ld.shared.u32 	%r17, [%r6+40];
	ld.shared.u32 	%r18, [%r6+44];
	ld.shared.u32 	%r19, [%r6+48];
	ld.shared.u32 	%r20, [%r6+52];
	ld.shared.u32 	%r21, [%r6+56];
	bar.sync 	0;
	setp.ne.s32 	%p790, %r1, 0;
	@%p790 bra 	$L__BB14_123;
	add.s32 	%r22, %r7, -1;
	setp.ge.s32 	%p1239, %r8, %r7;
	setp.gt.s32 	%p1240, %r8, 0;
	and.pred  	%p1241, %p1239, %p1240;
	mov.u32 	%r1349, %r8;
	@%p1241 bra 	$L__BB14_5;
	setp.gt.s32 	%p1242, %r22, %r8;
	setp.gt.s32 	%p1243, %r7, 1;
	and.pred  	%p1244, %p1243, %p1242;
	mov.u32 	%r1349, %r22;
	@%p1244 bra 	$L__BB14_5;
	setp.gt.s32 	%p1245, %r7, 1;
	setp.eq.s32 	%p1246, %r22, %r8;
	selp.b32 	%r1260, %r22, 0, %p1246;
	selp.b32 	%r1349, %r1260, 0, %p1245;
$L__BB14_5:
	add.s32 	%r25, %r1349, -1;
	setp.ge.s32 	%p1247, %r9, %r1349;
	setp.gt.s32 	%p1248, %r9, 0;
	and.pred  	%p1249, %p1247, %p1248;
	mov.u32 	%r1350, %r9;
	@%p1249 bra 	$L__BB14_8;
	setp.gt.s32 	%p1250, %r25, %r9;
	setp.gt.s32 	%p1251, %r1349, 1;
	and.pred  	%p1252, %p1251, %p1250;
	mov.u32 	%r1350, %r25;
	@%p1252 bra 	$L__BB14_8;
	setp.gt.s32 	%p1253, %r1349, 1;
	setp.eq.s32 	%p1254, %r25, %r9;
	selp.b32 	%r1261, %r25, 0, %p1254;
	selp.b32 	%r1350, %r1261, 0, %p1253;
$L__BB14_8:
	add.s32 	%r28, %r1350, -1;
	setp.ge.s32 	%p1255, %r10, %r1350;
	setp.gt.s32 	%p1256, %r10, 0;
	and.pred  	%p1257, %p1255, %p1256;
	mov.u32 	%r1351, %r10;
	@%p1257 bra 	$L__BB14_11;
	setp.gt.s32 	%p1258, %r28, %r10;
	setp.gt.s32 	%p1259, %r1350, 1;
	and.pred  	%p1260, %p1259, %p1258;
	mov.u32 	%r1351, %r28;
	@%p1260 bra 	$L__BB14_11;
	setp.gt.s32 	%p1261, %r1350, 1;
	setp.eq.s32 	%p1262, %r28, %r10;
	selp.b32 	%r1262, %r28, 0, %p1262;
	selp.b32 	%r1351, %r1262, 0, %p1261;
$L__BB14_11:
	add.s32 	%r31, %r1351, -1;
	setp.ge.s32 	%p1263, %r11, %r1351;
	setp.gt.s32 	%p1264, %r11, 0;
	and.pred  	%p1265, %p1263, %p1264;
	mov.u32 	%r1352, %r11;
	@%p1265 bra 	$L__BB14_14;
	setp.gt.s32 	%p1266, %r31, %r11;
	setp.gt.s32 	%p1267, %r1351, 1;
	and.pred  	%p1268, %p1267, %p1266;
	mov.u32 	%r1352, %r31;
	@%p1268 bra 	$L__BB14_14;
	setp.gt.s32 	%p1269, %r1351, 1;
	setp.eq.s32 	%p1270, %r31, %r11;
	selp.b32 	%r1263, %r31, 0, %p1270;
	selp.b32 	%r1352, %r1263, 0, %p1269;
$L__BB14_14:
	add.s32 	%r34, %r1352, -1;
	setp.ge.s32 	%p1271, %r12, %r1352;
	setp.gt.s32 	%p1272, %r12, 0;
	and.pred  	%p1273, %p1271, %p1272;
	mov.u32 	%r1353, %r12;
	@%p1273 bra 	$L__BB14_17;
	setp.gt.s32 	%p1274, %r34, %r12;
	setp.gt.s32 	%p1275, %r1352, 1;
	and.pred  	%p1276, %p1275, %p1274;
	mov.u32 	%r1353, %r34;
	@%p1276 bra 	$L__BB14_17;
	setp.gt.s32 	%p1277, %r1352, 1;
	setp.eq.s32 	%p1278, %r34, %r12;
	selp.b32 	%r1264, %r34, 0, %p1278;
	selp.b32 	%r1353, %r1264, 0, %p1277;
$L__BB14_17:
	add.s32 	%r37, %r1353, -1;
	setp.ge.s32 	%p1279, %r13, %r1353;
	setp.gt.s32 	%p1280, %r13, 0;
	and.pred  	%p1281, %p1279, %p1280;
	mov.u32 	%r1354, %r13;
	@%p1281 bra 	$L__BB14_20;
	setp.gt.s32 	%p1282, %r37, %r13;
	setp.gt.s32 	%p1283, %r1353, 1;
	and.pred  	%p1284, %p1283, %p1282;
	mov.u32 	%r1354, %r37;
	@%p1284 bra 	$L__BB14_20;
	setp.gt.s32 	%p1285, %r1353, 1;
	setp.eq.s32 	%p1286, %r37, %r13;
	selp.b32 	%r1265, %r37, 0, %p1286;
	selp.b32 	%r1354, %r1265, 0, %p1285;
$L__BB14_20:
	add.s32 	%r40, %r1354, -1;
	setp.ge.s32 	%p1287, %r14, %r1354;
	setp.gt.s32 	%p1288, %r14, 0;
	and.pred  	%p1289, %p1287, %p1288;
	mov.u32 	%r1355, %r14;
	@%p1289 bra 	$L__BB14_23;
	setp.gt.s32 	%p1290, %r40, %r14;
	setp.gt.s32 	%p1291, %r1354, 1;
	and.pred  	%p1292, %p1291, %p1290;
	mov.u32 	%r1355, %r40;
	@%p1292 bra 	$L__BB14_23;
	setp.gt.s32 	%p1293, %r1354, 1;
	setp.eq.s32 	%p1294, %r40, %r14;
	selp.b32 	%r1266, %r40, 0, %p1294;
	selp.b32 	%r1355, %r1266, 0, %p1293;
$L__BB14_23:
	add.s32 	%r43, %r1355, -1;
	setp.ge.s32 	%p1295, %r15, %r1355;
	setp.gt.s32 	%p1296, %r15, 0;
	and.pred  	%p1297, %p1295, %p1296;
	mov.u32 	%r1356, %r15;
	@%p1297 bra 	$L__BB14_26;
	setp.gt.s32 	%p1298, %r43, %r15;
	setp.gt.s32 	%p1299, %r1355, 1;
	and.pred  	%p1300, %p1299, %p1298;
	mov.u32 	%r1356, %r43;
	@%p1300 bra 	$L__BB14_26;
	setp.gt.s32 	%p1301, %r1355, 1;
	setp.eq.s32 	%p1302, %r43, %r15;
	selp.b32 	%r1267, %r43, 0, %p1302;
	selp.b32 	%r1356, %r1267, 0, %p1301;
$L__BB14_26:
	add.s32 	%r46, %r1356, -1;
	setp.ge.s32 	%p1303, %r16, %r1356;
	setp.gt.s32 	%p1304, %r16, 0;
	and.pred  	%p1305, %p1303, %p1304;
	mov.u32 	%r1357, %r16;
	@%p1305 bra 	$L__BB14_29;
	setp.gt.s32 	%p1306, %r46, %r16;
	setp.gt.s32 	%p1307, %r1356, 1;
	and.pred  	%p1308, %p1307, %p1306;
	mov.u32 	%r1357, %r46;
	@%p1308 bra 	$L__BB14_29;
	setp.gt.s32 	%p1309, %r1356, 1;
	setp.eq.s32 	%p1310, %r46, %r16;
	selp.b32 	%r1268, %r46, 0, %p1310;
	selp.b32 	%r1357, %r1268, 0, %p1309;
$L__BB14_29:
	add.s32 	%r49, %r1357, -1;
	setp.ge.s32 	%p1311, %r17, %r1357;
	setp.gt.s32 	%p1312, %r17, 0;
	and.pred  	%p1313, %p1311, %p1312;
	mov.u32 	%r1358, %r17;
	@%p1313 bra 	$L__BB14_32;
	setp.gt.s32 	%p1314, %r49, %r17;
	setp.gt.s32 	%p1315, %r1357, 1;
	and.pred  	%p1316, %p1315, %p1314;
	mov.u32 	%r1358, %r49;
	@%p1316 bra 	$L__BB14_32;
	setp.gt.s32 	%p1317, %r1357, 1;
	setp.eq.s32 	%p1318, %r49, %r17;
	selp.b32 	%r1269, %r49, 0, %p1318;
	selp.b32 	%r1358, %r1269, 0, %p1317;
$L__BB14_32:
	add.s32 	%r52, %r1358, -1;
	setp.ge.s32 	%p1319, %r18, %r1358;
	setp.gt.s32 	%p1320, %r18, 0;
	and.pred  	%p1321, %p1319, %p1320;
	mov.u32 	%r1359, %r18;
	@%p1321 bra 	$L__BB14_35;
	setp.gt.s32 	%p1322, %r52, %r18;
	setp.gt.s32 	%p1323, %r1358, 1;
	and.pred  	%p1324, %p1323, %p1322;
	mov.u32 	%r1359, %r52;
	@%p1324 bra 	$L__BB14_35;
	setp.gt.s32 	%p1325, %r1358, 1;
	setp.eq.s32 	%p1326, %r52, %r18;
	selp.b32 	%r1270, %r52, 0, %p1326;
	selp.b32 	%r1359, %r1270, 0, %p1325;
$L__BB14_35:
	add.s32 	%r55, %r1359, -1;
	setp.ge.s32 	%p1327, %r19, %r1359;
	setp.gt.s32 	%p1328, %r19, 0;
	and.pred  	%p1329, %p1327, %p1328;
	mov.u32 	%r1360, %r19;
	@%p1329 bra 	$L__BB14_38;
	setp.gt.s32 	%p1330, %r55, %r19;
	setp.gt.s32 	%p1331, %r1359, 1;
	and.pred  	%p1332, %p1331, %p1330;
	mov.u32 	%r1360, %r55;
	@%p1332 bra 	$L__BB14_38;
	setp.gt.s32 	%p1333, %r1359, 1;
	setp.eq.s32 	%p1334, %r55, %r19;
	selp.b32 	%r1271, %r55, 0, %p1334;
	selp.b32 	%r1360, %r1271, 0, %p1333;
$L__BB14_38:
	add.s32 	%r58, %r1360, -1;
	setp.ge.s32 	%p1335, %r20, %r1360;
	setp.gt.s32 	%p1336, %r20, 0;
	and.pred  	%p1337, %p1335, %p1336;
	mov.u32 	%r1361, %r20;
	@%p1337 bra 	$L__BB14_41;
	setp.gt.s32 	%p1338, %r58, %r20;
	setp.gt.s32 	%p1339, %r1360, 1;
	and.pred  	%p1340, %p1339, %p1338;
	mov.u32 	%r1361, %r58;
	@%p1340 bra 	$L__BB14_41;
	setp.gt.s32 	%p1341, %r1360, 1;
	setp.eq.s32 	%p1342, %r58, %r20;
	selp.b32 	%r1272, %r58, 0, %p1342;
	selp.b32 	%r1361, %r1272, 0, %p1341;
$L__BB14_41:
	add.s32 	%r61, %r1361, -1;
	setp.ge.s32 	%p1343, %r21, %r1361;
	setp.gt.s32 	%p1344, %r21, 0;
	and.pred  	%p1345, %p1343, %p1344;
	mov.u32 	%r1362, %r21;
	@%p1345 bra 	$L__BB14_44;
	setp.gt.s32 	%p1346, %r61, %r21;
	setp.gt.s32 	%p1347, %r1361, 1;
	and.pred  	%p1348, %p1347, %p1346;
	mov.u32 	%r1362, %r61;
	@%p1348 bra 	$L__BB14_44;
	setp.gt.s32 	%p1349, %r1361, 1;
	setp.eq.s32 	%p1350, %r61, %r21;
	selp.b32 	%r1273, %r61, 0, %p1350;
	selp.b32 	%r1362, %r1273, 0, %p1349;
$L__BB14_44:
	mov.b32 	%r1276, 1;
	mov.b32 	%r1277, 0;
	mov.b32 	%r1278, -1;
	// begin inline asm
	shfl.sync.up.b32 %r1274, %r1362, %r1276, %r1277, %r1278;
	// end inline asm
	add.s32 	%r65, %r1274, -1;
	setp.ge.s32 	%p1351, %r1362, %r1274;
	setp.gt.s32 	%p1352, %r1362, 0;
	and.pred  	%p1353, %p1352, %p1351;
	mov.u32 	%r1363, %r1362;
	@%p1353 bra 	$L__BB14_47;
	setp.gt.s32 	%p1354, %r65, %r1362;
	setp.gt.s32 	%p1355, %r1274, 1;
	and.pred  	%p1356, %p1355, %p1354;
	mov.u32 	%r1363, %r65;
	@%p1356 bra 	$L__BB14_47;
	setp.gt.s32 	%p1357, %r1274, 1;
	setp.eq.s32 	%p1358, %r65, %r1362;
	selp.b32 	%r1279, %r65, 0, %p1358;
	selp.b32 	%r1363, %r1279, 0, %p1357;
$L__BB14_47:
	setp.lt.s32 	%p1359, %r1067, 1;
	selp.b32 	%r1281, %r1362, %r1363, %p1359;
	mov.b32 	%r1282, 2;
	mov.b32 	%r1283, 0;
	mov.b32 	%r1284, -1;
	// begin inline asm
	shfl.sync.up.b32 %r1280, %r1281, %r1282, %r1283, %r1284;
	// end inline asm
	add.s32 	%r70, %r1280, -1;
	setp.ge.s32 	%p1360, %r1281, %r1280;
	setp.gt.s32 	%p1361, %r1281, 0;
	and.pred  	%p1362, %p1361, %p1360;
	mov.u32 	%r1364, %r1281;
	@%p1362 bra 	$L__BB14_50;
	setp.gt.s32 	%p1363, %r70, %r1281;
	setp.gt.s32 	%p1364, %r1280, 1;
	and.pred  	%p1365, %p1364, %p1363;
	mov.u32 	%r1364, %r70;
	@%p1365 bra 	$L__BB14_50;
	setp.gt.s32 	%p1366, %r1280, 1;
	setp.eq.s32 	%p1367, %r70, %r1281;
	selp.b32 	%r1285, %r70, 0, %p1367;
	selp.b32 	%r1364, %r1285, 0, %p1366;
$L__BB14_50:
	setp.lt.s32 	%p1368, %r1067, 2;
	selp.b32 	%r1287, %r1281, %r1364, %p1368;
	mov.b32 	%r1288, 4;
	mov.b32 	%r1289, 0;
	mov.b32 	%r1290, -1;
	// begin inline asm
	shfl.sync.up.b32 %r1286, %r1287, %r1288, %r1289, %r1290;
	// end inline asm
	add.s32 	%r75, %r1286, -1;
	setp.ge.s32 	%p1369, %r1287, %r1286;
	setp.gt.s32 	%p1370, %r1287, 0;
	and.pred  	%p1371, %p1370, %p1369;
	mov.u32 	%r1365, %r1287;
	@%p1371 bra 	$L__BB14_53;
	setp.gt.s32 	%p1372, %r75, %r1287;
	setp.gt.s32 	%p1373, %r1286, 1;
	and.pred  	%p1374, %p1373, %p1372;
	mov.u32 	%r1365, %r75;
	@%p1374 bra 	$L__BB14_53;
	setp.gt.s32 	%p1375, %r1286, 1;
	setp.eq.s32 	%p1376, %r75, %r1287;
	selp.b32 	%r1291, %r75, 0, %p1376;
	selp.b32 	%r1365, %r1291, 0, %p1375;
$L__BB14_53:
	setp.lt.s32 	%p1377, %r1067, 4;
	selp.b32 	%r1293, %r1287, %r1365, %p1377;
	mov.b32 	%r1294, 8;
	mov.b32 	%r1295, 0;
	mov.b32 	%r1296, -1;
	// begin inline asm
	shfl.sync.up.b32 %r1292, %r1293, %r1294, %r1295, %r1296;
	// end inline asm
	add.s32 	%r80, %r1292, -1;
	setp.ge.s32 	%p1378, %r1293, %r1292;
	setp.gt.s32 	%p1379, %r1293, 0;
	and.pred  	%p1380, %p1379, %p1378;
	mov.u32 	%r1366, %r1293;
	@%p1380 bra 	$L__BB14_56;
	setp.gt.s32 	%p1381, %r80, %r1293;
	setp.gt.s32 	%p1382, %r1292, 1;
	and.pred  	%p1383, %p1382, %p1381;
	mov.u32 	%r1366, %r80;
	@%p1383 bra 	$L__BB14_56;
	setp.gt.s32 	%p1384, %r1292, 1;
	setp.eq.s32 	%p1385, %r80, %r1293;
	selp.b32 	%r1297, %r80, 0, %p1385;
	selp.b32 	%r1366, %r1297, 0, %p1384;
$L__BB14_56:
	setp.lt.s32 	%p1386, %r1067, 8;
	selp.b32 	%r1299, %r1293, %r1366, %p1386;
	mov.b32 	%r1300, 16;
	mov.b32 	%r1301, 0;
	mov.b32 	%r1302, -1;
	// begin inline asm
	shfl.sync.up.b32 %r1298, %r1299, %r1300, %r1301, %r1302;
	// end inline asm
	add.s32 	%r85, %r1298, -1;
	setp.ge.s32 	%p1387, %r1299, %r1298;
	setp.gt.s32 	%p1388, %r1299, 0;
	and.pred  	%p1389, %p1388, %p1387;
	mov.u32 	%r1367, %r1299;
	@%p1389 bra 	$L__BB14_59;
	setp.gt.s32 	%p1390, %r85, %r1299;
	setp.gt.s32 	%p1391, %r1298, 1;
	and.pred  	%p1392, %p1391, %p1390;
	mov.u32 	%r1367, %r85;
	@%p1392 bra 	$L__BB14_59;
	setp.gt.s32 	%p1393, %r1298, 1;
	setp.eq.s32 	%p1394, %r85, %r1299;
	selp.b32 	%r1303, %r85, 0, %p1394;
	selp.b32 	%r1367, %r1303, 0, %p1393;
$L__BB14_59:
	setp.lt.s32 	%p1395, %r1067, 16;
	selp.b32 	%r1305, %r1299, %r1367, %p1395;
	mov.b32 	%r1306, 1;
	mov.b32 	%r1307, 0;
	mov.b32 	%r1308, -1;
	// begin inline asm
	shfl.sync.up.b32 %r1372, %r1305, %r1306, %r1307, %r1308;
	// end inline asm
	setp.ne.s32 	%p1396, %r1067, 31;
	@%p1396 bra 	$L__BB14_61;
	shl.b32 	%r1309, %r4, 2;
	add.s32 	%r1311, %r1089, %r1309;
	st.shared.u32 	[%r1311+16], %r1367;
$L__BB14_61:
	bar.sync 	0;
	ld.shared.v2.u32 	{%r89, %r90}, [_ZZN3cub18CUB_300001_SM_10006detail4scan16DeviceScanKernelINS2_10policy_hubIiiim12compare_leftE10Policy1000EN6thrust24THRUST_300001_SM_1000_NS6detail15normal_iteratorINS9_10device_ptrIiEEEESE_NS0_13ScanTileStateIiLb1EEES5_NS0_8NullTypeEmiLb0ESH_EEvT0_T1_T2_iT3_T4_T5_E12temp_storage+16];
	add.s32 	%r91, %r89, -1;
	setp.ge.s32 	%p1397, %r90, %r89;
	setp.gt.s32 	%p1398, %r90, 0;
	and.pred  	%p1399, %p1397, %p1398;
	mov.u32 	%r1368, %r90;
	@%p1399 bra 	$L__BB14_64;
	setp.gt.s32 	%p1400, %r91, %r90;
	setp.gt.s32 	%p1401, %r89, 1;
	and.pred  	%p1402, %p1401, %p1400;
	mov.u32 	%r1368, %r91;
	@%p1402 bra 	$L__BB14_64;
	setp.gt.s32 	%p1403, %r89, 1;
	setp.eq.s32 	%p1404, %r91, %r90;
	selp.b32 	%r1312, %r91, 0, %p1404;
	selp.b32 	%r1368, %r1312, 0, %p1403;
$L__BB14_64:
	ld.shared.u32 	%r94, [_ZZN3cub18CUB_300001_SM_10006detail4scan16DeviceScanKernelINS2_10policy_hubIiiim12compare_leftE10Policy1000EN6thrust24THRUST_300001_SM_1000_NS6detail15normal_iteratorINS9_10device_ptrIiEEEESE_NS0_13ScanTileStateIiLb1EEES5_NS0_8NullTypeEmiLb0ESH_EEvT0_T1_T2_iT3_T4_T5_E12temp_storage+24];
	add.s32 	%r95, %r1368, -1;
	setp.ge.s32 	%p1405, %r94, %r1368;
	setp.gt.s32 	%p1406, %r94, 0;
	and.pred  	%p1407, %p1405, %p1406;
	mov.u32 	%r1369, %r94;
	@%p1407 bra 	$L__BB14_67;
	setp.gt.s32 	%p1408, %r95, %r94;
	setp.gt.s32 	%p1409, %r1368, 1;
	and.pred  	%p1410, %p1409, %p1408;
	mov.u32 	%r1369, %r95;
	@%p1410 bra 	$L__BB14_67;
	setp.gt.s32 	%p1411, %r1368, 1;
	setp.eq.s32 	%p1412, %r95, %r94;
	selp.b32 	%r1313, %r95, 0, %p1412;
	selp.b32 	%r1369, %r1313, 0, %p1411;
$L__BB14_67:
	setp.eq.s32 	%p1413, %r4, 3;
	setp.eq.s32 	%p1414, %r4, 2;
	selp.b32 	%r1314, %r1368, %r89, %p1414;
	selp.b32 	%r98, %r1369, %r1314, %p1413;
	ld.shared.u32 	%r99, [_ZZN3cub18CUB_300001_SM_10006detail4scan16DeviceScanKernelINS2_10policy_hubIiiim12compare_leftE10Policy1000EN6thrust24THRUST_300001_SM_1000_NS6detail15normal_iteratorINS9_10device_ptrIiEEEESE_NS0_13ScanTileStateIiLb1EEES5_NS0_8NullTypeEmiLb0ESH_EEvT0_T1_T2_iT3_T4_T5_E12temp_storage+28];
	add.s32 	%r100, %r1369, -1;
	setp.ge.s32 	%p1415, %r99, %r1369;
	setp.gt.s32 	%p1416, %r99, 0;
	and.pred  	%p1417, %p1415, %p1416;
	mov.u32 	%r1370, %r99;
	@%p1417 bra 	$L__BB14_70;
	setp.gt.s32 	%p1418, %r100, %r99;
	setp.gt.s32 	%p1419, %r1369, 1;
	and.pred  	%p1420, %p1419, %p1418;
	mov.u32 	%r1370, %r100;
	@%p1420 bra 	$L__BB14_70;
	setp.gt.s32 	%p1421, %r1369, 1;
	setp.eq.s32 	%p1422, %r100, %r99;
	selp.b32 	%r1315, %r100, 0, %p1422;
	selp.b32 	%r1370, %r1315, 0, %p1421;
$L__BB14_70:
	setp.lt.u32 	%p1423, %r2, 32;
	@%p1423 bra 	$L__BB14_75;
	add.s32 	%r103, %r98, -1;
	setp.ge.s32 	%p1424, %r1372, %r98;
	setp.gt.s32 	%p1425, %r1372, 0;
	and.pred  	%p1426, %p1425, %p1424;
	mov.u32 	%r1371, %r1372;
	@%p1426 bra 	$L__BB14_74;
	setp.gt.s32 	%p1427, %r103, %r1372;
	setp.gt.s32 	%p1428, %r98, 1;
	and.pred  	%p1429, %p1428, %p1427;
	mov.u32 	%r1371, %r103;
	@%p1429 bra 	$L__BB14_74;
	setp.gt.s32 	%p1430, %r98, 1;
	setp.eq.s32 	%p1431, %r103, %r1372;
	selp.b32 	%r1316, %r103, 0, %p1431;
	selp.b32 	%r1371, %r1316, 0, %p1430;
$L__BB14_74:
	setp.eq.s32 	%p1432, %r1067, 0;
	selp.b32 	%r1372, %r98, %r1371, %p1432;
$L__BB14_75:
	setp.eq.s32 	%p1433, %r2, 0;
	mov.u32 	%r1459, %r7;
	@%p1433 bra 	$L__BB14_79;
	add.s32 	%r108, %r1372, -1;
	setp.ge.s32 	%p1434, %r7, %r1372;
	setp.gt.s32 	%p1435, %r7, 0;
	and.pred  	%p1436, %p1434, %p1435;
	mov.u32 	%r1459, %r7;
	@%p1436 bra 	$L__BB14_79;
	setp.gt.s32 	%p1437, %r108, %r7;
	setp.gt.s32 	%p1438, %r1372, 1;
	and.pred  	%p1439, %p1438, %p1437;
	mov.u32 	%r1459, %r108;
	@%p1439 bra 	$L__BB14_79;
	setp.gt.s32 	%p1440, %r1372, 1;
	setp.eq.s32 	%p1441, %r108, %r7;
	selp.b32 	%r1317, %r108, 0, %p1441;
	selp.b32 	%r1459, %r1317, 0, %p1440;
$L__BB14_79:
	setp.gt.s32 	%p1442, %r8, 0;
	add.s32 	%r111, %r1459, -1;
	setp.ge.s32 	%p1443, %r8, %r1459;
	and.pred  	%p1444, %p1443, %p1442;
	mov.u32 	%r1458, %r8;
	@%p1444 bra 	$L__BB14_82;
	setp.gt.s32 	%p1445, %r111, %r8;
	setp.gt.s32 	%p1446, %r1459, 1;
	and.pred  	%p1447, %p1446, %p1445;
	mov.u32 	%r1458, %r111;
	@%p1447 bra 	$L__BB14_82;
	setp.gt.s32 	%p1448, %r1459, 1;
	setp.eq.s32 	%p1449, %r111, %r8;
	selp.b32 	%r1318, %r111, 0, %p1449;
	selp.b32 	%r1458, %r1318, 0, %p1448;
$L__BB14_82:
	setp.gt.s32 	%p1450, %r9, 0;
	add.s32 	%r114, %r1458, -1;
	setp.ge.s32 	%p1451, %r9, %r1458;
	and.pred  	%p1452, %p1451, %p1450;
	mov.u32 	%r1457, %r9;
	@%p1452 bra 	$L__BB14_85;
	setp.gt.s32 	%p1453, %r114, %r9;
	setp.gt.s32 	%p1454, %r1458, 1;
	and.pred  	%p1455, %p1454, %p1453;
	mov.u32 	%r1457, %r114;
	@%p1455 bra 	$L__BB14_85;
	setp.gt.s32 	%p1456, %r1458, 1;
	setp.eq.s32 	%p1457, %r114, %r9;
	selp.b32 	%r1319, %r114, 0, %p1457;
	selp.b32 	%r1457, %r1319, 0, %p1456;
$L__BB14_85:
	setp.gt.s32 	%p1458, %r10, 0;
	add.s32 	%r117, %r1457, -1;
	setp.ge.s32 	%p1459, %r10, %r1457;
	and.pred  	%p1460, %p1459, %p1458;
	mov.u32 	%r1456, %r10;
	@%p1460 bra 	$L__BB14_88;
	setp.gt.s32 	%p1461, %r117, %r10;
	setp.gt.s32 	%p1462, %r1457, 1;
	and.pred  	%p1463, %p1462, %p1461;
	mov.u32 	%r1456, %r117;
	@%p1463 bra 	$L__BB14_88;
	setp.gt.s32 	%p1464, %r1457, 1;
	setp.eq.s32 	%p1465, %r117, %r10;
	selp.b32 	%r1320, %r117, 0, %p1465;
	selp.b32 	%r1456, %r1320, 0, %p1464;
$L__BB14_88:
	setp.gt.s32 	%p1466, %r11, 0;
	add.s32 	%r120, %r1456, -1;
	setp.ge.s32 	%p1467, %r11, %r1456;
	and.pred  	%p1468, %p1467, %p1466;
	mov.u32 	%r1455, %r11;
	@%p1468 bra 	$L__BB14_91;
	setp.gt.s32 	%p1469, %r120, %r11;
	setp.gt.s32 	%p1470, %r1456, 1;
	and.pred  	%p1471, %p1470, %p1469;
	mov.u32 	%r1455, %r120;
	@%p1471 bra 	$L__BB14_91;
	setp.gt.s32 	%p1472, %r1456, 1;
	setp.eq.s32 	%p1473, %r120, %r11;
	selp.b32 	%r1321, %r120, 0, %p1473;
	selp.b32 	%r1455, %r1321, 0, %p1472;
$L__BB14_91:
	setp.gt.s32 	%p1474, %r12, 0;
	add.s32 	%r123, %r1455, -1;
	setp.ge.s32 	%p1475, %r12, %r1455;
	and.pred  	%p1476, %p1475, %p1474;
	mov.u32 	%r1454, %r12;
	@%p1476 bra 	$L__BB14_94;
	setp.gt.s32 	%p1477, %r123, %r12;
	setp.gt.s32 	%p1478, %r1455, 1;
	and.pred  	%p1479, %p1478, %p1477;
	mov.u32 	%r1454, %r123;
	@%p1479 bra 	$L__BB14_94;
	setp.gt.s32 	%p1480, %r1455, 1;
	setp.eq.s32 	%p1481, %r123, %r12;
	selp.b32 	%r1322, %r123, 0, %p1481;
	selp.b32 	%r1454, %r1322, 0, %p1480;
$L__BB14_94:
	setp.gt.s32 	%p1482, %r13, 0;
	add.s32 	%r126, %r1454, -1;
	setp.ge.s32 	%p1483, %r13, %r1454;
	and.pred  	%p1484, %p1483, %p1482;
	mov.u32 	%r1453, %r13;
	@%p1484 bra 	$L__BB14_97;
	setp.gt.s32 	%p1485, %r126, %r13;
	setp.gt.s32 	%p1486, %r1454, 1;
	and.pred  	%p1487, %p1486, %p1485;
	mov.u32 	%r1453, %r126;
	@%p1487 bra 	$L__BB14_97;
	setp.gt.s32 	%p1488, %r1454, 1;
	setp.eq.s32 	%p1489, %r126, %r13;
	selp.b32 	%r1323, %r126, 0, %p1489;
	selp.b32 	%r1453, %r1323, 0, %p1488;
$L__BB14_97:
	setp.gt.s32 	%p1490, %r14, 0;
	add.s32 	%r129, %r1453, -1;
	setp.ge.s32 	%p1491, %r14, %r1453;
	and.pred  	%p1492, %p1491, %p1490;
	mov.u32 	%r1452, %r14;
	@%p1492 bra 	$L__BB14_100;
	setp.gt.s32 	%p1493, %r129, %r14;
	setp.gt.s32 	%p1494, %r1453, 1;
	and.pred  	%p1495, %p1494, %p1493;
	mov.u32 	%r1452, %r129;
	@%p1495 bra 	$L__BB14_100;
	setp.gt.s32 	%p1496, %r1453, 1;
	setp.eq.s32 	%p1497, %r129, %r14;
	selp.b32 	%r1324, %r129, 0, %p1497;
	selp.b32 	%r1452, %r1324, 0, %p1496;
$L__BB14_100:
	setp.gt.s32 	%p1498, %r15, 0;
	add.s32 	%r132, %r1452, -1;
	setp.ge.s32 	%p1499, %r15, %r1452;
	and.pred  	%p1500, %p1499, %p1498;
	mov.u32 	%r1451, %r15;
	@%p1500 bra 	$L__BB14_103;
	setp.gt.s32 	%p1501, %r132, %r15;
	setp.gt.s32 	%p1502, %r1452, 1;
	and.pred  	%p1503, %p1502, %p1501;
	mov.u32 	%r1451, %r132;
	@%p1503 bra 	$L__BB14_103;
	setp.gt.s32 	%p1504, %r1452, 1;
	setp.eq.s32 	%p1505, %r132, %r15;
	selp.b32 	%r1325, %r132, 0, %p1505;
	selp.b32 	%r1451, %r1325, 0, %p1504;
$L__BB14_103:
	setp.gt.s32 	%p1506, %r16, 0;
	add.s32 	%r135, %r1451, -1;
	setp.ge.s32 	%p1507, %r16, %r1451;
	and.pred  	%p1508, %p1507, %p1506;
	mov.u32 	%r1450, %r16;
	@%p1508 bra 	$L__BB14_106;
	setp.gt.s32 	%p1509, %r135, %r16;
	setp.gt.s32 	%p1510, %r1451, 1;
	and.pred  	%p1511, %p1510, %p1509;
	mov.u32 	%r1450, %r135;
	@%p1511 bra 	$L__BB14_106;
	setp.gt.s32 	%p1512, %r1451, 1;
	setp.eq.s32 	%p1513, %r135, %r16;
	selp.b32 	%r1326, %r135, 0, %p1513;
	selp.b32 	%r1450, %r1326, 0, %p1512;
$L__BB14_106:
	setp.gt.s32 	%p1514, %r17, 0;
	add.s32 	%r138, %r1450, -1;
	setp.ge.s32 	%p1515, %r17, %r1450;
	and.pred  	%p1516, %p1515, %p1514;
	mov.u32 	%r1449, %r17;
	@%p1516 bra 	$L__BB14_109;
	setp.gt.s32 	%p1517, %r138, %r17;
	setp.gt.s32 	%p1518, %r1450, 1;
	and.pred  	%p1519, %p1518, %p1517;
	mov.u32 	%r1449, %r138;
	@%p1519 bra 	$L__BB14_109;
	setp.gt.s32 	%p1520, %r1450, 1;
	setp.eq.s32 	%p1521, %r138, %r17;
	selp.b32 	%r1327, %r138, 0, %p1521;
	selp.b32 	%r1449, %r1327, 0, %p1520;
$L__BB14_109:
	setp.gt.s32 	%p1522, %r18, 0;
	add.s32 	%r141, %r1449, -1;
	setp.ge.s32 	%p1523, %r18, %r1449;
	and.pred  	%p1524, %p1523, %p1522;
	mov.u32 	%r1448, %r18;
	@%p1524 bra 	$L__BB14_112;
	setp.gt.s32 	%p1525, %r141, %r18;
	setp.gt.s32 	%p1526, %r1449, 1;
	and.pred  	%p1527, %p1526, %p1525;
	mov.u32 	%r1448, %r141;
	@%p1527 bra 	$L__BB14_112;
	setp.gt.s32 	%p1528, %r1449, 1;
	setp.eq.s32 	%p1529, %r141, %r18;
	selp.b32 	%r1328, %r141, 0, %p1529;
	selp.b32 	%r1448, %r1328, 0, %p1528;
$L__BB14_112:
	setp.gt.s32 	%p1530, %r19, 0;
	add.s32 	%r144, %r1448, -1;
	setp.ge.s32 	%p1531, %r19, %r1448;
	and.pred  	%p1532, %p1531, %p1530;
	mov.u32 	%r1447, %r19;
	@%p1532 bra 	$L__BB14_115;
	setp.gt.s32 	%p1533, %r144, %r19;
	setp.gt.s32 	%p1534, %r1448, 1;
	and.pred  	%p1535, %p1534, %p1533;
	mov.u32 	%r1447, %r144;
	@%p1535 bra 	$L__BB14_115;
	setp.gt.s32 	%p1536, %r1448, 1;
	setp.eq.s32 	%p1537, %r144, %r19;
	selp.b32 	%r1329, %r144, 0, %p1537;
	selp.b32 	%r1447, %r1329, 0, %p1536;
$L__BB14_115:
	setp.gt.s32 	%p1538, %r20, 0;
	add.s32 	%r147, %r1447, -1;
	setp.ge.s32 	%p1539, %r20, %r1447;
	and.pred  	%p1540, %p1539, %p1538;
	mov.u32 	%r1446, %r20;
	@%p1540 bra 	$L__BB14_118;
	setp.gt.s32 	%p1541, %r147, %r20;
	setp.gt.s32 	%p1542, %r1447, 1;
	and.pred  	%p1543, %p1542, %p1541;
	mov.u32 	%r1446, %r147;
	@%p1543 bra 	$L__BB14_118;
	setp.gt.s32 	%p1544, %r1447, 1;
	setp.eq.s32 	%p1545, %r147, %r20;
	selp.b32 	%r1330, %r147, 0, %p1545;
	selp.b32 	%r1446, %r1330, 0, %p1544;
$L__BB14_118:
	setp.gt.s32 	%p1546, %r21, 0;
	add.s32 	%r150, %r1446, -1;
	setp.ge.s32 	%p1547, %r21, %r1446;
	and.pred  	%p1548, %p1547, %p1546;
	mov.u32 	%r1445, %r21;
	@%p1548 bra 	$L__BB14_121;
	setp.gt.s32 	%p1549, %r150, %r21;
	setp.gt.s32 	%p1550, %r1446, 1;
	and.pred  	%p1551, %p1550, %p1549;
	mov.u32 	%r1445, %r150;
	@%p1551 bra 	$L__BB14_121;
	setp.gt.s32 	%p1552, %r1446, 1;
	setp.eq.s32 	%p1553, %r150, %r21;
	selp.b32 	%r1331, %r150, 0, %p1553;
	selp.b32 	%r1445, %r1331, 0, %p1552;
$L__BB14_121:
	setp.ne.s32 	%p1554, %r2, 0;
	@%p1554 bra 	$L__BB14_314;
	add.s64 	%rd51, %rd1, 256;
	mov.b32 	%r1332, 101;
	// begin inline asm
	st.relaxed.gpu.v2.u32 [%rd51], {%r1332, %r1370};
	// end inline asm
	bra.uni 	$L__BB14_314;
$L__BB14_123:
	add.s32 	%r153, %r7, -1;
	setp.ge.s32 	%p791, %r8, %r7;
	setp.gt.s32 	%p792, %r8, 0;
	and.pred  	%p793, %p791, %p792;
	mov.u32 	%r1388, %r8;
	@%p793 bra 	$L__BB14_126;
	setp.gt.s32 	%p794, %r153, %r8;
	setp.gt.s32 	%p795, %r7, 1;
	and.pred  	%p796, %p795, %p794;
	mov.u32 	%r1388, %r153;
	@%p796 bra 	$L__BB14_126;
	setp.gt.s32 	%p797, %r7, 1;
	setp.eq.s32 	%p798, %r153, %r8;
	selp.b32 	%r1090, %r153, 0, %p798;
	selp.b32 	%r1388, %r1090, 0, %p797;
$L__BB14_126:
	add.s32 	%r156, %r1388, -1;
	setp.ge.s32 	%p799, %r9, %r1388;
	setp.gt.s32 	%p800, %r9, 0;
	and.pred  	%p801, %p799, %p800;
	mov.u32 	%r1389, %r9;
	@%p801 bra 	$L__BB14_129;
	setp.gt.s32 	%p802, %r156, %r9;
	setp.gt.s32 	%p803, %r1388, 1;
	and.pred  	%p804, %p803, %p802;
	mov.u32 	%r1389, %r156;
	@%p804 bra 	$L__BB14_129;
	setp.gt.s32 	%p805, %r1388, 1;
	setp.eq.s32 	%p806, %r156, %r9;
	selp.b32 	%r1091, %r156, 0, %p806;
	selp.b32 	%r1389, %r1091, 0, %p805;
$L__BB14_129:
	add.s32 	%r159, %r1389, -1;
	setp.ge.s32 	%p807, %r10, %r1389;
	setp.gt.s32 	%p808, %r10, 0;
	and.pred  	%p809, %p807, %p808;
	mov.u32 	%r1390, %r10;
	@%p809 bra 	$L__BB14_132;
	setp.gt.s32 	%p810, %r159, %r10;
	setp.gt.s32 	%p811, %r1389, 1;
	and.pred  	%p812, %p811, %p810;
	mov.u32 	%r1390, %r159;
	@%p812 bra 	$L__BB14_132;
	setp.gt.s32 	%p813, %r1389, 1;
	setp.eq.s32 	%p814, %r159, %r10;
	selp.b32 	%r1092, %r159, 0, %p814;
	selp.b32 	%r1390, %r1092, 0, %p813;
$L__BB14_132:
	add.s32 	%r162, %r1390, -1;
	setp.ge.s32 	%p815, %r11, %r1390;
	setp.gt.s32 	%p816, %r11, 0;
	and.pred  	%p817, %p815, %p816;
	mov.u32 	%r1391, %r11;
	@%p817 bra 	$L__BB14_135;
	setp.gt.s32 	%p818, %r162, %r11;
	setp.gt.s32 	%p819, %r1390, 1;
	and.pred  	%p820, %p819, %p818;
	mov.u32 	%r1391, %r162;
	@%p820 bra 	$L__BB14_135;
	setp.gt.s32 	%p821, %r1390, 1;
	setp.eq.s32 	%p822, %r162, %r11;
	selp.b32 	%r1093, %r162, 0, %p822;
	selp.b32 	%r1391, %r1093, 0, %p821;
$L__BB14_135:
	add.s32 	%r165, %r1391, -1;
	setp.ge.s32 	%p823, %r12, %r1391;
	setp.gt.s32 	%p824, %r12, 0;
	and.pred  	%p825, %p823, %p824;
	mov.u32 	%r1392, %r12;
	@%p825 bra 	$L__BB14_138;
	setp.gt.s32 	%p826, %r165, %r12;
	setp.gt.s32 	%p827, %r1391, 1;
	and.pred  	%p828, %p827, %p826;
	mov.u32 	%r1392, %r165;
	@%p828 bra 	$L__BB14_138;
	setp.gt.s32 	%p829, %r1391, 1;
	setp.eq.s32 	%p830, %r165, %r12;
	selp.b32 	%r1094, %r165, 0, %p830;
	selp.b32 	%r1392, %r1094, 0, %p829;
$L__BB14_138:
	add.s32 	%r168, %r1392, -1;
	setp.ge.s32 	%p831, %r13, %r1392;
	setp.gt.s32 	%p832, %r13, 0;
	and.pred  	%p833, %p831, %p832;
	mov.u32 	%r1393, %r13;
	@%p833 bra 	$L__BB14_141;
	setp.gt.s32 	%p834, %r168, %r13;
	setp.gt.s32 	%p835, %r1392, 1;
	and.pred  	%p836, %p835, %p834;
	mov.u32 	%r1393, %r168;
	@%p836 bra 	$L__BB14_141;
	setp.gt.s32 	%p837, %r1392, 1;
	setp.eq.s32 	%p838, %r168, %r13;
	selp.b32 	%r1095, %r168, 0, %p838;
	selp.b32 	%r1393, %r1095, 0, %p837;
$L__BB14_141:
	add.s32 	%r171, %r1393, -1;
	setp.ge.s32 	%p839, %r14, %r1393;
	setp.gt.s32 	%p840, %r14, 0;
	and.pred  	%p841, %p839, %p840;
	mov.u32 	%r1394, %r14;
	@%p841 bra 	$L__BB14_144;
	setp.gt.s32 	%p842, %r171, %r14;
	setp.gt.s32 	%p843, %r1393, 1;
	and.pred  	%p844, %p843, %p842;
	mov.u32 	%r1394, %r171;
	@%p844 bra 	$L__BB14_144;
	setp.gt.s32 	%p845, %r1393, 1;
	setp.eq.s32 	%p846, %r171, %r14;
	selp.b32 	%r1096, %r171, 0, %p846;
	selp.b32 	%r1394, %r1096, 0, %p845;
$L__BB14_144:
	add.s32 	%r174, %r1394, -1;
	setp.ge.s32 	%p847, %r15, %r1394;
	setp.gt.s32 	%p848, %r15, 0;
	and.pred  	%p849, %p847, %p848;
	mov.u32 	%r1395, %r15;
	@%p849 bra 	$L__BB14_147;
	setp.gt.s32 	%p850, %r174, %r15;
	setp.gt.s32 	%p851, %r1394, 1;
	and.pred  	%p852, %p851, %p850;
	mov.u32 	%r1395, %r174;
	@%p852 bra 	$L__BB14_147;
	setp.gt.s32 	%p853, %r1394, 1;
	setp.eq.s32 	%p854, %r174, %r15;
	selp.b32 	%r1097, %r174, 0, %p854;
	selp.b32 	%r1395, %r1097, 0, %p853;
$L__BB14_147:
	add.s32 	%r177, %r1395, -1;
	setp.ge.s32 	%p855, %r16, %r1395;
	setp.gt.s32 	%p856, %r16, 0;
	and.pred  	%p857, %p855, %p856;
	mov.u32 	%r1396, %r16;
	@%p857 bra 	$L__BB14_150;
	setp.gt.s32 	%p858, %r177, %r16;
	setp.gt.s32 	%p859, %r1395, 1;
	and.pred  	%p860, %p859, %p858;
	mov.u32 	%r1396, %r177;
	@%p860 bra 	$L__BB14_150;
	setp.gt.s32 	%p861, %r1395, 1;
	setp.eq.s32 	%p862, %r177, %r16;
	selp.b32 	%r1098, %r177, 0, %p862;
	selp.b32 	%r1396, %r1098, 0, %p861;
$L__BB14_150:
	add.s32 	%r180, %r1396, -1;
	setp.ge.s32 	%p863, %r17, %r1396;
	setp.gt.s32 	%p864, %r17, 0;
	and.pred  	%p865, %p863, %p864;
	mov.u32 	%r1397, %r17;
	@%p865 bra 	$L__BB14_153;
	setp.gt.s32 	%p866, %r180, %r17;
	setp.gt.s32 	%p867, %r1396, 1;
	and.pred  	%p868, %p867, %p866;
	mov.u32 	%r1397, %r180;
	@%p868 bra 	$L__BB14_153;
	setp.gt.s32 	%p869, %r1396, 1;
	setp.eq.s32 	%p870, %r180, %r17;
	selp.b32 	%r1099, %r180, 0, %p870;
	selp.b32 	%r1397, %r1099, 0, %p869;
$L__BB14_153:
	add.s32 	%r183, %r1397, -1;
	setp.ge.s32 	%p871, %r18, %r1397;
	setp.gt.s32 	%p872, %r18, 0;
	and.pred  	%p873, %p871, %p872;
	mov.u32 	%r1398, %r18;
	@%p873 bra 	$L__BB14_156;
	setp.gt.s32 	%p874, %r183, %r18;
	setp.gt.s32 	%p875, %r1397, 1;
	and.pred  	%p876, %p875, %p874;
	mov.u32 	%r1398, %r183;
	@%p876 bra 	$L__BB14_156;
	setp.gt.s32 	%p877, %r1397, 1;
	setp.eq.s32 	%p878, %r183, %r18;
	selp.b32 	%r1100, %r183, 0, %p878;
	selp.b32 	%r1398, %r1100, 0, %p877;
$L__BB14_156:
	add.s32 	%r186, %r1398, -1;
	setp.ge.s32 	%p879, %r19, %r1398;
	setp.gt.s32 	%p880, %r19, 0;
	and.pred  	%p881, %p879, %p880;
	mov.u32 	%r1399, %r19;
	@%p881 bra 	$L__BB14_159;
	setp.gt.s32 	%p882, %r186, %r19;
	setp.gt.s32 	%p883, %r1398, 1;
	and.pred  	%p884, %p883, %p882;
	mov.u32 	%r1399, %r186;
	@%p884 bra 	$L__BB14_159;
	setp.gt.s32 	%p885, %r1398, 1;
	setp.eq.s32 	%p886, %r186, %r19;
	selp.b32 	%r1101, %r186, 0, %p886;
	selp.b32 	%r1399, %r1101, 0, %p885;
$L__BB14_159:
	add.s32 	%r189, %r1399, -1;
	setp.ge.s32 	%p887, %r20, %r1399;
	setp.gt.s32 	%p888, %r20, 0;
	and.pred  	%p889, %p887, %p888;
	mov.u32 	%r1400, %r20;
	@%p889 bra 	$L__BB14_162;
	setp.gt.s32 	%p890, %r189, %r20;
	setp.gt.s32 	%p891, %r1399, 1;
	and.pred  	%p892, %p891, %p890;
	mov.u32 	%r1400, %r189;
	@%p892 bra 	$L__BB14_162;
	setp.gt.s32 	%p893, %r1399, 1;
	setp.eq.s32 	%p894, %r189, %r20;
	selp.b32 	%r1102, %r189, 0, %p894;
	selp.b32 	%r1400, %r1102, 0, %p893;
$L__BB14_162:
	add.s32 	%r192, %r1400, -1;
	setp.ge.s32 	%p895, %r21, %r1400;
	setp.gt.s32 	%p896, %r21, 0;
	and.pred  	%p897, %p895, %p896;
	mov.u32 	%r1401, %r21;
	@%p897 bra 	$L__BB14_165;
	setp.gt.s32 	%p898, %r192, %r21;
	setp.gt.s32 	%p899, %r1400, 1;
	and.pred  	%p900, %p899, %p898;
	mov.u32 	%r1401, %r192;
	@%p900 bra 	$L__BB14_165;
	setp.gt.s32 	%p901, %r1400, 1;
	setp.eq.s32 	%p902, %r192, %r21;
	selp.b32 	%r1103, %r192, 0, %p902;
	selp.b32 	%r1401, %r1103, 0, %p901;
$L__BB14_165:
	mov.b32 	%r1106, 1;
	mov.b32 	%r1107, 0;
	mov.b32 	%r1108, -1;
	// begin inline asm
	shfl.sync.up.b32 %r1104, %r1401, %r1106, %r1107, %r1108;
	// end inline asm
	add.s32 	%r196, %r1104, -1;
	setp.ge.s32 	%p903, %r1401, %r1104;
	setp.gt.s32 	%p904, %r1401, 0;
	and.pred  	%p905, %p904, %p903;
	mov.u32 	%r1402, %r1401;
	@%p905 bra 	$L__BB14_168;
	setp.gt.s32 	%p906, %r196, %r1401;
	setp.gt.s32 	%p907, %r1104, 1;
	and.pred  	%p908, %p907, %p906;
	mov.u32 	%r1402, %r196;
	@%p908 bra 	$L__BB14_168;
	setp.gt.s32 	%p909, %r1104, 1;
	setp.eq.s32 	%p910, %r196, %r1401;
	selp.b32 	%r1109, %r196, 0, %p910;
	selp.b32 	%r1402, %r1109, 0, %p909;
$L__BB14_168:
	setp.lt.s32 	%p911, %r1067, 1;
	selp.b32 	%r1111, %r1401, %r1402, %p911;
	mov.b32 	%r1112, 2;
	mov.b32 	%r1113, 0;
	mov.b32 	%r1114, -1;
	// begin inline asm
	shfl.sync.up.b32 %r1110, %r1111, %r1112, %r1113, %r1114;
	// end inline asm
	add.s32 	%r201, %r1110, -1;
	setp.ge.s32 	%p912, %r1111, %r1110;
	setp.gt.s32 	%p913, %r1111, 0;
	and.pred  	%p914, %p913, %p912;
	mov.u32 	%r1403, %r1111;
	@%p914 bra 	$L__BB14_171;
	setp.gt.s32 	%p915, %r201, %r1111;
	setp.gt.s32 	%p916, %r1110, 1;
	and.pred  	%p917, %p916, %p915;
	mov.u32 	%r1403, %r201;
	@%p917 bra 	$L__BB14_171;
	setp.gt.s32 	%p918, %r1110, 1;
	setp.eq.s32 	%p919, %r201, %r1111;
	selp.b32 	%r1115, %r201, 0, %p919;
	selp.b32 	%r1403, %r1115, 0, %p918;
$L__BB14_171:
	setp.lt.s32 	%p920, %r1067, 2;
	selp.b32 	%r1117, %r1111, %r1403, %p920;
	mov.b32 	%r1118, 4;
	mov.b32 	%r1119, 0;
	mov.b32 	%r1120, -1;
	// begin inline asm
	shfl.sync.up.b32 %r1116, %r1117, %r1118, %r1119, %r1120;
	// end inline asm
	add.s32 	%r206, %r1116, -1;
	setp.ge.s32 	%p921, %r1117, %r1116;
	setp.gt.s32 	%p922, %r1117, 0;
	and.pred  	%p923, %p922, %p921;
	mov.u32 	%r1404, %r1117;
	@%p923 bra 	$L__BB14_174;
	setp.gt.s32 	%p924, %r206, %r1117;
	setp.gt.s32 	%p925, %r1116, 1;
	and.pred  	%p926, %p925, %p924;
	mov.u32 	%r1404, %r206;
	@%p926 bra 	$L__BB14_174;
	setp.gt.s32 	%p927, %r1116, 1;
	setp.eq.s32 	%p928, %r206, %r1117;
	selp.b32 	%r1121, %r206, 0, %p928;
	selp.b32 	%r1404, %r1121, 0, %p927;
$L__BB14_174:
	setp.lt.s32 	%p929, %r1067, 4;
	selp.b32 	%r1123, %r1117, %r1404, %p929;
	mov.b32 	%r1124, 8;
	mov.b32 	%r1125, 0;
	mov.b32 	%r1126, -1;
	// begin inline asm
	shfl.sync.up.b32 %r1122, %r1123, %r1124, %r1125, %r1126;
	// end inline asm
	add.s32 	%r211, %r1122, -1;
	setp.ge.s32 	%p930, %r1123, %r1122;
	setp.gt.s32 	%p931, %r1123, 0;
	and.pred  	%p932, %p931, %p930;
	mov.u32 	%r1405, %r1123;
	@%p932 bra 	$L__BB14_177;
	setp.gt.s32 	%p933, %r211, %r1123;
	setp.gt.s32 	%p934, %r1122, 1;
	and.pred  	%p935, %p934, %p933;
	mov.u32 	%r1405, %r211;
	@%p935 bra 	$L__BB14_177;
	setp.gt.s32 	%p936, %r1122, 1;
	setp.eq.s32 	%p937, %r211, %r1123;
	selp.b32 	%r1127, %r211, 0, %p937;
	selp.b32 	%r1405, %r1127, 0, %p936;
$L__BB14_177:
	setp.lt.s32 	%p938, %r1067, 8;
	selp.b32 	%r1129, %r1123, %r1405, %p938;
	mov.b32 	%r1130, 16;
	mov.b32 	%r1131, 0;
	mov.b32 	%r1132, -1;
	// begin inline asm
	shfl.sync.up.b32 %r1128, %r1129, %r1130, %r1131, %r1132;
	// end inline asm
	add.s32 	%r216, %r1128, -1;
	setp.ge.s32 	%p939, %r1129, %r1128;
	setp.gt.s32 	%p940, %r1129, 0;
	and.pred  	%p941, %p940, %p939;
	mov.u32 	%r1406, %r1129;
	@%p941 bra 	$L__BB14_180;
	setp.gt.s32 	%p942, %r216, %r1129;
	setp.gt.s32 	%p943, %r1128, 1;
	and.pred  	%p944, %p943, %p942;
	mov.u32 	%r1406, %r216;
	@%p944 bra 	$L__BB14_180;
	setp.gt.s32 	%p945, %r1128, 1;
	setp.eq.s32 	%p946, %r216, %r1129;
	selp.b32 	%r1133, %r216, 0, %p946;
	selp.b32 	%r1406, %r1133, 0, %p945;
$L__BB14_180:
	setp.lt.s32 	%p947, %r1067, 16;
	selp.b32 	%r1135, %r1129, %r1406, %p947;
	mov.b32 	%r1136, 1;
	mov.b32 	%r1137, 0;
	mov.b32 	%r1138, -1;
	// begin inline asm
	shfl.sync.up.b32 %r1429, %r1135, %r1136, %r1137, %r1138;
	// end inline asm
	setp.ne.s32 	%p948, %r1067, 31;
	@%p948 bra 	$L__BB14_182;
	shl.b32 	%r1139, %r4, 2;
	add.s32 	%r1141, %r1089, %r1139;
	st.shared.u32 	[%r1141+16], %r1406;
$L__BB14_182:
	bar.sync 	0;
	ld.shared.v2.u32 	{%r220, %r221}, [_ZZN3cub18CUB_300001_SM_10006detail4scan16DeviceScanKernelINS2_10policy_hubIiiim12compare_leftE10Policy1000EN6thrust24THRUST_300001_SM_1000_NS6detail15normal_iteratorINS9_10device_ptrIiEEEESE_NS0_13ScanTileStateIiLb1EEES5_NS0_8NullTypeEmiLb0ESH_EEvT0_T1_T2_iT3_T4_T5_E12temp_storage+16];
	add.s32 	%r222, %r220, -1;
	setp.ge.s32 	%p949, %r221, %r220;
	setp.gt.s32 	%p950, %r221, 0;
	and.pred  	%p951, %p949, %p950;
	mov.u32 	%r1407, %r221;
	@%p951 bra 	$L__BB14_185;
	setp.gt.s32 	%p952, %r222, %r221;
	setp.gt.s32 	%p953, %r220, 1;
	and.pred  	%p954, %p953, %p952;
	mov.u32 	%r1407, %r222;
	@%p954 bra 	$L__BB14_185;
	setp.gt.s32 	%p955, %r220, 1;
	setp.eq.s32 	%p956, %r222, %r221;
	selp.b32 	%r1142, %r222, 0, %p956;
	selp.b32 	%r1407, %r1142, 0, %p955;
$L__BB14_185:
	ld.shared.u32 	%r225, [_ZZN3cub18CUB_300001_SM_10006detail4scan16DeviceScanKernelINS2_10policy_hubIiiim12compare_leftE10Policy1000EN6thrust24THRUST_300001_SM_1000_NS6detail15normal_iteratorINS9_10device_ptrIiEEEESE_NS0_13ScanTileStateIiLb1EEES5_NS0_8NullTypeEmiLb0ESH_EEvT0_T1_T2_iT3_T4_T5_E12temp_storage+24];
	add.s32 	%r226, %r1407, -1;
	setp.ge.s32 	%p957, %r225, %r1407;
	setp.gt.s32 	%p958, %r225, 0;
	and.pred  	%p959, %p957, %p958;
	mov.u32 	%r1408, %r225;
	@%p959 bra 	$L__BB14_188;
	setp.gt.s32 	%p960, %r226, %r225;
	setp.gt.s32 	%p961, %r1407, 1;
	and.pred  	%p962, %p961, %p960;
	mov.u32 	%r1408, %r226;
	@%p962 bra 	$L__BB14_188;
	setp.gt.s32 	%p963, %r1407, 1;
	setp.eq.s32 	%p964, %r226, %r225;
	selp.b32 	%r1143, %r226, 0, %p964;
	selp.b32 	%r1408, %r1143, 0, %p963;
$L__BB14_188:
	setp.eq.s32 	%p965, %r4, 3;
	setp.eq.s32 	%p966, %r4, 2;
	selp.b32 	%r1144, %r1407, %r220, %p966;
	selp.b32 	%r229, %r1408, %r1144, %p965;
	ld.shared.u32 	%r230, [_ZZN3cub18CUB_300001_SM_10006detail4scan16DeviceScanKernelINS2_10policy_hubIiiim12compare_leftE10Policy1000EN6thrust24THRUST_300001_SM_1000_NS6detail15normal_iteratorINS9_10device_ptrIiEEEESE_NS0_13ScanTileStateIiLb1EEES5_NS0_8NullTypeEmiLb0ESH_EEvT0_T1_T2_iT3_T4_T5_E12temp_storage+28];
	add.s32 	%r231, %r1408, -1;
	setp.ge.s32 	%p967, %r230, %r1408;
	setp.gt.s32 	%p968, %r230, 0;
	and.pred  	%p969, %p967, %p968;
	mov.u32 	%r1409, %r230;
	@%p969 bra 	$L__BB14_191;
	setp.gt.s32 	%p970, %r231, %r230;
	setp.gt.s32 	%p971, %r1408, 1;
	and.pred  	%p972, %p971, %p970;
	mov.u32 	%r1409, %r231;
	@%p972 bra 	$L__BB14_191;
	setp.gt.s32 	%p973, %r1408, 1;
	setp.eq.s32 	%p974, %r231, %r230;
	selp.b32 	%r1145, %r231, 0, %p974;
	selp.b32 	%r1409, %r1145, 0, %p973;
$L__BB14_191:
	setp.lt.u32 	%p975, %r2, 32;
	@%p975 bra 	$L__BB14_196;
	add.s32 	%r234, %r229, -1;
	setp.ge.s32 	%p976, %r1429, %r229;
	setp.gt.s32 	%p977, %r1429, 0;
	and.pred  	%p978, %p977, %p976;
	mov.u32 	%r1410, %r1429;
	@%p978 bra 	$L__BB14_195;
	setp.gt.s32 	%p979, %r234, %r1429;
	setp.gt.s32 	%p980, %r229, 1;
	and.pred  	%p981, %p980, %p979;
	mov.u32 	%r1410, %r234;
	@%p981 bra 	$L__BB14_195;
	setp.gt.s32 	%p982, %r229, 1;
	setp.eq.s32 	%p983, %r234, %r1429;
	selp.b32 	%r1146, %r234, 0, %p983;
	selp.b32 	%r1410, %r1146, 0, %p982;
$L__BB14_195:
	setp.eq.s32 	%p984, %r1067, 0;
	selp.b32 	%r1429, %r229, %r1410, %p984;
	bra.uni 	$L__BB14_265;
$L__BB14_196:
	setp.ne.s32 	%p985, %r2, 0;
	mul.wide.s32 	%rd40, %r1, 8;
	add.s64 	%rd7, %rd1, %rd40;
	@%p985 bra 	$L__BB14_198;
	st.shared.u32 	[_ZZN3cub18CUB_300001_SM_10006detail4scan16DeviceScanKernelINS2_10policy_hubIiiim12compare_leftE10Policy1000EN6thrust24THRUST_300001_SM_1000_NS6detail15normal_iteratorINS9_10device_ptrIiEEEESE_NS0_13ScanTileStateIiLb1EEES5_NS0_8NullTypeEmiLb0ESH_EEvT0_T1_T2_iT3_T4_T5_E12temp_storage+12], %r1409;
	add.s64 	%rd41, %rd7, 256;
	mov.b32 	%r1147, 100;
	// begin inline asm
	st.relaxed.gpu.v2.u32 [%rd41], {%r1147, %r1409};
	// end inline asm
$L__BB14_198:
	not.b32 	%r1149, %r2;
	add.s32 	%r1419, %r1, %r1149;
	mov.u32 	%r239, %nctaid.x;
	setp.gt.u32 	%p986, %r239, 499;
	@%p986 bra 	$L__BB14_200;
	membar.cta;
	bra.uni 	$L__BB14_201;
$L__BB14_200:
	mov.b32 	%r1150, 450;
	// begin inline asm
	nanosleep.u32 %r1150;
	// end inline asm
$L__BB14_201:
	mul.wide.s32 	%rd43, %r1419, 8;
	add.s64 	%rd44, %rd1, %rd43;
	add.s64 	%rd42, %rd44, 256;
	// begin inline asm
	ld.relaxed.gpu.v2.u32 {%r1418, %r1412}, [%rd42];
	// end inline asm
$L__BB14_202:
	setp.eq.s32 	%p987, %r1418, 99;
	mov.b32 	%r1153, -1;
	vote.sync.any.pred 	%p988, %p987, %r1153;
	not.pred 	%p989, %p988;
	@%p989 bra 	$L__BB14_207;
	setp.gt.u32 	%p1238, %r239, 499;
	@%p1238 bra 	$L__BB14_205;
	membar.cta;
	bra.uni 	$L__BB14_206;
$L__BB14_205:
	mov.b32 	%r1257, 350;
	// begin inline asm
	nanosleep.u32 %r1257;
	// end inline asm
$L__BB14_206:
	// begin inline asm
	ld.relaxed.gpu.v2.u32 {%r1418, %r1412}, [%rd42];
	// end inline asm
	bra.uni 	$L__BB14_202;
$L__BB14_207:
	setp.eq.s32 	%p990, %r1418, 101;
	mov.b32 	%r1160, -1;
	vote.sync.ballot.b32 	%r1161, %p990, %r1160;
	// begin inline asm
	mov.u32 %r1155, %lanemask_ge;
	// end inline asm
	and.b32  	%r1162, %r1161, %r1155;
	or.b32  	%r1163, %r1162, -2147483648;
	add.s32 	%r1164, %r1163, -1;
	not.b32 	%r1165, %r1163;
	and.b32  	%r1166, %r1165, %r1164;
	popc.b32 	%r249, %r1166;
	mov.b32 	%r1158, 1;
	// begin inline asm
	shfl.sync.down.b32 %r1156, %r1412, %r1158, %r249, %r1160;
	// end inline asm
	setp.ge.s32 	%p992, %r1067, %r249;
	mov.u32 	%r1413, %r1412;
	@%p992 bra 	$L__BB14_211;
	add.s32 	%r251, %r1156, -1;
	setp.ge.s32 	%p993, %r1412, %r1156;
	setp.gt.s32 	%p994, %r1412, 0;
	and.pred  	%p995, %p994, %p993;
	mov.u32 	%r1413, %r1412;
	@%p995 bra 	$L__BB14_211;
	setp.gt.s32 	%p996, %r251, %r1412;
	setp.gt.s32 	%p997, %r1156, 1;
	and.pred  	%p998, %p997, %p996;
	mov.u32 	%r1413, %r251;
	@%p998 bra 	$L__BB14_211;
	setp.gt.s32 	%p999, %r1156, 1;
	setp.eq.s32 	%p1000, %r251, %r1412;
	selp.b32 	%r1167, %r251, 0, %p1000;
	selp.b32 	%r1413, %r1167, 0, %p999;
$L__BB14_211:
	mov.b32 	%r1170, 2;
	mov.b32 	%r1172, -1;
	// begin inline asm
	shfl.sync.down.b32 %r1168, %r1413, %r1170, %r249, %r1172;
	// end inline asm
	add.s32 	%r255, %r1067, 2;
	setp.gt.s32 	%p1001, %r255, %r249;
	mov.u32 	%r1414, %r1413;
	@%p1001 bra 	$L__BB14_215;
	add.s32 	%r256, %r1168, -1;
	setp.ge.s32 	%p1002, %r1413, %r1168;
	setp.gt.s32 	%p1003, %r1413, 0;
	and.pred  	%p1004, %p1003, %p1002;
	mov.u32 	%r1414, %r1413;
	@%p1004 bra 	$L__BB14_215;
	setp.gt.s32 	%p1005, %r256, %r1413;
	setp.gt.s32 	%p1006, %r1168, 1;
	and.pred  	%p1007, %p1006, %p1005;
	mov.u32 	%r1414, %r256;
	@%p1007 bra 	$L__BB14_215;
	setp.gt.s32 	%p1008, %r1168, 1;
	setp.eq.s32 	%p1009, %r256, %r1413;
	selp.b32 	%r1173, %r256, 0, %p1009;
	selp.b32 	%r1414, %r1173, 0, %p1008;
$L__BB14_215:
	mov.b32 	%r1176, 4;
	mov.b32 	%r1178, -1;
	// begin inline asm
	shfl.sync.down.b32 %r1174, %r1414, %r1176, %r249, %r1178;
	// end inline asm
	add.s32 	%r260, %r1067, 4;
	setp.gt.s32 	%p1010, %r260, %r249;
	mov.u32 	%r1415, %r1414;
	@%p1010 bra 	$L__BB14_219;
	add.s32 	%r261, %r1174, -1;
	setp.ge.s32 	%p1011, %r1414, %r1174;
	setp.gt.s32 	%p1012, %r1414, 0;
	and.pred  	%p1013, %p1012, %p1011;
	mov.u32 	%r1415, %r1414;
	@%p1013 bra 	$L__BB14_219;
	setp.gt.s32 	%p1014, %r261, %r1414;
	setp.gt.s32 	%p1015, %r1174, 1;
	and.pred  	%p1016, %p1015, %p1014;
	mov.u32 	%r1415, %r261;
	@%p1016 bra 	$L__BB14_219;
	setp.eq.s32 	%p1018, %r261, %r1414;
	selp.b32 	%r1179, %r261, 0, %p1018;
	selp.b32 	%r1415, %r1179, 0, %p1015;
$L__BB14_219:
	mov.b32 	%r1182, 8;
	mov.b32 	%r1184, -1;
	// begin inline asm
	shfl.sync.down.b32 %r1180, %r1415, %r1182, %r249, %r1184;
	// end inline asm
	add.s32 	%r265, %r1067, 8;
	setp.gt.s32 	%p1019, %r265, %r249;
	mov.u32 	%r1416, %r1415;
	@%p1019 bra 	$L__BB14_223;
	add.s32 	%r266, %r1180, -1;
	setp.ge.s32 	%p1020, %r1415, %r1180;
	setp.gt.s32 	%p1021, %r1415, 0;
	and.pred  	%p1022, %p1021, %p1020;
	mov.u32 	%r1416, %r1415;
	@%p1022 bra 	$L__BB14_223;
	setp.gt.s32 	%p1023, %r266, %r1415;
	setp.gt.s32 	%p1024, %r1180, 1;
	and.pred  	%p1025, %p1024, %p1023;
	mov.u32 	%r1416, %r266;
	@%p1025 bra 	$L__BB14_223;
	setp.eq.s32 	%p1027, %r266, %r1415;
	selp.b32 	%r1185, %r266, 0, %p1027;
	selp.b32 	%r1416, %r1185, 0, %p1024;
$L__BB14_223:
	mov.b32 	%r1188, 16;
	mov.b32 	%r1190, -1;
	// begin inline asm
	shfl.sync.down.b32 %r1186, %r1416, %r1188, %r249, %r1190;
	// end inline asm
	add.s32 	%r270, %r1067, 16;
	setp.gt.s32 	%p1028, %r270, %r249;
	mov.u32 	%r1420, %r1416;
	@%p1028 bra 	$L__BB14_227;
	add.s32 	%r271, %r1186, -1;
	setp.ge.s32 	%p1029, %r1416, %r1186;
	setp.gt.s32 	%p1030, %r1416, 0;
	and.pred  	%p1031, %p1030, %p1029;
	mov.u32 	%r1420, %r1416;
	@%p1031 bra 	$L__BB14_227;
	setp.gt.s32 	%p1032, %r271, %r1416;
	setp.gt.s32 	%p1033, %r1186, 1;
	and.pred  	%p1034, %p1033, %p1032;
	mov.u32 	%r1420, %r271;
	@%p1034 bra 	$L__BB14_227;
	setp.eq.s32 	%p1036, %r271, %r1416;
	selp.b32 	%r1191, %r271, 0, %p1036;
	selp.b32 	%r1420, %r1191, 0, %p1033;
$L__BB14_227:
	add.s64 	%rd9, %rd1, 256;
$L__BB14_228:
	mov.u32 	%r275, %r1420;
	setp.ne.s32 	%p1037, %r1418, 101;
	mov.b32 	%r1192, -1;
	vote.sync.all.pred 	%p1038, %p1037, %r1192;
	not.pred 	%p1039, %p1038;
	@%p1039 bra 	$L__BB14_258;
	mul.wide.s32 	%rd47, %r1419, 8;
	add.s64 	%rd48, %rd9, %rd47;
	add.s64 	%rd46, %rd48, -256;
	// begin inline asm
	ld.relaxed.gpu.v2.u32 {%r1418, %r1422}, [%rd46];
	// end inline asm
$L__BB14_230:
	setp.eq.s32 	%p1179, %r1418, 99;
	mov.b32 	%r1215, -1;
	vote.sync.any.pred 	%p1180, %p1179, %r1215;
	not.pred 	%p1181, %p1180;
	@%p1181 bra 	$L__BB14_235;
	setp.gt.u32 	%p1237, %r239, 499;
	@%p1237 bra 	$L__BB14_233;
	membar.cta;
	bra.uni 	$L__BB14_234;
$L__BB14_233:
	mov.b32 	%r1254, 350;
	// begin inline asm
	nanosleep.u32 %r1254;
	// end inline asm
$L__BB14_234:
	// begin inline asm
	ld.relaxed.gpu.v2.u32 {%r1418, %r1422}, [%rd46];
	// end inline asm
	bra.uni 	$L__BB14_230;
$L__BB14_235:
	setp.eq.s32 	%p1182, %r1418, 101;
	mov.b32 	%r1221, -1;
	vote.sync.ballot.b32 	%r1222, %p1182, %r1221;
	and.b32  	%r1223, %r1222, %r1155;
	or.b32  	%r1224, %r1223, -2147483648;
	add.s32 	%r1225, %r1224, -1;
	not.b32 	%r1226, %r1224;
	and.b32  	%r1227, %r1226, %r1225;
	popc.b32 	%r285, %r1227;
	mov.b32 	%r1219, 1;
	// begin inline asm
	shfl.sync.down.b32 %r1217, %r1422, %r1219, %r285, %r1221;
	// end inline asm
	setp.ge.s32 	%p1184, %r1067, %r285;
	mov.u32 	%r1423, %r1422;
	@%p1184 bra 	$L__BB14_239;
	add.s32 	%r287, %r1217, -1;
	setp.ge.s32 	%p1185, %r1422, %r1217;
	setp.gt.s32 	%p1186, %r1422, 0;
	and.pred  	%p1187, %p1186, %p1185;
	mov.u32 	%r1423, %r1422;
	@%p1187 bra 	$L__BB14_239;
	setp.gt.s32 	%p1188, %r287, %r1422;
	setp.gt.s32 	%p1189, %r1217, 1;
	and.pred  	%p1190, %p1189, %p1188;
	mov.u32 	%r1423, %r287;
	@%p1190 bra 	$L__BB14_239;
	setp.eq.s32 	%p1192, %r287, %r1422;
	selp.b32 	%r1228, %r287, 0, %p1192;
	selp.b32 	%r1423, %r1228, 0, %p1189;
$L__BB14_239:
	mov.b32 	%r1231, 2;
	mov.b32 	%r1233, -1;
	// begin inline asm
	shfl.sync.down.b32 %r1229, %r1423, %r1231, %r285, %r1233;
	// end inline asm
	setp.gt.s32 	%p1193, %r255, %r285;
	mov.u32 	%r1424, %r1423;
	@%p1193 bra 	$L__BB14_243;
	add.s32 	%r291, %r1229, -1;
	setp.ge.s32 	%p1194, %r1423, %r1229;
	setp.gt.s32 	%p1195, %r1423, 0;
	and.pred  	%p1196, %p1195, %p1194;
	mov.u32 	%r1424, %r1423;
	@%p1196 bra 	$L__BB14_243;
	setp.gt.s32 	%p1197, %r291, %r1423;
	setp.gt.s32 	%p1198, %r1229, 1;
	and.pred  	%p1199, %p1198, %p1197;
	mov.u32 	%r1424, %r291;
	@%p1199 bra 	$L__BB14_243;
	setp.eq.s32 	%p1201, %r291, %r1423;
	selp.b32 	%r1234, %r291, 0, %p1201;
	selp.b32 	%r1424, %r1234, 0, %p1198;
$L__BB14_243:
	mov.b32 	%r1237, 4;
	mov.b32 	%r1239, -1;
	// begin inline asm
	shfl.sync.down.b32 %r1235, %r1424, %r1237, %r285, %r1239;
	// end inline asm
	setp.gt.s32 	%p1202, %r260, %r285;
	mov.u32 	%r1425, %r1424;
	@%p1202 bra 	$L__BB14_247;
	add.s32 	%r295, %r1235, -1;
	setp.ge.s32 	%p1203, %r1424, %r1235;
	setp.gt.s32 	%p1204, %r1424, 0;
	and.pred  	%p1205, %p1204, %p1203;
	mov.u32 	%r1425, %r1424;
	@%p1205 bra 	$L__BB14_247;
	setp.gt.s32 	%p1206, %r295, %r1424;
	setp.gt.s32 	%p1207, %r1235, 1;
	and.pred  	%p1208, %p1207, %p1206;
	mov.u32 	%r1425, %r295;
	@%p1208 bra 	$L__BB14_247;
	setp.eq.s32 	%p1210, %r295, %r1424;
	selp.b32 	%r1240, %r295, 0, %p1210;
	selp.b32 	%r1425, %r1240, 0, %p1207;
$L__BB14_247:
	mov.b32 	%r1243, 8;
	mov.b32 	%r1245, -1;
	// begin inline asm
	shfl.sync.down.b32 %r1241, %r1425, %r1243, %r285, %r1245;
	// end inline asm
	setp.gt.s32 	%p1211, %r265, %r285;
	mov.u32 	%r1426, %r1425;
	@%p1211 bra 	$L__BB14_251;
	add.s32 	%r299, %r1241, -1;
	setp.ge.s32 	%p1212, %r1425, %r1241;
	setp.gt.s32 	%p1213, %r1425, 0;
	and.pred  	%p1214, %p1213, %p1212;
	mov.u32 	%r1426, %r1425;
	@%p1214 bra 	$L__BB14_251;
	setp.gt.s32 	%p1215, %r299, %r1425;
	setp.gt.s32 	%p1216, %r1241, 1;
	and.pred  	%p1217, %p1216, %p1215;
	mov.u32 	%r1426, %r299;
	@%p1217 bra 	$L__BB14_251;
	setp.eq.s32 	%p1219, %r299, %r1425;
	selp.b32 	%r1246, %r299, 0, %p1219;
	selp.b32 	%r1426, %r1246, 0, %p1216;
$L__BB14_251:
	mov.b32 	%r1249, 16;
	mov.b32 	%r1251, -1;
	// begin inline asm
	shfl.sync.down.b32 %r1247, %r1426, %r1249, %r285, %r1251;
	// end inline asm
	setp.gt.s32 	%p1220, %r270, %r285;
	mov.u32 	%r1427, %r1426;
	@%p1220 bra 	$L__BB14_255;
	add.s32 	%r303, %r1247, -1;
	setp.ge.s32 	%p1221, %r1426, %r1247;
	setp.gt.s32 	%p1222, %r1426, 0;
	and.pred  	%p1223, %p1222, %p1221;
	mov.u32 	%r1427, %r1426;
	@%p1223 bra 	$L__BB14_255;
	setp.gt.s32 	%p1224, %r303, %r1426;
	setp.gt.s32 	%p1225, %r1247, 1;
	and.pred  	%p1226, %p1225, %p1224;
	mov.u32 	%r1427, %r303;
	@%p1226 bra 	$L__BB14_255;
	setp.eq.s32 	%p1228, %r303, %r1426;
	selp.b32 	%r1252, %r303, 0, %p1228;
	selp.b32 	%r1427, %r1252, 0, %p1225;
$L__BB14_255:
	add.s32 	%r1419, %r1419, -32;
	add.s32 	%r307, %r1427, -1;
	setp.ge.s32 	%p1229, %r275, %r1427;
	setp.gt.s32 	%p1230, %r275, 0;
	and.pred  	%p1231, %p1230, %p1229;
	mov.u32 	%r1420, %r275;
	@%p1231 bra 	$L__BB14_228;
	setp.gt.s32 	%p1232, %r307, %r275;
	setp.gt.s32 	%p1233, %r1427, 1;
	and.pred  	%p1234, %p1233, %p1232;
	mov.u32 	%r1420, %r307;
	@%p1234 bra 	$L__BB14_228;
	setp.eq.s32 	%p1236, %r307, %r275;
	selp.b32 	%r1253, %r307, 0, %p1236;
	selp.b32 	%r1420, %r1253, 0, %p1233;
	bra.uni 	$L__BB14_228;
$L__BB14_258:
	setp.ne.s32 	%p1040, %r2, 0;
	@%p1040 bra 	$L__BB14_263;
	add.s32 	%r309, %r275, -1;
	setp.ge.s32 	%p1041, %r1409, %r275;
	setp.gt.s32 	%p1042, %r1409, 0;
	and.pred  	%p1043, %p1042, %p1041;
	mov.u32 	%r1428, %r1409;
	@%p1043 bra 	$L__BB14_262;
	setp.gt.s32 	%p1044, %r309, %r1409;
	setp.gt.s32 	%p1045, %r275, 1;
	and.pred  	%p1046, %p1045, %p1044;
	mov.u32 	%r1428, %r309;
	@%p1046 bra 	$L__BB14_262;
	setp.gt.s32 	%p1047, %r275, 1;
	setp.eq.s32 	%p1048, %r309, %r1409;
	selp.b32 	%r1194, %r309, 0, %p1048;
	selp.b32 	%r1428, %r1194, 0, %p1047;
$L__BB14_262:
	add.s64 	%rd45, %rd7, 256;
	mov.b32 	%r1195, 101;
	// begin inline asm
	st.relaxed.gpu.v2.u32 [%rd45], {%r1195, %r1428};
	// end inline asm
	st.shared.u32 	[_ZZN3cub18CUB_300001_SM_10006detail4scan16DeviceScanKernelINS2_10policy_hubIiiim12compare_leftE10Policy1000EN6thrust24THRUST_300001_SM_1000_NS6detail15normal_iteratorINS9_10device_ptrIiEEEESE_NS0_13ScanTileStateIiLb1EEES5_NS0_8NullTypeEmiLb0ESH_EEvT0_T1_T2_iT3_T4_T5_E12temp_storage+4], %r275;
	st.shared.u32 	[_ZZN3cub18CUB_300001_SM_10006detail4scan16DeviceScanKernelINS2_10policy_hubIiiim12compare_leftE10Policy1000EN6thrust24THRUST_300001_SM_1000_NS6detail15normal_iteratorINS9_10device_ptrIiEEEESE_NS0_13ScanTileStateIiLb1EEES5_NS0_8NullTypeEmiLb0ESH_EEvT0_T1_T2_iT3_T4_T5_E12temp_storage+8], %r1428;
$L__BB14_263:
	setp.ne.s32 	%p1049, %r1067, 0;
	@%p1049 bra 	$L__BB14_265;
	st.shared.u32 	[_ZZN3cub18CUB_300001_SM_10006detail4scan16DeviceScanKernelINS2_10policy_hubIiiim12compare_leftE10Policy1000EN6thrust24THRUST_300001_SM_1000_NS6detail15normal_iteratorINS9_10device_ptrIiEEEESE_NS0_13ScanTileStateIiLb1EEES5_NS0_8NullTypeEmiLb0ESH_EEvT0_T1_T2_iT3_T4_T5_E12temp_storage+36], %r275;
	mov.u32 	%r1429, %r275;
$L__BB14_265:
	bar.sync 	0;
	ld.shared.u32 	%r313, [_ZZN3cub18CUB_300001_SM_10006detail4scan16DeviceScanKernelINS2_10policy_hubIiiim12compare_leftE10Policy1000EN6thrust24THRUST_300001_SM_1000_NS6detail15normal_iteratorINS9_10device_ptrIiEEEESE_NS0_13ScanTileStateIiLb1EEES5_NS0_8NullTypeEmiLb0ESH_EEvT0_T1_T2_iT3_T4_T5_E12temp_storage+36];
	setp.eq.s32 	%p1050, %r2, 0;
	mov.u32 	%r1430, %r1429;
	@%p1050 bra 	$L__BB14_269;
	add.s32 	%r314, %r313, -1;
	setp.ge.s32 	%p1051, %r1429, %r313;
	setp.gt.s32 	%p1052, %r1429, 0;
	and.pred  	%p1053, %p1052, %p1051;
	mov.u32 	%r1430, %r1429;
	@%p1053 bra 	$L__BB14_269;
	setp.gt.s32 	%p1054, %r314, %r1429;
	setp.gt.s32 	%p1055, %r313, 1;
	and.pred  	%p1056, %p1055, %p1054;
	mov.u32 	%r1430, %r314;
	@%p1056 bra 	$L__BB14_269;
	setp.gt.s32 	%p1057, %r313, 1;
	setp.eq.s32 	%p1058, %r314, %r1429;
	selp.b32 	%r1197, %r314, 0, %p1058;
	selp.b32 	%r1430, %r1197, 0, %p1057;
$L__BB14_269:
	add.s32 	%r317, %r1430, -1;
	setp.ge.s32 	%p1059, %r7, %r1430;
	setp.gt.s32 	%p1060, %r7, 0;
	and.pred  	%p1061, %p1059, %p1060;
	mov.u32 	%r1459, %r7;
	@%p1061 bra 	$L__BB14_272;
	setp.gt.s32 	%p1062, %r317, %r7;
	setp.gt.s32 	%p1063, %r1430, 1;
	and.pred  	%p1064, %p1063, %p1062;
	mov.u32 	%r1459, %r317;
	@%p1064 bra 	$L__BB14_272;
	setp.gt.s32 	%p1065, %r1430, 1;
	setp.eq.s32 	%p1066, %r317, %r7;
	selp.b32 	%r1198, %r317, 0, %p1066;
	selp.b32 	%r1459, %r1198, 0, %p1065;
$L__BB14_272:
	setp.gt.s32 	%p1067, %r8, 0;
	add.s32 	%r320, %r1459, -1;
	setp.ge.s32 	%p1068, %r8, %r1459;
	and.pred  	%p1069, %p1068, %p1067;
	mov.u32 	%r1458, %r8;
	@%p1069 bra 	$L__BB14_275;
	setp.gt.s32 	%p1070, %r320, %r8;
	setp.gt.s32 	%p1071, %r1459, 1;
	and.pred  	%p1072, %p1071, %p1070;
	mov.u32 	%r1458, %r320;
	@%p1072 bra 	$L__BB14_275;
	setp.gt.s32 	%p1073, %r1459, 1;
	setp.eq.s32 	%p1074, %r320, %r8;
	selp.b32 	%r1199, %r320, 0, %p1074;
	selp.b32 	%r1458, %r1199, 0, %p1073;
$L__BB14_275:
	setp.gt.s32 	%p1075, %r9, 0;
	add.s32 	%r323, %r1458, -1;
	setp.ge.s32 	%p1076, %r9, %r1458;
	and.pred  	%p1077, %p1076, %p1075;
	mov.u32 	%r1457, %r9;
	@%p1077 bra 	$L__BB14_278;
	setp.gt.s32 	%p1078, %r323, %r9;
	setp.gt.s32 	%p1079, %r1458, 1;
	and.pred  	%p1080, %p1079, %p1078;
	mov.u32 	%r1457, %r323;
	@%p1080 bra 	$L__BB14_278;
	setp.gt.s32 	%p1081, %r1458, 1;
	setp.eq.s32 	%p1082, %r323, %r9;
	selp.b32 	%r1200, %r323, 0, %p1082;
	selp.b32 	%r1457, %r1200, 0, %p1081;
$L__BB14_278:
	setp.gt.s32 	%p1083, %r10, 0;
	add.s32 	%r326, %r1457, -1;
	setp.ge.s32 	%p1084, %r10, %r1457;
	and.pred  	%p1085, %p1084, %p1083;
	mov.u32 	%r1456, %r10;
	@%p1085 bra 	$L__BB14_281;
	setp.gt.s32 	%p1086, %r326, %r10;
	setp.gt.s32 	%p1087, %r1457, 1;
	and.pred  	%p1088, %p1087, %p1086;
	mov.u32 	%r1456, %r326;
	@%p1088 bra 	$L__BB14_281;
	setp.gt.s32 	%p1089, %r1457, 1;
	setp.eq.s32 	%p1090, %r326, %r10;
	selp.b32 	%r1201, %r326, 0, %p1090;
	selp.b32 	%r1456, %r1201, 0, %p1089;
$L__BB14_281:
	setp.gt.s32 	%p1091, %r11, 0;
	add.s32 	%r329, %r1456, -1;
	setp.ge.s32 	%p1092, %r11, %r1456;
	and.pred  	%p1093, %p1092, %p1091;
	mov.u32 	%r1455, %r11;
	@%p1093 bra 	$L__BB14_284;
	setp.gt.s32 	%p1094, %r329, %r11;
	setp.gt.s32 	%p1095, %r1456, 1;
	and.pred  	%p1096, %p1095, %p1094;
	mov.u32 	%r1455, %r329;
	@%p1096 bra 	$L__BB14_284;
	setp.gt.s32 	%p1097, %r1456, 1;
	setp.eq.s32 	%p1098, %r329, %r11;
	selp.b32 	%r1202, %r329, 0, %p1098;
	selp.b32 	%r1455, %r1202, 0, %p1097;
$L__BB14_284:
	setp.gt.s32 	%p1099, %r12, 0;
	add.s32 	%r332, %r1455, -1;
	setp.ge.s32 	%p1100, %r12, %r1455;
	and.pred  	%p1101, %p1100, %p1099;
	mov.u32 	%r1454, %r12;
	@%p1101 bra 	$L__BB14_287;
	setp.gt.s32 	%p1102, %r332, %r12;
	setp.gt.s32 	%p1103, %r1455, 1;
	and.pred  	%p1104, %p1103, %p1102;
	mov.u32 	%r1454, %r332;
	@%p1104 bra 	$L__BB14_287;
	setp.gt.s32 	%p1105, %r1455, 1;
	setp.eq.s32 	%p1106, %r332, %r12;
	selp.b32 	%r1203, %r332, 0, %p1106;
	selp.b32 	%r1454, %r1203, 0, %p1105;
$L__BB14_287:
	setp.gt.s32 	%p1107, %r13, 0;
	add.s32 	%r335, %r1454, -1;
	setp.ge.s32 	%p1108, %r13, %r1454;
	and.pred  	%p1109, %p1108, %p1107;
	mov.u32 	%r1453, %r13;
	@%p1109 bra 	$L__BB14_290;
	setp.gt.s32 	%p1110, %r335, %r13;
	setp.gt.s32 	%p1111, %r1454, 1;
	and.pred  	%p1112, %p1111, %p1110;
	mov.u32 	%r1453, %r335;
	@%p1112 bra 	$L__BB14_290;
	setp.gt.s32 	%p1113, %r1454, 1;
	setp.eq.s32 	%p1114, %r335, %r13;
	selp.b32 	%r1204, %r335, 0, %p1114;
	selp.b32 	%r1453, %r1204, 0, %p1113;
$L__BB14_290:
	setp.gt.s32 	%p1115, %r14, 0;
	add.s32 	%r338, %r1453, -1;
	setp.ge.s32 	%p1116, %r14, %r1453;
	and.pred  	%p1117, %p1116, %p1115;
	mov.u32 	%r1452, %r14;
	@%p1117 bra 	$L__BB14_293;
	setp.gt.s32 	%p1118, %r338, %r14;
	setp.gt.s32 	%p1119, %r1453, 1;
	and.pred  	%p1120, %p1119, %p1118;
	mov.u32 	%r1452, %r338;
	@%p1120 bra 	$L__BB14_293;
	setp.gt.s32 	%p1121, %r1453, 1;
	setp.eq.s32 	%p1122, %r338, %r14;
	selp.b32 	%r1205, %r338, 0, %p1122;
	selp.b32 	%r1452, %r1205, 0, %p1121;
$L__BB14_293:
	setp.gt.s32 	%p1123, %r15, 0;
	add.s32 	%r341, %r1452, -1;
	setp.ge.s32 	%p1124, %r15, %r1452;
	and.pred  	%p1125, %p1124, %p1123;
	mov.u32 	%r1451, %r15;
	@%p1125 bra 	$L__BB14_296;
	setp.gt.s32 	%p1126, %r341, %r15;
	setp.gt.s32 	%p1127, %r1452, 1;
	and.pred  	%p1128, %p1127, %p1126;
	mov.u32 	%r1451, %r341;
	@%p1128 bra 	$L__BB14_296;
	setp.gt.s32 	%p1129, %r1452, 1;
	setp.eq.s32 	%p1130, %r341, %r15;
	selp.b32 	%r1206, %r341, 0, %p1130;
	selp.b32 	%r1451, %r1206, 0, %p1129;
$L__BB14_296:
	setp.gt.s32 	%p1131, %r16, 0;
	add.s32 	%r344, %r1451, -1;
	setp.ge.s32 	%p1132, %r16, %r1451;
	and.pred  	%p1133, %p1132, %p1131;
	mov.u32 	%r1450, %r16;
	@%p1133 bra 	$L__BB14_299;
	setp.gt.s32 	%p1134, %r344, %r16;
	setp.gt.s32 	%p1135, %r1451, 1;
	and.pred  	%p1136, %p1135, %p1134;
	mov.u32 	%r1450, %r344;
	@%p1136 bra 	$L__BB14_299;
	setp.gt.s32 	%p1137, %r1451, 1;
	setp.eq.s32 	%p1138, %r344, %r16;
	selp.b32 	%r1207, %r344, 0, %p1138;
	selp.b32 	%r1450, %r1207, 0, %p1137;
$L__BB14_299:
	setp.gt.s32 	%p1139, %r17, 0;
	add.s32 	%r347, %r1450, -1;
	setp.ge.s32 	%p1140, %r17, %r1450;
	and.pred  	%p1141, %p1140, %p1139;
	mov.u32 	%r1449, %r17;
	@%p1141 bra 	$L__BB14_302;
	setp.gt.s32 	%p1142, %r347, %r17;
	setp.gt.s32 	%p1143, %r1450, 1;
	and.pred  	%p1144, %p1143, %p1142;
	mov.u32 	%r1449, %r347;
	@%p1144 bra 	$L__BB14_302;
	setp.gt.s32 	%p1145, %r1450, 1;
	setp.eq.s32 	%p1146, %r347, %r17;
	selp.b32 	%r1208, %r347, 0, %p1146;
	selp.b32 	%r1449, %r1208, 0, %p1145;
$L__BB14_302:
	setp.gt.s32 	%p1147, %r18, 0;
	add.s32 	%r350, %r1449, -1;
	setp.ge.s32 	%p1148, %r18, %r1449;
	and.pred  	%p1149, %p1148, %p1147;
	mov.u32 	%r1448, %r18;
	@%p1149 bra 	$L__BB14_305;
	setp.gt.s32 	%p1150, %r350, %r18;
	setp.gt.s32 	%p1151, %r1449, 1;
	and.pred  	%p1152, %p1151, %p1150;
	mov.u32 	%r1448, %r350;
	@%p1152 bra 	$L__BB14_305;
	setp.gt.s32 	%p1153, %r1449, 1;
	setp.eq.s32 	%p1154, %r350, %r18;
	selp.b32 	%r1209, %r350, 0, %p1154;
	selp.b32 	%r1448, %r1209, 0, %p1153;
$L__BB14_305:
	setp.gt.s32 	%p1155, %r19, 0;
	add.s32 	%r353, %r1448, -1;
	setp.ge.s32 	%p1156, %r19, %r1448;
	and.pred  	%p1157, %p1156, %p1155;
	mov.u32 	%r1447, %r19;
	@%p1157 bra 	$L__BB14_308;
	setp.gt.s32 	%p1158, %r353, %r19;
	setp.gt.s32 	%p1159, %r1448, 1;
	and.pred  	%p1160, %p1159, %p1158;
	mov.u32 	%r1447, %r353;
	@%p1160 bra 	$L__BB14_308;
	setp.gt.s32 	%p1161, %r1448, 1;
	setp.eq.s32 	%p1162, %r353, %r19;
	selp.b32 	%r1210, %r353, 0, %p1162;
	selp.b32 	%r1447, %r1210, 0, %p1161;
$L__BB14_308:
	setp.gt.s32 	%p1163, %r20, 0;
	add.s32 	%r356, %r1447, -1;
	setp.ge.s32 	%p1164, %r20, %r1447;
	and.pred  	%p1165, %p1164, %p1163;
	mov.u32 	%r1446, %r20;
	@%p1165 bra 	$L__BB14_311;
	setp.gt.s32 	%p1166, %r356, %r20;
	setp.gt.s32 	%p1167, %r1447, 1;
	and.pred  	%p1168, %p1167, %p1166;
	mov.u32 	%r1446, %r356;
	@%p1168 bra 	$L__BB14_311;
	setp.gt.s32 	%p1169, %r1447, 1;
	setp.eq.s32 	%p1170, %r356, %r20;
	selp.b32 	%r1211, %r356, 0, %p1170;
	selp.b32 	%r1446, %r1211, 0, %p1169;
$L__BB14_311:
	setp.gt.s32 	%p1171, %r21, 0;
	add.s32 	%r359, %r1446, -1;
	setp.ge.s32 	%p1172, %r21, %r1446;
	and.pred  	%p1173, %p1172, %p1171;
	mov.u32 	%r1445, %r21;
	@%p1173 bra 	$L__BB14_314;
	setp.gt.s32 	%p1174, %r359, %r21;
	setp.gt.s32 	%p1175, %r1446, 1;
	and.pred  	%p1176, %p1175, %p1174;
	mov.u32 	%r1445, %r359;
	@%p1176 bra 	$L__BB14_314;
	setp.gt.s32 	%p1177, %r1446, 1;
	setp.eq.s32 	%p1178, %r359, %r21;
	selp.b32 	%r1212, %r359, 0, %p1178;
	selp.b32 	%r1445, %r1212, 0, %p1177;
$L__BB14_314:
	bar.sync 	0;
	st.shared.u32 	[%r6], %r1459;
	st.shared.u32 	[%r6+4], %r1458;
	st.shared.u32 	[%r6+8], %r1457;
	st.shared.u32 	[%r6+12], %r1456;
	st.shared.u32 	[%r6+16], %r1455;
	st.shared.u32 	[%r6+20], %r1454;
	st.shared.u32 	[%r6+24], %r1453;
	st.shared.u32 	[%r6+28], %r1452;
	st.shared.u32 	[%r6+32], %r1451;
	st.shared.u32 	[%r6+36], %r1450;
	st.shared.u32 	[%r6+40], %r1449;
	st.shared.u32 	[%r6+44], %r1448;
	st.shared.u32 	[%r6+48], %r1447;
	st.shared.u32 	[%r6+52], %r1446;
	st.shared.u32 	[%r6+56], %r1445;
	bar.warp.sync 	-1;
	ld.shared.u32 	%r1334, [%r5];
	ld.shared.u32 	%r1335, [%r5+128];
	ld.shared.u32 	%r1336, [%r5+256];
	ld.shared.u32 	%r1337, [%r5+384];
	ld.shared.u32 	%r1338, [%r5+512];
	ld.shared.u32 	%r1339, [%r5+640];
	ld.shared.u32 	%r1340, [%r5+768];
	ld.shared.u32 	%r1341, [%r5+896];
	ld.shared.u32 	%r1342, [%r5+1024];
	ld.shared.u32 	%r1343, [%r5+1152];
	ld.shared.u32 	%r1344, [%r5+1280];
	ld.shared.u32 	%r1345, [%r5+1408];
	ld.shared.u32 	%r1346, [%r5+1536];
	ld.shared.u32 	%r1347, [%r5+1664];
	ld.shared.u32 	%r1348, [%r5+1792];
	add.s64 	%rd53, %rd3, %rd38;
	st.global.u32 	[%rd53], %r1334;
	st.global.u32 	[%rd53+128], %r1335;
	st.global.u32 	[%rd53+256], %r1336;
	st.global.u32 	[%rd53+384], %r1337;
	st.global.u32 	[%rd53+512], %r1338;
	st.global.u32 	[%rd53+640], %r1339;
	st.global.u32 	[%rd53+768], %r1340;
	st.global.u32 	[%rd53+896], %r1341;
	st.global.u32 	[%rd53+1024], %r1342;
	st.global.u32 	[%rd53+1152], %r1343;
	st.global.u32 	[%rd53+1280], %r1344;
	st.global.u32 	[%rd53+1408], %r1345;
	st.global.u32 	[%rd53+1536], %r1346;
	st.global.u32 	[%rd53+1664], %r1347;
	st.global.u32 	[%rd53+1792], %r1348;
	bra.uni 	$L__BB14_686;
$L__BB14_315:
	setp.eq.s64 	%p2, %rd5, 0;
	@%p2 bra 	$L__BB14_686;
	cvt.u32.u64 	%r376, %rd5;
	shl.b64 	%rd20, %rd4, 2;
	add.s64 	%rd21, %rd2, %rd20;
	mov.u32 	%r377, %tid.x;
	ld.global.u32 	%r1474, [%rd21];
	and.b32  	%r807, %r377, 31;
	and.b32  	%r808, %r377, 992;
	mul.lo.s32 	%r809, %r808, 15;
	or.b32  	%r379, %r809, %r807;
	setp.ge.u32 	%p3, %r379, %r376;
	shl.b32 	%r810, %r379, 2;
	cvt.u64.u32 	%rd22, %r810;
	add.s64 	%rd11, %rd21, %rd22;
	mov.u32 	%r1460, %r1474;
	@%p3 bra 	$L__BB14_318;
	ld.global.u32 	%r1460, [%rd11];
$L__BB14_318:
	add.s32 	%r382, %r379, 32;
	setp.ge.u32 	%p4, %r382, %r376;
	mov.u32 	%r1461, %r1474;
	@%p4 bra 	$L__BB14_320;
	ld.global.u32 	%r1461, [%rd11+128];
$L__BB14_320:
	add.s32 	%r385, %r379, 64;
	setp.ge.u32 	%p5, %r385, %r376;
	mov.u32 	%r1462, %r1474;
	@%p5 bra 	$L__BB14_322;
	ld.global.u32 	%r1462, [%rd11+256];
$L__BB14_322:
	add.s32 	%r388, %r379, 96;
	setp.ge.u32 	%p6, %r388, %r376;
	mov.u32 	%r1463, %r1474;
	@%p6 bra 	$L__BB14_324;
	ld.global.u32 	%r1463, [%rd11+384];
$L__BB14_324:
	add.s32 	%r391, %r379, 128;
	setp.ge.u32 	%p7, %r391, %r376;
	mov.u32 	%r1464, %r1474;
	@%p7 bra 	$L__BB14_326;
	ld.global.u32 	%r1464, [%rd11+512];
$L__BB14_326:
	add.s32 	%r394, %r379, 160;
	setp.ge.u32 	%p8, %r394, %r376;
	mov.u32 	%r1465, %r1474;
	@%p8 bra 	$L__BB14_328;
	ld.global.u32 	%r1465, [%rd11+640];
$L__BB14_328:
	add.s32 	%r397, %r379, 192;
	setp.ge.u32 	%p9, %r397, %r376;
	mov.u32 	%r1466, %r1474;
	@%p9 bra 	$L__BB14_330;
	ld.global.u32 	%r1466, [%rd11+768];
$L__BB14_330:
	add.s32 	%r400, %r379, 224;
	setp.ge.u32 	%p10, %r400, %r376;
	mov.u32 	%r1467, %r1474;
	@%p10 bra 	$L__BB14_332;
	ld.global.u32 	%r1467, [%rd11+896];
$L__BB14_332:
	add.s32 	%r403, %r379, 256;
	setp.ge.u32 	%p11, %r403, %r376;
	mov.u32 	%r1468, %r1474;
	@%p11 bra 	$L__BB14_334;
	ld.global.u32 	%r1468, [%rd11+1024];
$L__BB14_334:
	add.s32 	%r406, %r379, 288;
	setp.ge.u32 	%p12, %r406, %r376;
	mov.u32 	%r1469, %r1474;
	@%p12 bra 	$L__BB14_336;
	ld.global.u32 	%r1469, [%rd11+1152];
$L__BB14_336:
	add.s32 	%r409, %r379, 320;
	setp.ge.u32 	%p13, %r409, %r376;
	mov.u32 	%r1470, %r1474;
	@%p13 bra 	$L__BB14_338;
	ld.global.u32 	%r1470, [%rd11+1280];
$L__BB14_338:
	add.s32 	%r412, %r379, 352;
	setp.ge.u32 	%p14, %r412, %r376;
	mov.u32 	%r1471, %r1474;
	@%p14 bra 	$L__BB14_340;
	ld.global.u32 	%r1471, [%rd11+1408];
$L__BB14_340:
	add.s32 	%r415, %r379, 384;
	setp.ge.u32 	%p15, %r415, %r376;
	mov.u32 	%r1472, %r1474;
	@%p15 bra 	$L__BB14_342;
	ld.global.u32 	%r1472, [%rd11+1536];
$L__BB14_342:
	add.s32 	%r418, %r379, 416;
	setp.ge.u32 	%p16, %r418, %r376;
	mov.u32 	%r1473, %r1474;
	@%p16 bra 	$L__BB14_344;
	ld.global.u32 	%r1473, [%rd11+1664];
$L__BB14_344:
	add.s32 	%r421, %r379, 448;
	setp.ge.u32 	%p17, %r421, %r376;
	@%p17 bra 	$L__BB14_346;
	ld.global.u32 	%r1474, [%rd11+1792];
$L__BB14_346:
	// begin inline asm
	mov.u32 %r811, %laneid;
	// end inline asm
	shr.u32 	%r425, %r377, 5;
	mad.lo.s32 	%r812, %r425, 480, %r811;
	shl.b32 	%r813, %r812, 2;
	mov.u32 	%r814, _ZZN3cub18CUB_300001_SM_10006detail4scan16DeviceScanKernelINS2_10policy_hubIiiim12compare_leftE10Policy1000EN6thrust24THRUST_300001_SM_1000_NS6detail15normal_iteratorINS9_10device_ptrIiEEEESE_NS0_13ScanTileStateIiLb1EEES5_NS0_8NullTypeEmiLb0ESH_EEvT0_T1_T2_iT3_T4_T5_E12temp_storage;
	add.s32 	%r426, %r814, %r813;
	st.shared.u32 	[%r426], %r1460;
	st.shared.u32 	[%r426+128], %r1461;
	st.shared.u32 	[%r426+256], %r1462;
	st.shared.u32 	[%r426+384], %r1463;
	st.shared.u32 	[%r426+512], %r1464;
	st.shared.u32 	[%r426+640], %r1465;
	st.shared.u32 	[%r426+768], %r1466;
	st.shared.u32 	[%r426+896], %r1467;
	st.shared.u32 	[%r426+1024], %r1468;
	st.shared.u32 	[%r426+1152], %r1469;
	st.shared.u32 	[%r426+1280], %r1470;
	st.shared.u32 	[%r426+1408], %r1471;
	st.shared.u32 	[%r426+1536], %r1472;
	st.shared.u32 	[%r426+1664], %r1473;
	st.shared.u32 	[%r426+1792], %r1474;
	bar.warp.sync 	-1;
	mad.lo.s32 	%r427, %r811, 56, %r426;
	ld.shared.u32 	%r428, [%r427];
	ld.shared.u32 	%r429, [%r427+4];
	ld.shared.u32 	%r430, [%r427+8];
	ld.shared.u32 	%r431, [%r427+12];
	ld.shared.u32 	%r432, [%r427+16];
	ld.shared.u32 	%r433, [%r427+20];
	ld.shared.u32 	%r434, [%r427+24];
	ld.shared.u32 	%r435, [%r427+28];
	ld.shared.u32 	%r436, [%r427+32];
	ld.shared.u32 	%r437, [%r427+36];
	ld.shared.u32 	%r438, [%r427+40];
	ld.shared.u32 	%r439, [%r427+44];
	ld.shared.u32 	%r440, [%r427+48];
	ld.shared.u32 	%r441, [%r427+52];
	ld.shared.u32 	%r442, [%r427+56];
	bar.sync 	0;
	setp.ne.s32 	%p18, %r1, 0;
	@%p18 bra 	$L__BB14_463;
	add.s32 	%r443, %r428, -1;
	setp.ge.s32 	%p467, %r429, %r428;
	setp.gt.s32 	%p468, %r429, 0;
	and.pred  	%p469, %p467, %p468;
	mov.u32 	%r1475, %r429;
	@%p469 bra 	$L__BB14_350;
	setp.gt.s32 	%p470, %r443, %r429;
	setp.gt.s32 	%p471, %r428, 1;
	and.pred  	%p472, %p471, %p470;
	mov.u32 	%r1475, %r443;
	@%p472 bra 	$L__BB14_350;
	setp.eq.s32 	%p474, %r443, %r429;
	selp.b32 	%r996, %r443, 0, %p474;
	selp.b32 	%r1475, %r996, 0, %p471;
$L__BB14_350:
	add.s32 	%r446, %r1475, -1;
	setp.ge.s32 	%p475, %r430, %r1475;
	setp.gt.s32 	%p476, %r430, 0;
	and.pred  	%p477, %p475, %p476;
	mov.u32 	%r1476, %r430;
	@%p477 bra 	$L__BB14_353;
	setp.gt.s32 	%p478, %r446, %r430;
	setp.gt.s32 	%p479, %r1475, 1;
	and.pred  	%p480, %p479, %p478;
	mov.u32 	%r1476, %r446;
	@%p480 bra 	$L__BB14_353;
	setp.eq.s32 	%p482, %r446, %r430;
	selp.b32 	%r997, %r446, 0, %p482;
	selp.b32 	%r1476, %r997, 0, %p479;
$L__BB14_353:
	add.s32 	%r449, %r1476, -1;
	setp.ge.s32 	%p483, %r431, %r1476;
	setp.gt.s32 	%p484, %r431, 0;
	and.pred  	%p485, %p483, %p484;
	mov.u32 	%r1477, %r431;
	@%p485 bra 	$L__BB14_356;
	setp.gt.s32 	%p486, %r449, %r431;
	setp.gt.s32 	%p487, %r1476, 1;
	and.pred  	%p488, %p487, %p486;
	mov.u32 	%r1477, %r449;
	@%p488 bra 	$L__BB14_356;
	setp.eq.s32 	%p490, %r449, %r431;
	selp.b32 	%r998, %r449, 0, %p490;
	selp.b32 	%r1477, %r998, 0, %p487;
$L__BB14_356:
	add.s32 	%r452, %r1477, -1;
	setp.ge.s32 	%p491, %r432, %r1477;
	setp.gt.s32 	%p492, %r432, 0;
	and.pred  	%p493, %p491, %p492;
	mov.u32 	%r1478, %r432;
	@%p493 bra 	$L__BB14_359;
	setp.gt.s32 	%p494, %r452, %r432;
	setp.gt.s32 	%p495, %r1477, 1;
	and.pred  	%p496, %p495, %p494;
	mov.u32 	%r1478, %r452;
	@%p496 bra 	$L__BB14_359;
	setp.eq.s32 	%p498, %r452, %r432;
	selp.b32 	%r999, %r452, 0, %p498;
	selp.b32 	%r1478, %r999, 0, %p495;
$L__BB14_359:
	add.s32 	%r455, %r1478, -1;
	setp.ge.s32 	%p499, %r433, %r1478;
	setp.gt.s32 	%p500, %r433, 0;
	and.pred  	%p501, %p499, %p500;
	mov.u32 	%r1479, %r433;
	@%p501 bra 	$L__BB14_362;
	setp.gt.s32 	%p502, %r455, %r433;
	setp.gt.s32 	%p503, %r1478, 1;
	and.pred  	%p504, %p503, %p502;
	mov.u32 	%r1479, %r455;
	@%p504 bra 	$L__BB14_362;
	setp.eq.s32 	%p506, %r455, %r433;
	selp.b32 	%r1000, %r455, 0, %p506;
	selp.b32 	%r1479, %r1000, 0, %p503;
$L__BB14_362:
	add.s32 	%r458, %r1479, -1;
	setp.ge.s32 	%p507, %r434, %r1479;
	setp.gt.s32 	%p508, %r434, 0;
	and.pred  	%p509, %p507, %p508;
	mov.u32 	%r1480, %r434;
	@%p509 bra 	$L__BB14_365;
	setp.gt.s32 	%p510, %r458, %r434;
	setp.gt.s32 	%p511, %r1479, 1;
	and.pred  	%p512, %p511, %p510;
	mov.u32 	%r1480, %r458;
	@%p512 bra 	$L__BB14_365;
	setp.eq.s32 	%p514, %r458, %r434;
	selp.b32 	%r1001, %r458, 0, %p514;
	selp.b32 	%r1480, %r1001, 0, %p511;
$L__BB14_365:
	add.s32 	%r461, %r1480, -1;
	setp.ge.s32 	%p515, %r435, %r1480;
	setp.gt.s32 	%p516, %r435, 0;
	and.pred  	%p517, %p515, %p516;
	mov.u32 	%r1481, %r435;
	@%p517 bra 	$L__BB14_368;
	setp.gt.s32 	%p518, %r461, %r435;
	setp.gt.s32 	%p519, %r1480, 1;
	and.pred  	%p520, %p519, %p518;
	mov.u32 	%r1481, %r461;
	@%p520 bra 	$L__BB14_368;
	setp.eq.s32 	%p522, %r461, %r435;
	selp.b32 	%r1002, %r461, 0, %p522;
	selp.b32 	%r1481, %r1002, 0, %p519;
$L__BB14_368:
	add.s32 	%r464, %r1481, -1;
	setp.ge.s32 	%p523, %r436, %r1481;
	setp.gt.s32 	%p524, %r436, 0;
	and.pred  	%p525, %p523, %p524;
	mov.u32 	%r1482, %r436;
	@%p525 bra 	$L__BB14_371;
	setp.gt.s32 	%p526, %r464, %r436;
	setp.gt.s32 	%p527, %r1481, 1;
	and.pred  	%p528, %p527, %p526;
	mov.u32 	%r1482, %r464;
	@%p528 bra 	$L__BB14_371;
	setp.eq.s32 	%p530, %r464, %r436;
	selp.b32 	%r1003, %r464, 0, %p530;
	selp.b32 	%r1482, %r1003, 0, %p527;
$L__BB14_371:
	add.s32 	%r467, %r1482, -1;
	setp.ge.s32 	%p531, %r437, %r1482;
	setp.gt.s32 	%p532, %r437, 0;
	and.pred  	%p533, %p531, %p532;
	mov.u32 	%r1483, %r437;
	@%p533 bra 	$L__BB14_374;
	setp.gt.s32 	%p534, %r467, %r437;
	setp.gt.s32 	%p535, %r1482, 1;
	and.pred  	%p536, %p535, %p534;
	mov.u32 	%r1483, %r467;
	@%p536 bra 	$L__BB14_374;
	setp.eq.s32 	%p538, %r467, %r437;
	selp.b32 	%r1004, %r467, 0, %p538;
	selp.b32 	%r1483, %r1004, 0, %p535;
$L__BB14_374:
	add.s32 	%r470, %r1483, -1;
	setp.ge.s32 	%p539, %r438, %r1483;
	setp.gt.s32 	%p540, %r438, 0;
	and.pred  	%p541, %p539, %p540;
	mov.u32 	%r1484, %r438;
	@%p541 bra 	$L__BB14_377;
	setp.gt.s32 	%p542, %r470, %r438;
	setp.gt.s32 	%p543, %r1483, 1;
	and.pred  	%p544, %p543, %p542;
	mov.u32 	%r1484, %r470;
	@%p544 bra 	$L__BB14_377;
	setp.eq.s32 	%p546, %r470, %r438;
	selp.b32 	%r1005, %r470, 0, %p546;
	selp.b32 	%r1484, %r1005, 0, %p543;
$L__BB14_377:
	add.s32 	%r473, %r1484, -1;
	setp.ge.s32 	%p547, %r439, %r1484;
	setp.gt.s32 	%p548, %r439, 0;
	and.pred  	%p549, %p547, %p548;
	mov.u32 	%r1485, %r439;
	@%p549 bra 	$L__BB14_380;
	setp.gt.s32 	%p550, %r473, %r439;
	setp.gt.s32 	%p551, %r1484, 1;
	and.pred  	%p552, %p551, %p550;
	mov.u32 	%r1485, %r473;
	@%p552 bra 	$L__BB14_380;
	setp.eq.s32 	%p554, %r473, %r439;
	selp.b32 	%r1006, %r473, 0, %p554;
	selp.b32 	%r1485, %r1006, 0, %p551;
$L__BB14_380:
	add.s32 	%r476, %r1485, -1;
	setp.ge.s32 	%p555, %r440, %r1485;
	setp.gt.s32 	%p556, %r440, 0;
	and.pred  	%p557, %p555, %p556;
	mov.u32 	%r1486, %r440;
	@%p557 bra 	$L__BB14_383;
	setp.gt.s32 	%p558, %r476, %r440;
	setp.gt.s32 	%p559, %r1485, 1;
	and.pred  	%p560, %p559, %p558;
	mov.u32 	%r1486, %r476;
	@%p560 bra 	$L__BB14_383;
	setp.eq.s32 	%p562, %r476, %r440;
	selp.b32 	%r1007, %r476, 0, %p562;
	selp.b32 	%r1486, %r1007, 0, %p559;
$L__BB14_383:
	add.s32 	%r479, %r1486, -1;
	setp.ge.s32 	%p563, %r441, %r1486;
	setp.gt.s32 	%p564, %r441, 0;
	and.pred  	%p565, %p563, %p564;
	mov.u32 	%r1487, %r441;
	@%p565 bra 	$L__BB14_386;
	setp.gt.s32 	%p566, %r479, %r441;
	setp.gt.s32 	%p567, %r1486, 1;
	and.pred  	%p568, %p567, %p566;
	mov.u32 	%r1487, %r479;
	@%p568 bra 	$L__BB14_386;
	setp.eq.s32 	%p570, %r479, %r441;
	selp.b32 	%r1008, %r479, 0, %p570;
	selp.b32 	%r1487, %r1008, 0, %p567;
$L__BB14_386:
	add.s32 	%r482, %r1487, -1;
	setp.ge.s32 	%p571, %r442, %r1487;
	setp.gt.s32 	%p572, %r442, 0;
	and.pred  	%p573, %p571, %p572;
	mov.u32 	%r1488, %r442;
	@%p573 bra 	$L__BB14_389;
	setp.gt.s32 	%p574, %r482, %r442;
	setp.gt.s32 	%p575, %r1487, 1;
	and.pred  	%p576, %p575, %p574;
	mov.u32 	%r1488, %r482;
	@%p576 bra 	$L__BB14_389;
	setp.eq.s32 	%p578, %r482, %r442;
	selp.b32 	%r1009, %r482, 0, %p578;
	selp.b32 	%r1488, %r1009, 0, %p575;
$L__BB14_389:
	mov.b32 	%r1012, 1;
	mov.b32 	%r1013, 0;
	mov.b32 	%r1014, -1;
	// begin inline asm
	shfl.sync.up.b32 %r1010, %r1488, %r1012, %r1013, %r1014;
	// end inline asm
	add.s32 	%r486, %r1010, -1;
	setp.ge.s32 	%p579, %r1488, %r1010;
	setp.gt.s32 	%p580, %r1488, 0;
	and.pred  	%p581, %p580, %p579;
	mov.u32 	%r1489, %r1488;
	@%p581 bra 	$L__BB14_392;
	setp.gt.s32 	%p582, %r486, %r1488;
	setp.gt.s32 	%p583, %r1010, 1;
	and.pred  	%p584, %p583, %p582;
	mov.u32 	%r1489, %r486;
	@%p584 bra 	$L__BB14_392;
	setp.eq.s32 	%p586, %r486, %r1488;
	selp.b32 	%r1015, %r486, 0, %p586;
	selp.b32 	%r1489, %r1015, 0, %p583;
$L__BB14_392:
	setp.lt.s32 	%p587, %r811, 1;
	selp.b32 	%r1017, %r1488, %r1489, %p587;
	mov.b32 	%r1018, 2;
	mov.b32 	%r1019, 0;
	mov.b32 	%r1020, -1;
	// begin inline asm
	shfl.sync.up.b32 %r1016, %r1017, %r1018, %r1019, %r1020;
	// end inline asm
	add.s32 	%r491, %r1016, -1;
	setp.ge.s32 	%p588, %r1017, %r1016;
	setp.gt.s32 	%p589, %r1017, 0;
	and.pred  	%p590, %p589, %p588;
	mov.u32 	%r1490, %r1017;
	@%p590 bra 	$L__BB14_395;
	setp.gt.s32 	%p591, %r491, %r1017;
	setp.gt.s32 	%p592, %r1016, 1;
	and.pred  	%p593, %p592, %p591;
	mov.u32 	%r1490, %r491;
	@%p593 bra 	$L__BB14_395;
	setp.eq.s32 	%p595, %r491, %r1017;
	selp.b32 	%r1021, %r491, 0, %p595;
	selp.b32 	%r1490, %r1021, 0, %p592;
$L__BB14_395:
	setp.lt.s32 	%p596, %r811, 2;
	selp.b32 	%r1023, %r1017, %r1490, %p596;
	mov.b32 	%r1024, 4;
	mov.b32 	%r1025, 0;
	mov.b32 	%r1026, -1;
	// begin inline asm
	shfl.sync.up.b32 %r1022, %r1023, %r1024, %r1025, %r1026;
	// end inline asm
	add.s32 	%r496, %r1022, -1;
	setp.ge.s32 	%p597, %r1023, %r1022;
	setp.gt.s32 	%p598, %r1023, 0;
	and.pred  	%p599, %p598, %p597;
	mov.u32 	%r1491, %r1023;
	@%p599 bra 	$L__BB14_398;
	setp.gt.s32 	%p600, %r496, %r1023;
	setp.gt.s32 	%p601, %r1022, 1;
	and.pred  	%p602, %p601, %p600;
	mov.u32 	%r1491, %r496;
	@%p602 bra 	$L__BB14_398;
	setp.eq.s32 	%p604, %r496, %r1023;
	selp.b32 	%r1027, %r496, 0, %p604;
	selp.b32 	%r1491, %r1027, 0, %p601;
$L__BB14_398:
	setp.lt.s32 	%p605, %r811, 4;
	selp.b32 	%r1029, %r1023, %r1491, %p605;
	mov.b32 	%r1030, 8;
	mov.b32 	%r1031, 0;
	mov.b32 	%r1032, -1;
	// begin inline asm
	shfl.sync.up.b32 %r1028, %r1029, %r1030, %r1031, %r1032;
	// end inline asm
	add.s32 	%r501, %r1028, -1;
	setp.ge.s32 	%p606, %r1029, %r1028;
	setp.gt.s32 	%p607, %r1029, 0;
	and.pred  	%p608, %p607, %p606;
	mov.u32 	%r1492, %r1029;
	@%p608 bra 	$L__BB14_401;
	setp.gt.s32 	%p609, %r501, %r1029;
	setp.gt.s32 	%p610, %r1028, 1;
	and.pred  	%p611, %p610, %p609;
	mov.u32 	%r1492, %r501;
	@%p611 bra 	$L__BB14_401;
	setp.eq.s32 	%p613, %r501, %r1029;
	selp.b32 	%r1033, %r501, 0, %p613;
	selp.b32 	%r1492, %r1033, 0, %p610;
$L__BB14_401:
	setp.lt.s32 	%p614, %r811, 8;
	selp.b32 	%r1035, %r1029, %r1492, %p614;
	mov.b32 	%r1036, 16;
	mov.b32 	%r1037, 0;
	mov.b32 	%r1038, -1;
	// begin inline asm
	shfl.sync.up.b32 %r1034, %r1035, %r1036, %r1037, %r1038;
	// end inline asm
	add.s32 	%r506, %r1034, -1;
	setp.ge.s32 	%p615, %r1035, %r1034;
	setp.gt.s32 	%p616, %r1035, 0;
	and.pred  	%p617, %p616, %p615;
	mov.u32 	%r1493, %r1035;
	@%p617 bra 	$L__BB14_404;
	setp.gt.s32 	%p618, %r506, %r1035;
	setp.gt.s32 	%p619, %r1034, 1;
	and.pred  	%p620, %p619, %p618;
	mov.u32 	%r1493, %r506;
	@%p620 bra 	$L__BB14_404;
	setp.eq.s32 	%p622, %r506, %r1035;
	selp.b32 	%r1039, %r506, 0, %p622;
	selp.b32 	%r1493, %r1039, 0, %p619;
$L__BB14_404:
	setp.lt.s32 	%p623, %r811, 16;
	selp.b32 	%r1041, %r1035, %r1493, %p623;
	mov.b32 	%r1042, 1;
	mov.b32 	%r1043, 0;
	mov.b32 	%r1044, -1;
	// begin inline asm
	shfl.sync.up.b32 %r1497, %r1041, %r1042, %r1043, %r1044;
	// end inline asm
	setp.ne.s32 	%p624, %r811, 31;
	@%p624 bra 	$L__BB14_406;
	shl.b32 	%r1045, %r425, 2;
	add.s32 	%r1047, %r814, %r1045;
	st.shared.u32 	[%r1047+16], %r1493;
$L__BB14_406:
	bar.sync 	0;
	ld.shared.v2.u32 	{%r510, %r511}, [_ZZN3cub18CUB_300001_SM_10006detail4scan16DeviceScanKernelINS2_10policy_hubIiiim12compare_leftE10Policy1000EN6thrust24THRUST_300001_SM_1000_NS6detail15normal_iteratorINS9_10device_ptrIiEEEESE_NS0_13ScanTileStateIiLb1EEES5_NS0_8NullTypeEmiLb0ESH_EEvT0_T1_T2_iT3_T4_T5_E12temp_storage+16];
	add.s32 	%r512, %r510, -1;
	setp.ge.s32 	%p625, %r511, %r510;
	setp.gt.s32 	%p626, %r511, 0;
	and.pred  	%p627, %p625, %p626;
	mov.u32 	%r1494, %r511;
	@%p627 bra 	$L__BB14_409;
	setp.gt.s32 	%p628, %r512, %r511;
	setp.gt.s32 	%p629, %r510, 1;
	and.pred  	%p630, %p629, %p628;
	mov.u32 	%r1494, %r512;
	@%p630 bra 	$L__BB14_409;
	setp.eq.s32 	%p632, %r512, %r511;
	selp.b32 	%r1048, %r512, 0, %p632;
	selp.b32 	%r1494, %r1048, 0, %p629;
$L__BB14_409:
	ld.shared.u32 	%r515, [_ZZN3cub18CUB_300001_SM_10006detail4scan16DeviceScanKernelINS2_10policy_hubIiiim12compare_leftE10Policy1000EN6thrust24THRUST_300001_SM_1000_NS6detail15normal_iteratorINS9_10device_ptrIiEEEESE_NS0_13ScanTileStateIiLb1EEES5_NS0_8NullTypeEmiLb0ESH_EEvT0_T1_T2_iT3_T4_T5_E12temp_storage+24];
	add.s32 	%r516, %r1494, -1;
	setp.ge.s32 	%p633, %r515, %r1494;
	setp.gt.s32 	%p634, %r515, 0;
	and.pred  	%p635, %p633, %p634;
	mov.u32 	%r1495, %r515;
	@%p635 bra 	$L__BB14_412;
	setp.gt.s32 	%p636, %r516, %r515;
	setp.gt.s32 	%p637, %r1494, 1;
	and.pred  	%p638, %p637, %p636;
	mov.u32 	%r1495, %r516;
	@%p638 bra 	$L__BB14_412;
	setp.eq.s32 	%p640, %r516, %r515;
	selp.b32 	%r1049, %r516, 0, %p640;
	selp.b32 	%r1495, %r1049, 0, %p637;
$L__BB14_412:
	setp.eq.s32 	%p641, %r425, 3;
	setp.eq.s32 	%p642, %r425, 2;
	selp.b32 	%r1050, %r1494, %r510, %p642;
	selp.b32 	%r519, %r1495, %r1050, %p641;
	setp.lt.u32 	%p643, %r377, 32;
	@%p643 bra 	$L__BB14_417;
	add.s32 	%r520, %r519, -1;
	setp.ge.s32 	%p644, %r1497, %r519;
	setp.gt.s32 	%p645, %r1497, 0;
	and.pred  	%p646, %p645, %p644;
	mov.u32 	%r1496, %r1497;
	@%p646 bra 	$L__BB14_416;
	setp.gt.s32 	%p647, %r520, %r1497;
	setp.gt.s32 	%p648, %r519, 1;
	and.pred  	%p649, %p648, %p647;
	mov.u32 	%r1496, %r520;
	@%p649 bra 	$L__BB14_416;
	setp.eq.s32 	%p651, %r520, %r1497;
	selp.b32 	%r1051, %r520, 0, %p651;
	selp.b32 	%r1496, %r1051, 0, %p648;
$L__BB14_416:
	setp.eq.s32 	%p652, %r811, 0;
	selp.b32 	%r1497, %r519, %r1496, %p652;
$L__BB14_417:
	setp.eq.s32 	%p653, %r377, 0;
	mov.u32 	%r1583, %r428;
	@%p653 bra 	$L__BB14_421;
	add.s32 	%r525, %r1497, -1;
	setp.ge.s32 	%p654, %r428, %r1497;
	setp.gt.s32 	%p655, %r428, 0;
	and.pred  	%p656, %p654, %p655;
	mov.u32 	%r1583, %r428;
	@%p656 bra 	$L__BB14_421;
	setp.gt.s32 	%p657, %r525, %r428;
	setp.gt.s32 	%p658, %r1497, 1;
	and.pred  	%p659, %p658, %p657;
	mov.u32 	%r1583, %r525;
	@%p659 bra 	$L__BB14_421;
	setp.eq.s32 	%p661, %r525, %r428;
	selp.b32 	%r1052, %r525, 0, %p661;
	selp.b32 	%r1583, %r1052, 0, %p658;
$L__BB14_421:
	add.s32 	%r528, %r1583, -1;
	setp.ge.s32 	%p663, %r429, %r1583;
	and.pred  	%p664, %p663, %p468;
	mov.u32 	%r1582, %r429;
	@%p664 bra 	$L__BB14_424;
	setp.gt.s32 	%p665, %r528, %r429;
	setp.gt.s32 	%p666, %r1583, 1;
	and.pred  	%p667, %p666, %p665;
	mov.u32 	%r1582, %r528;
	@%p667 bra 	$L__BB14_424;
	setp.eq.s32 	%p669, %r528, %r429;
	selp.b32 	%r1053, %r528, 0, %p669;
	selp.b32 	%r1582, %r1053, 0, %p666;
$L__BB14_424:
	add.s32 	%r531, %r1582, -1;
	setp.ge.s32 	%p671, %r430, %r1582;
	and.pred  	%p672, %p671, %p476;
	mov.u32 	%r1581, %r430;
	@%p672 bra 	$L__BB14_427;
	setp.gt.s32 	%p673, %r531, %r430;
	setp.gt.s32 	%p674, %r1582, 1;
	and.pred  	%p675, %p674, %p673;
	mov.u32 	%r1581, %r531;
	@%p675 bra 	$L__BB14_427;
	setp.eq.s32 	%p677, %r531, %r430;
	selp.b32 	%r1054, %r531, 0, %p677;
	selp.b32 	%r1581, %r1054, 0, %p674;
$L__BB14_427:
	add.s32 	%r534, %r1581, -1;
	setp.ge.s32 	%p679, %r431, %r1581;
	and.pred  	%p680, %p679, %p484;
	mov.u32 	%r1580, %r431;
	@%p680 bra 	$L__BB14_430;
	setp.gt.s32 	%p681, %r534, %r431;
	setp.gt.s32 	%p682, %r1581, 1;
	and.pred  	%p683, %p682, %p681;
	mov.u32 	%r1580, %r534;
	@%p683 bra 	$L__BB14_430;
	setp.eq.s32 	%p685, %r534, %r431;
	selp.b32 	%r1055, %r534, 0, %p685;
	selp.b32 	%r1580, %r1055, 0, %p682;
$L__BB14_430:
	add.s32 	%r537, %r1580, -1;
	setp.ge.s32 	%p687, %r432, %r1580;
	and.pred  	%p688, %p687, %p492;
	mov.u32 	%r1579, %r432;
	@%p688 bra 	$L__BB14_433;
	setp.gt.s32 	%p689, %r537, %r432;
	setp.gt.s32 	%p690, %r1580, 1;
	and.pred  	%p691, %p690, %p689;
	mov.u32 	%r1579, %r537;
	@%p691 bra 	$L__BB14_433;
	setp.eq.s32 	%p693, %r537, %r432;
	selp.b32 	%r1056, %r537, 0, %p693;
	selp.b32 	%r1579, %r1056, 0, %p690;
$L__BB14_433:
	setp.gt.s32 	%p694, %r433, 0;
	add.s32 	%r540, %r1579, -1;
	setp.ge.s32 	%p695, %r433, %r1579;
	and.pred  	%p696, %p695, %p694;
	mov.u32 	%r1578, %r433;
	@%p696 bra 	$L__BB14_436;
	setp.gt.s32 	%p697, %r540, %r433;
	setp.gt.s32 	%p698, %r1579, 1;
	and.pred  	%p699, %p698, %p697;
	mov.u32 	%r1578, %r540;
	@%p699 bra 	$L__BB14_436;
	setp.eq.s32 	%p701, %r540, %r433;
	selp.b32 	%r1057, %r540, 0, %p701;
	selp.b32 	%r1578, %r1057, 0, %p698;
$L__BB14_436:
	setp.gt.s32 	%p702, %r434, 0;
	add.s32 	%r543, %r1578, -1;
	setp.ge.s32 	%p703, %r434, %r1578;
	and.pred  	%p704, %p703, %p702;
	mov.u32 	%r1577, %r434;
	@%p704 bra 	$L__BB14_439;
	setp.gt.s32 	%p705, %r543, %r434;
	setp.gt.s32 	%p706, %r1578, 1;
	and.pred  	%p707, %p706, %p705;
	mov.u32 	%r1577, %r543;
	@%p707 bra 	$L__BB14_439;
	setp.eq.s32 	%p709, %r543, %r434;
	selp.b32 	%r1058, %r543, 0, %p709;
	selp.b32 	%r1577, %r1058, 0, %p706;
$L__BB14_439:
	setp.gt.s32 	%p710, %r435, 0;
	add.s32 	%r546, %r1577, -1;
	setp.ge.s32 	%p711, %r435, %r1577;
	and.pred  	%p712, %p711, %p710;
	mov.u32 	%r1576, %r435;
	@%p712 bra 	$L__BB14_442;
	setp.gt.s32 	%p713, %r546, %r435;
	setp.gt.s32 	%p714, %r1577, 1;
	and.pred  	%p715, %p714, %p713;
	mov.u32 	%r1576, %r546;
	@%p715 bra 	$L__BB14_442;
	setp.eq.s32 	%p717, %r546, %r435;
	selp.b32 	%r1059, %r546, 0, %p717;
	selp.b32 	%r1576, %r1059, 0, %p714;
$L__BB14_442:
	setp.gt.s32 	%p718, %r436, 0;
	add.s32 	%r549, %r1576, -1;
	setp.ge.s32 	%p719, %r436, %r1576;
	and.pred  	%p720, %p719, %p718;
	mov.u32 	%r1575, %r436;
	@%p720 bra 	$L__BB14_445;
	setp.gt.s32 	%p721, %r549, %r436;
	setp.gt.s32 	%p722, %r1576, 1;
	and.pred  	%p723, %p722, %p721;
	mov.u32 	%r1575, %r549;
	@%p723 bra 	$L__BB14_445;
	setp.eq.s32 	%p725, %r549, %r436;
	selp.b32 	%r1060, %r549, 0, %p725;
	selp.b32 	%r1575, %r1060, 0, %p722;
$L__BB14_445:
	setp.gt.s32 	%p726, %r437, 0;
	add.s32 	%r552, %r1575, -1;
	setp.ge.s32 	%p727, %r437, %r1575;
	and.pred  	%p728, %p727, %p726;
	mov.u32 	%r1574, %r437;
	@%p728 bra 	$L__BB14_448;
	setp.gt.s32 	%p729, %r552, %r437;
	setp.gt.s32 	%p730, %r1575, 1;
	and.pred  	%p731, %p730, %p729;
	mov.u32 	%r1574, %r552;
	@%p731 bra 	$L__BB14_448;
	setp.eq.s32 	%p733, %r552, %r437;
	selp.b32 	%r1061, %r552, 0, %p733;
	selp.b32 	%r1574, %r1061, 0, %p730;
$L__BB14_448:
	setp.gt.s32 	%p734, %r438, 0;
	add.s32 	%r555, %r1574, -1;
	setp.ge.s32 	%p735, %r438, %r1574;
	and.pred  	%p736, %p735, %p734;
	mov.u32 	%r1573, %r438;
	@%p736 bra 	$L__BB14_451;
	setp.gt.s32 	%p737, %r555, %r438;
	setp.gt.s32 	%p738, %r1574, 1;
	and.pred  	%p739, %p738, %p737;
	mov.u32 	%r1573, %r555;
	@%p739 bra 	$L__BB14_451;
	setp.eq.s32 	%p741, %r555, %r438;
	selp.b32 	%r1062, %r555, 0, %p741;
	selp.b32 	%r1573, %r1062, 0, %p738;
$L__BB14_451:
	setp.gt.s32 	%p742, %r439, 0;
	add.s32 	%r558, %r1573, -1;
	setp.ge.s32 	%p743, %r439, %r1573;
	and.pred  	%p744, %p743, %p742;
	mov.u32 	%r1572, %r439;
	@%p744 bra 	$L__BB14_454;
	setp.gt.s32 	%p745, %r558, %r439;
	setp.gt.s32 	%p746, %r1573, 1;
	and.pred  	%p747, %p746, %p745;
	mov.u32 	%r1572, %r558;
	@%p747 bra 	$L__BB14_454;
	setp.eq.s32 	%p749, %r558, %r439;
	selp.b32 	%r1063, %r558, 0, %p749;
	selp.b32 	%r1572, %r1063, 0, %p746;
$L__BB14_454:
	setp.gt.s32 	%p750, %r440, 0;
	add.s32 	%r561, %r1572, -1;
	setp.ge.s32 	%p751, %r440, %r1572;
	and.pred  	%p752, %p751, %p750;
	mov.u32 	%r1571, %r440;
	@%p752 bra 	$L__BB14_457;
	setp.gt.s32 	%p753, %r561, %r440;
	setp.gt.s32 	%p754, %r1572, 1;
	and.pred  	%p755, %p754, %p753;
	mov.u32 	%r1571, %r561;
	@%p755 bra 	$L__BB14_457;
	setp.eq.s32 	%p757, %r561, %r440;
	selp.b32 	%r1064, %r561, 0, %p757;
	selp.b32 	%r1571, %r1064, 0, %p754;
$L__BB14_457:
	setp.gt.s32 	%p758, %r441, 0;
	add.s32 	%r564, %r1571, -1;
	setp.ge.s32 	%p759, %r441, %r1571;
	and.pred  	%p760, %p759, %p758;
	mov.u32 	%r1570, %r441;
	@%p760 bra 	$L__BB14_460;
	setp.gt.s32 	%p761, %r564, %r441;
	setp.gt.s32 	%p762, %r1571, 1;
	and.pred  	%p763, %p762, %p761;
	mov.u32 	%r1570, %r564;
	@%p763 bra 	$L__BB14_460;
	setp.eq.s32 	%p765, %r564, %r441;
	selp.b32 	%r1065, %r564, 0, %p765;
	selp.b32 	%r1570, %r1065, 0, %p762;
$L__BB14_460:
	setp.gt.s32 	%p766, %r442, 0;
	add.s32 	%r567, %r1570, -1;
	setp.ge.s32 	%p767, %r442, %r1570;
	and.pred  	%p768, %p767, %p766;
	mov.u32 	%r1569, %r442;
	@%p768 bra 	$L__BB14_654;
	setp.gt.s32 	%p769, %r567, %r442;
	setp.gt.s32 	%p770, %r1570, 1;
	and.pred  	%p771, %p770, %p769;
	mov.u32 	%r1569, %r567;
	@%p771 bra 	$L__BB14_654;
	setp.eq.s32 	%p773, %r567, %r442;
	selp.b32 	%r1066, %r567, 0, %p773;
	selp.b32 	%r1569, %r1066, 0, %p770;
	bra.uni 	$L__BB14_654;
$L__BB14_463:
	add.s32 	%r569, %r428, -1;
	setp.ge.s32 	%p19, %r429, %r428;
	setp.gt.s32 	%p20, %r429, 0;
	and.pred  	%p21, %p19, %p20;
	mov.u32 	%r1512, %r429;
	@%p21 bra 	$L__BB14_466;
	setp.gt.s32 	%p22, %r569, %r429;
	setp.gt.s32 	%p23, %r428, 1;
	and.pred  	%p24, %p23, %p22;
	mov.u32 	%r1512, %r569;
	@%p24 bra 	$L__BB14_466;
	setp.eq.s32 	%p26, %r569, %r429;
	selp.b32 	%r815, %r569, 0, %p26;
	selp.b32 	%r1512, %r815, 0, %p23;
$L__BB14_466:
	add.s32 	%r572, %r1512, -1;
	setp.ge.s32 	%p27, %r430, %r1512;
	setp.gt.s32 	%p28, %r430, 0;
	and.pred  	%p29, %p27, %p28;
	mov.u32 	%r1513, %r430;
	@%p29 bra 	$L__BB14_469;
	setp.gt.s32 	%p30, %r572, %r430;
	setp.gt.s32 	%p31, %r1512, 1;
	and.pred  	%p32, %p31, %p30;
	mov.u32 	%r1513, %r572;
	@%p32 bra 	$L__BB14_469;
	setp.eq.s32 	%p34, %r572, %r430;
	selp.b32 	%r816, %r572, 0, %p34;
	selp.b32 	%r1513, %r816, 0, %p31;
$L__BB14_469:
	add.s32 	%r575, %r1513, -1;
	setp.ge.s32 	%p35, %r431, %r1513;
	setp.gt.s32 	%p36, %r431, 0;
	and.pred  	%p37, %p35, %p36;
	mov.u32 	%r1514, %r431;
	@%p37 bra 	$L__BB14_472;
	setp.gt.s32 	%p38, %r575, %r431;
	setp.gt.s32 	%p39, %r1513, 1;
	and.pred  	%p40, %p39, %p38;
	mov.u32 	%r1514, %r575;
	@%p40 bra 	$L__BB14_472;
	setp.eq.s32 	%p42, %r575, %r431;
	selp.b32 	%r817, %r575, 0, %p42;
	selp.b32 	%r1514, %r817, 0, %p39;
$L__BB14_472:
	add.s32 	%r578, %r1514, -1;
	setp.ge.s32 	%p43, %r432, %r1514;
	setp.gt.s32 	%p44, %r432, 0;
	and.pred  	%p45, %p43, %p44;
	mov.u32 	%r1515, %r432;
	@%p45 bra 	$L__BB14_475;
	setp.gt.s32 	%p46, %r578, %r432;
	setp.gt.s32 	%p47, %r1514, 1;
	and.pred  	%p48, %p47, %p46;
	mov.u32 	%r1515, %r578;
	@%p48 bra 	$L__BB14_475;
	setp.eq.s32 	%p50, %r578, %r432;
	selp.b32 	%r818, %r578, 0, %p50;
	selp.b32 	%r1515, %r818, 0, %p47;
$L__BB14_475:
	add.s32 	%r581, %r1515, -1;
	setp.ge.s32 	%p51, %r433, %r1515;
	setp.gt.s32 	%p52, %r433, 0;
	and.pred  	%p53, %p51, %p52;
	mov.u32 	%r1516, %r433;
	@%p53 bra 	$L__BB14_478;
	setp.gt.s32 	%p54, %r581, %r433;
	setp.gt.s32 	%p55, %r1515, 1;
	and.pred  	%p56, %p55, %p54;
	mov.u32 	%r1516, %r581;
	@%p56 bra 	$L__BB14_478;
	setp.eq.s32 	%p58, %r581, %r433;
	selp.b32 	%r819, %r581, 0, %p58;
	selp.b32 	%r1516, %r819, 0, %p55;
$L__BB14_478:
	add.s32 	%r584, %r1516, -1;
	setp.ge.s32 	%p59, %r434, %r1516;
	setp.gt.s32 	%p60, %r434, 0;
	and.pred  	%p61, %p59, %p60;
	mov.u32 	%r1517, %r434;
	@%p61 bra 	$L__BB14_481;
	setp.gt.s32 	%p62, %r584, %r434;
	setp.gt.s32 	%p63, %r1516, 1;
	and.pred  	%p64, %p63, %p62;
	mov.u32 	%r1517, %r584;
	@%p64 bra 	$L__BB14_481;
	setp.eq.s32 	%p66, %r584, %r434;
	selp.b32 	%r820, %r584, 0, %p66;
	selp.b32 	%r1517, %r820, 0, %p63;
$L__BB14_481:
	add.s32 	%r587, %r1517, -1;
	setp.ge.s32 	%p67, %r435, %r1517;
	setp.gt.s32 	%p68, %r435, 0;
	and.pred  	%p69, %p67, %p68;
	mov.u32 	%r1518, %r435;
	@%p69 bra 	$L__BB14_484;
	setp.gt.s32 	%p70, %r587, %r435;
	setp.gt.s32 	%p71, %r1517, 1;
	and.pred  	%p72, %p71, %p70;
	mov.u32 	%r1518, %r587;
	@%p72 bra 	$L__BB14_484;
	setp.eq.s32 	%p74, %r587, %r435;
	selp.b32 	%r821, %r587, 0, %p74;
	selp.b32 	%r1518, %r821, 0, %p71;
$L__BB14_484:
	add.s32 	%r590, %r1518, -1;
	setp.ge.s32 	%p75, %r436, %r1518;
	setp.gt.s32 	%p76, %r436, 0;
	and.pred  	%p77, %p75, %p76;
	mov.u32 	%r1519, %r436;
	@%p77 bra 	$L__BB14_487;
	setp.gt.s32 	%p78, %r590, %r436;
	setp.gt.s32 	%p79, %r1518, 1;
	and.pred  	%p80, %p79, %p78;
	mov.u32 	%r1519, %r590;
	@%p80 bra 	$L__BB14_487;
	setp.eq.s32 	%p82, %r590, %r436;
	selp.b32 	%r822, %r590, 0, %p82;
	selp.b32 	%r1519, %r822, 0, %p79;
$L__BB14_487:
	add.s32 	%r593, %r1519, -1;
	setp.ge.s32 	%p83, %r437, %r1519;
	setp.gt.s32 	%p84, %r437, 0;
	and.pred  	%p85, %p83, %p84;
	mov.u32 	%r1520, %r437;
	@%p85 bra 	$L__BB14_490;
	setp.gt.s32 	%p86, %r593, %r437;
	setp.gt.s32 	%p87, %r1519, 1;
	and.pred  	%p88, %p87, %p86;
	mov.u32 	%r1520, %r593;
	@%p88 bra 	$L__BB14_490;
	setp.eq.s32 	%p90, %r593, %r437;
	selp.b32 	%r823, %r593, 0, %p90;
	selp.b32 	%r1520, %r823, 0, %p87;
$L__BB14_490:
	add.s32 	%r596, %r1520, -1;
	setp.ge.s32 	%p91, %r438, %r1520;
	setp.gt.s32 	%p92, %r438, 0;
	and.pred  	%p93, %p91, %p92;
	mov.u32 	%r1521, %r438;
	@%p93 bra 	$L__BB14_493;
	setp.gt.s32 	%p94, %r596, %r438;
	setp.gt.s32 	%p95, %r1520, 1;
	and.pred  	%p96, %p95, %p94;
	mov.u32 	%r1521, %r596;
	@%p96 bra 	$L__BB14_493;
	setp.eq.s32 	%p98, %r596, %r438;
	selp.b32 	%r824, %r596, 0, %p98;
	selp.b32 	%r1521, %r824, 0, %p95;
$L__BB14_493:
	add.s32 	%r599, %r1521, -1;
	setp.ge.s32 	%p99, %r439, %r1521;
	setp.gt.s32 	%p100, %r439, 0;
	and.pred  	%p101, %p99, %p100;
	mov.u32 	%r1522, %r439;
	@%p101 bra 	$L__BB14_496;
	setp.gt.s32 	%p102, %r599, %r439;
	setp.gt.s32 	%p103, %r1521, 1;
	and.pred  	%p104, %p103, %p102;
	mov.u32 	%r1522, %r599;
	@%p104 bra 	$L__BB14_496;
	setp.eq.s32 	%p106, %r599, %r439;
	selp.b32 	%r825, %r599, 0, %p106;
	selp.b32 	%r1522, %r825, 0, %p103;
$L__BB14_496:
	add.s32 	%r602, %r1522, -1;
	setp.ge.s32 	%p107, %r440, %r1522;
	setp.gt.s32 	%p108, %r440, 0;
	and.pred  	%p109, %p107, %p108;
	mov.u32 	%r1523, %r440;
	@%p109 bra 	$L__BB14_499;
	setp.gt.s32 	%p110, %r602, %r440;
	setp.gt.s32 	%p111, %r1522, 1;
	and.pred  	%p112, %p111, %p110;
	mov.u32 	%r1523, %r602;
	@%p112 bra 	$L__BB14_499;
	setp.eq.s32 	%p114, %r602, %r440;
	selp.b32 	%r826, %r602, 0, %p114;
	selp.b32 	%r1523, %r826, 0, %p111;
$L__BB14_499:
	add.s32 	%r605, %r1523, -1;
	setp.ge.s32 	%p115, %r441, %r1523;
	setp.gt.s32 	%p116, %r441, 0;
	and.pred  	%p117, %p115, %p116;
	mov.u32 	%r1524, %r441;
	@%p117 bra 	$L__BB14_502;
	setp.gt.s32 	%p118, %r605, %r441;
	setp.gt.s32 	%p119, %r1523, 1;
	and.pred  	%p120, %p119, %p118;
	mov.u32 	%r1524, %r605;
	@%p120 bra 	$L__BB14_502;
	setp.eq.s32 	%p122, %r605, %r441;
	selp.b32 	%r827, %r605, 0, %p122;
	selp.b32 	%r1524, %r827, 0, %p119;
$L__BB14_502:
	add.s32 	%r608, %r1524, -1;
	setp.ge.s32 	%p123, %r442, %r1524;
	setp.gt.s32 	%p124, %r442, 0;
	and.pred  	%p125, %p123, %p124;
	mov.u32 	%r1525, %r442;
	@%p125 bra 	$L__BB14_505;
	setp.gt.s32 	%p126, %r608, %r442;
	setp.gt.s32 	%p127, %r1524, 1;
	and.pred  	%p128, %p127, %p126;
	mov.u32 	%r1525, %r608;
	@%p128 bra 	$L__BB14_505;
	setp.eq.s32 	%p130, %r608, %r442;
	selp.b32 	%r828, %r608, 0, %p130;
	selp.b32 	%r1525, %r828, 0, %p127;
$L__BB14_505:
	mov.b32 	%r831, 1;
	mov.b32 	%r832, 0;
	mov.b32 	%r833, -1;
	// begin inline asm
	shfl.sync.up.b32 %r829, %r1525, %r831, %r832, %r833;
	// end inline asm
	add.s32 	%r612, %r829, -1;
	setp.ge.s32 	%p131, %r1525, %r829;
	setp.gt.s32 	%p132, %r1525, 0;
	and.pred  	%p133, %p132, %p131;
	mov.u32 	%r1526, %r1525;
	@%p133 bra 	$L__BB14_508;
	setp.gt.s32 	%p134, %r612, %r1525;
	setp.gt.s32 	%p135, %r829, 1;
	and.pred  	%p136, %p135, %p134;
	mov.u32 	%r1526, %r612;
	@%p136 bra 	$L__BB14_508;
	setp.eq.s32 	%p138, %r612, %r1525;
	selp.b32 	%r834, %r612, 0, %p138;
	selp.b32 	%r1526, %r834, 0, %p135;
$L__BB14_508:
	setp.lt.s32 	%p139, %r811, 1;
	selp.b32 	%r836, %r1525, %r1526, %p139;
	mov.b32 	%r837, 2;
	mov.b32 	%r838, 0;
	mov.b32 	%r839, -1;
	// begin inline asm
	shfl.sync.up.b32 %r835, %r836, %r837, %r838, %r839;
	// end inline asm
	add.s32 	%r617, %r835, -1;
	setp.ge.s32 	%p140, %r836, %r835;
	setp.gt.s32 	%p141, %r836, 0;
	and.pred  	%p142, %p141, %p140;
	mov.u32 	%r1527, %r836;
	@%p142 bra 	$L__BB14_511;
	setp.gt.s32 	%p143, %r617, %r836;
	setp.gt.s32 	%p144, %r835, 1;
	and.pred  	%p145, %p144, %p143;
	mov.u32 	%r1527, %r617;
	@%p145 bra 	$L__BB14_511;
	setp.eq.s32 	%p147, %r617, %r836;
	selp.b32 	%r840, %r617, 0, %p147;
	selp.b32 	%r1527, %r840, 0, %p144;
$L__BB14_511:
	setp.lt.s32 	%p148, %r811, 2;
	selp.b32 	%r842, %r836, %r1527, %p148;
	mov.b32 	%r843, 4;
	mov.b32 	%r844, 0;
	mov.b32 	%r845, -1;
	// begin inline asm
	shfl.sync.up.b32 %r841, %r842, %r843, %r844, %r845;
	// end inline asm
	add.s32 	%r622, %r841, -1;
	setp.ge.s32 	%p149, %r842, %r841;
	setp.gt.s32 	%p150, %r842, 0;
	and.pred  	%p151, %p150, %p149;
	mov.u32 	%r1528, %r842;
	@%p151 bra 	$L__BB14_514;
	setp.gt.s32 	%p152, %r622, %r842;
	setp.gt.s32 	%p153, %r841, 1;
	and.pred  	%p154, %p153, %p152;
	mov.u32 	%r1528, %r622;
	@%p154 bra 	$L__BB14_514;
	setp.eq.s32 	%p156, %r622, %r842;
	selp.b32 	%r846, %r622, 0, %p156;
	selp.b32 	%r1528, %r846, 0, %p153;
$L__BB14_514:
	setp.lt.s32 	%p157, %r811, 4;
	selp.b32 	%r848, %r842, %r1528, %p157;
	mov.b32 	%r849, 8;
	mov.b32 	%r850, 0;
	mov.b32 	%r851, -1;
	// begin inline asm
	shfl.sync.up.b32 %r847, %r848, %r849, %r850, %r851;
	// end inline asm
	add.s32 	%r627, %r847, -1;
	setp.ge.s32 	%p158, %r848, %r847;
	setp.gt.s32 	%p159, %r848, 0;
	and.pred  	%p160, %p159, %p158;
	mov.u32 	%r1529, %r848;
	@%p160 bra 	$L__BB14_517;
	setp.gt.s32 	%p161, %r627, %r848;
	setp.gt.s32 	%p162, %r847, 1;
	and.pred  	%p163, %p162, %p161;
	mov.u32 	%r1529, %r627;
	@%p163 bra 	$L__BB14_517;
	setp.eq.s32 	%p165, %r627, %r848;
	selp.b32 	%r852, %r627, 0, %p165;
	selp.b32 	%r1529, %r852, 0, %p162;
$L__BB14_517:
	setp.lt.s32 	%p166, %r811, 8;
	selp.b32 	%r854, %r848, %r1529, %p166;
	mov.b32 	%r855, 16;
	mov.b32 	%r856, 0;
	mov.b32 	%r857, -1;
	// begin inline asm
	shfl.sync.up.b32 %r853, %r854, %r855, %r856, %r857;
	// end inline asm
	add.s32 	%r632, %r853, -1;
	setp.ge.s32 	%p167, %r854, %r853;
	setp.gt.s32 	%p168, %r854, 0;
	and.pred  	%p169, %p168, %p167;
	mov.u32 	%r1530, %r854;
	@%p169 bra 	$L__BB14_520;
	setp.gt.s32 	%p170, %r632, %r854;
	setp.gt.s32 	%p171, %r853, 1;
	and.pred  	%p172, %p171, %p170;
	mov.u32 	%r1530, %r632;
	@%p172 bra 	$L__BB14_520;
	setp.eq.s32 	%p174, %r632, %r854;
	selp.b32 	%r858, %r632, 0, %p174;
	selp.b32 	%r1530, %r858, 0, %p171;
$L__BB14_520:
	setp.lt.s32 	%p175, %r811, 16;
	selp.b32 	%r860, %r854, %r1530, %p175;
	mov.b32 	%r861, 1;
	mov.b32 	%r862, 0;
	mov.b32 	%r863, -1;
	// begin inline asm
	shfl.sync.up.b32 %r1553, %r860, %r861, %r862, %r863;
	// end inline asm
	setp.ne.s32 	%p176, %r811, 31;
	@%p176 bra 	$L__BB14_522;
	shl.b32 	%r864, %r425, 2;
	mov.u32 	%r865, _ZZN3cub18CUB_300001_SM_10006detail4scan16DeviceScanKernelINS2_10policy_hubIiiim12compare_leftE10Policy1000EN6thrust24THRUST_300001_SM_1000_NS6detail15normal_iteratorINS9_10device_ptrIiEEEESE_NS0_13ScanTileStateIiLb1EEES5_NS0_8NullTypeEmiLb0ESH_EEvT0_T1_T2_iT3_T4_T5_E12temp_storage;
	add.s32 	%r866, %r865, %r864;
	st.shared.u32 	[%r866+16], %r1530;
$L__BB14_522:
	bar.sync 	0;
	ld.shared.v2.u32 	{%r636, %r637}, [_ZZN3cub18CUB_300001_SM_10006detail4scan16DeviceScanKernelINS2_10policy_hubIiiim12compare_leftE10Policy1000EN6thrust24THRUST_300001_SM_1000_NS6detail15normal_iteratorINS9_10device_ptrIiEEEESE_NS0_13ScanTileStateIiLb1EEES5_NS0_8NullTypeEmiLb0ESH_EEvT0_T1_T2_iT3_T4_T5_E12temp_storage+16];
	add.s32 	%r638, %r636, -1;
	setp.ge.s32 	%p177, %r637, %r636;
	setp.gt.s32 	%p178, %r637, 0;
	and.pred  	%p179, %p177, %p178;
	mov.u32 	%r1531, %r637;
	@%p179 bra 	$L__BB14_525;
	setp.gt.s32 	%p180, %r638, %r637;
	setp.gt.s32 	%p181, %r636, 1;
	and.pred  	%p182, %p181, %p180;
	mov.u32 	%r1531, %r638;
	@%p182 bra 	$L__BB14_525;
	setp.eq.s32 	%p184, %r638, %r637;
	selp.b32 	%r867, %r638, 0, %p184;
	selp.b32 	%r1531, %r867, 0, %p181;
$L__BB14_525:
	ld.shared.u32 	%r641, [_ZZN3cub18CUB_300001_SM_10006detail4scan16DeviceScanKernelINS2_10policy_hubIiiim12compare_leftE10Policy1000EN6thrust24THRUST_300001_SM_1000_NS6detail15normal_iteratorINS9_10device_ptrIiEEEESE_NS0_13ScanTileStateIiLb1EEES5_NS0_8NullTypeEmiLb0ESH_EEvT0_T1_T2_iT3_T4_T5_E12temp_storage+24];
	add.s32 	%r642, %r1531, -1;
	setp.ge.s32 	%p185, %r641, %r1531;
	setp.gt.s32 	%p186, %r641, 0;
	and.pred  	%p187, %p185, %p186;
	mov.u32 	%r1532, %r641;
	@%p187 bra 	$L__BB14_528;
	setp.gt.s32 	%p188, %r642, %r641;
	setp.gt.s32 	%p189, %r1531, 1;
	and.pred  	%p190, %p189, %p188;
	mov.u32 	%r1532, %r642;
	@%p190 bra 	$L__BB14_528;
	setp.eq.s32 	%p192, %r642, %r641;
	selp.b32 	%r868, %r642, 0, %p192;
	selp.b32 	%r1532, %r868, 0, %p189;
$L__BB14_528:
	setp.eq.s32 	%p193, %r425, 3;
	setp.eq.s32 	%p194, %r425, 2;
	selp.b32 	%r869, %r1531, %r636, %p194;
	selp.b32 	%r645, %r1532, %r869, %p193;
	ld.shared.u32 	%r646, [_ZZN3cub18CUB_300001_SM_10006detail4scan16DeviceScanKernelINS2_10policy_hubIiiim12compare_leftE10Policy1000EN6thrust24THRUST_300001_SM_1000_NS6detail15normal_iteratorINS9_10device_ptrIiEEEESE_NS0_13ScanTileStateIiLb1EEES5_NS0_8NullTypeEmiLb0ESH_EEvT0_T1_T2_iT3_T4_T5_E12temp_storage+28];
	add.s32 	%r647, %r1532, -1;
	setp.ge.s32 	%p195, %r646, %r1532;
	setp.gt.s32 	%p196, %r646, 0;
	and.pred  	%p197, %p195, %p196;
	mov.u32 	%r1533, %r646;
	@%p197 bra 	$L__BB14_531;
	setp.gt.s32 	%p198, %r647, %r646;
	setp.gt.s32 	%p199, %r1532, 1;
	and.pred  	%p200, %p199, %p198;
	mov.u32 	%r1533, %r647;
	@%p200 bra 	$L__BB14_531;
	setp.eq.s32 	%p202, %r647, %r646;
	selp.b32 	%r870, %r647, 0, %p202;
	selp.b32 	%r1533, %r870, 0, %p199;
$L__BB14_531:
	setp.lt.u32 	%p203, %r377, 32;
	@%p203 bra 	$L__BB14_536;
	add.s32 	%r650, %r645, -1;
	setp.ge.s32 	%p204, %r1553, %r645;
	setp.gt.s32 	%p205, %r1553, 0;
	and.pred  	%p206, %p205, %p204;
	mov.u32 	%r1534, %r1553;
	@%p206 bra 	$L__BB14_535;
	setp.gt.s32 	%p207, %r650, %r1553;
	setp.gt.s32 	%p208, %r645, 1;
	and.pred  	%p209, %p208, %p207;
	mov.u32 	%r1534, %r650;
	@%p209 bra 	$L__BB14_535;
	setp.eq.s32 	%p211, %r650, %r1553;
	selp.b32 	%r871, %r650, 0, %p211;
	selp.b32 	%r1534, %r871, 0, %p208;
$L__BB14_535:
	setp.eq.s32 	%p212, %r811, 0;
	selp.b32 	%r1553, %r645, %r1534, %p212;
	bra.uni 	$L__BB14_605;
$L__BB14_536:
	setp.ne.s32 	%p213, %r377, 0;
	mul.wide.s32 	%rd23, %r1, 8;
	add.s64 	%rd12, %rd1, %rd23;
	@%p213 bra 	$L__BB14_538;
	st.shared.u32 	[_ZZN3cub18CUB_300001_SM_10006detail4scan16DeviceScanKernelINS2_10policy_hubIiiim12compare_leftE10Policy1000EN6thrust24THRUST_300001_SM_1000_NS6detail15normal_iteratorINS9_10device_ptrIiEEEESE_NS0_13ScanTileStateIiLb1EEES5_NS0_8NullTypeEmiLb0ESH_EEvT0_T1_T2_iT3_T4_T5_E12temp_storage+12], %r1533;
	add.s64 	%rd24, %rd12, 256;
	mov.b32 	%r872, 100;
	// begin inline asm
	st.relaxed.gpu.v2.u32 [%rd24], {%r872, %r1533};
	// end inline asm
$L__BB14_538:
	not.b32 	%r874, %r377;
	add.s32 	%r1543, %r1, %r874;
	mov.u32 	%r655, %nctaid.x;
	setp.gt.u32 	%p214, %r655, 499;
	@%p214 bra 	$L__BB14_540;
	membar.cta;
	bra.uni 	$L__BB14_541;
$L__BB14_540:
	mov.b32 	%r875, 450;
	// begin inline asm
	nanosleep.u32 %r875;
	// end inline asm
$L__BB14_541:
	mul.wide.s32 	%rd26, %r1543, 8;
	add.s64 	%rd27, %rd1, %rd26;
	add.s64 	%rd25, %rd27, 256;
	// begin inline asm
	ld.relaxed.gpu.v2.u32 {%r1542, %r1536}, [%rd25];
	// end inline asm
$L__BB14_542:
	setp.eq.s32 	%p215, %r1542, 99;
	mov.b32 	%r878, -1;
	vote.sync.any.pred 	%p216, %p215, %r878;
	not.pred 	%p217, %p216;
	@%p217 bra 	$L__BB14_547;
	@%p214 bra 	$L__BB14_545;
	membar.cta;
	bra.uni 	$L__BB14_546;
$L__BB14_545:
	mov.b32 	%r993, 350;
	// begin inline asm
	nanosleep.u32 %r993;
	// end inline asm
$L__BB14_546:
	// begin inline asm
	ld.relaxed.gpu.v2.u32 {%r1542, %r1536}, [%rd25];
	// end inline asm
	bra.uni 	$L__BB14_542;
$L__BB14_547:
	setp.eq.s32 	%p218, %r1542, 101;
	mov.b32 	%r885, -1;
	vote.sync.ballot.b32 	%r886, %p218, %r885;
	// begin inline asm
	mov.u32 %r880, %lanemask_ge;
	// end inline asm
	and.b32  	%r887, %r886, %r880;
	or.b32  	%r888, %r887, -2147483648;
	add.s32 	%r889, %r888, -1;
	not.b32 	%r890, %r888;
	and.b32  	%r891, %r890, %r889;
	popc.b32 	%r665, %r891;
	mov.b32 	%r883, 1;
	// begin inline asm
	shfl.sync.down.b32 %r881, %r1536, %r883, %r665, %r885;
	// end inline asm
	setp.ge.s32 	%p220, %r811, %r665;
	mov.u32 	%r1537, %r1536;
	@%p220 bra 	$L__BB14_551;
	add.s32 	%r667, %r881, -1;
	setp.ge.s32 	%p221, %r1536, %r881;
	setp.gt.s32 	%p222, %r1536, 0;
	and.pred  	%p223, %p222, %p221;
	mov.u32 	%r1537, %r1536;
	@%p223 bra 	$L__BB14_551;
	setp.gt.s32 	%p224, %r667, %r1536;
	setp.gt.s32 	%p225, %r881, 1;
	and.pred  	%p226, %p225, %p224;
	mov.u32 	%r1537, %r667;
	@%p226 bra 	$L__BB14_551;
	setp.eq.s32 	%p228, %r667, %r1536;
	selp.b32 	%r892, %r667, 0, %p228;
	selp.b32 	%r1537, %r892, 0, %p225;
$L__BB14_551:
	mov.b32 	%r895, 2;
	mov.b32 	%r897, -1;
	// begin inline asm
	shfl.sync.down.b32 %r893, %r1537, %r895, %r665, %r897;
	// end inline asm
	add.s32 	%r671, %r811, 2;
	setp.gt.s32 	%p229, %r671, %r665;
	mov.u32 	%r1538, %r1537;
	@%p229 bra 	$L__BB14_555;
	add.s32 	%r672, %r893, -1;
	setp.ge.s32 	%p230, %r1537, %r893;
	setp.gt.s32 	%p231, %r1537, 0;
	and.pred  	%p232, %p231, %p230;
	mov.u32 	%r1538, %r1537;
	@%p232 bra 	$L__BB14_555;
	setp.gt.s32 	%p233, %r672, %r1537;
	setp.gt.s32 	%p234, %r893, 1;
	and.pred  	%p235, %p234, %p233;
	mov.u32 	%r1538, %r672;
	@%p235 bra 	$L__BB14_555;
	setp.eq.s32 	%p237, %r672, %r1537;
	selp.b32 	%r898, %r672, 0, %p237;
	selp.b32 	%r1538, %r898, 0, %p234;
$L__BB14_555:
	mov.b32 	%r901, 4;
	mov.b32 	%r903, -1;
	// begin inline asm
	shfl.sync.down.b32 %r899, %r1538, %r901, %r665, %r903;
	// end inline asm
	add.s32 	%r904, %r811, 4;
	setp.gt.s32 	%p238, %r904, %r665;
	mov.u32 	%r1539, %r1538;
	@%p238 bra 	$L__BB14_559;
	add.s32 	%r676, %r899, -1;
	setp.ge.s32 	%p239, %r1538, %r899;
	setp.gt.s32 	%p240, %r1538, 0;
	and.pred  	%p241, %p240, %p239;
	mov.u32 	%r1539, %r1538;
	@%p241 bra 	$L__BB14_559;
	setp.gt.s32 	%p242, %r676, %r1538;
	setp.gt.s32 	%p243, %r899, 1;
	and.pred  	%p244, %p243, %p242;
	mov.u32 	%r1539, %r676;
	@%p244 bra 	$L__BB14_559;
	setp.eq.s32 	%p246, %r676, %r1538;
	selp.b32 	%r905, %r676, 0, %p246;
	selp.b32 	%r1539, %r905, 0, %p243;
$L__BB14_559:
	mov.b32 	%r908, 8;
	mov.b32 	%r910, -1;
	// begin inline asm
	shfl.sync.down.b32 %r906, %r1539, %r908, %r665, %r910;
	// end inline asm
	add.s32 	%r911, %r811, 8;
	setp.gt.s32 	%p247, %r911, %r665;
	mov.u32 	%r1540, %r1539;
	@%p247 bra 	$L__BB14_563;
	add.s32 	%r680, %r906, -1;
	setp.ge.s32 	%p248, %r1539, %r906;
	setp.gt.s32 	%p249, %r1539, 0;
	and.pred  	%p250, %p249, %p248;
	mov.u32 	%r1540, %r1539;
	@%p250 bra 	$L__BB14_563;
	setp.gt.s32 	%p251, %r680, %r1539;
	setp.gt.s32 	%p252, %r906, 1;
	and.pred  	%p253, %p252, %p251;
	mov.u32 	%r1540, %r680;
	@%p253 bra 	$L__BB14_563;
	setp.eq.s32 	%p255, %r680, %r1539;
	selp.b32 	%r912, %r680, 0, %p255;
	selp.b32 	%r1540, %r912, 0, %p252;
$L__BB14_563:
	mov.b32 	%r915, 16;
	mov.b32 	%r917, -1;
	// begin inline asm
	shfl.sync.down.b32 %r913, %r1540, %r915, %r665, %r917;
	// end inline asm
	add.s32 	%r918, %r811, 16;
	setp.gt.s32 	%p256, %r918, %r665;
	mov.u32 	%r1544, %r1540;
	@%p256 bra 	$L__BB14_567;
	add.s32 	%r684, %r913, -1;
	setp.ge.s32 	%p257, %r1540, %r913;
	setp.gt.s32 	%p258, %r1540, 0;
	and.pred  	%p259, %p258, %p257;
	mov.u32 	%r1544, %r1540;
	@%p259 bra 	$L__BB14_567;
	setp.gt.s32 	%p260, %r684, %r1540;
	setp.gt.s32 	%p261, %r913, 1;
	and.pred  	%p262, %p261, %p260;
	mov.u32 	%r1544, %r684;
	@%p262 bra 	$L__BB14_567;
	setp.eq.s32 	%p264, %r684, %r1540;
	selp.b32 	%r919, %r684, 0, %p264;
	selp.b32 	%r1544, %r919, 0, %p261;
$L__BB14_567:
	add.s64 	%rd14, %rd1, 256;
$L__BB14_568:
	mov.u32 	%r687, %r1544;
	setp.ne.s32 	%p265, %r1542, 101;
	mov.b32 	%r920, -1;
	vote.sync.all.pred 	%p266, %p265, %r920;
	not.pred 	%p267, %p266;
	@%p267 bra 	$L__BB14_598;
	mul.wide.s32 	%rd30, %r1543, 8;
	add.s64 	%rd31, %rd14, %rd30;
	add.s64 	%rd29, %rd31, -256;
	// begin inline asm
	ld.relaxed.gpu.v2.u32 {%r1542, %r1546}, [%rd29];
	// end inline asm
$L__BB14_570:
	setp.eq.s32 	%p407, %r1542, 99;
	mov.b32 	%r943, -1;
	vote.sync.any.pred 	%p408, %p407, %r943;
	not.pred 	%p409, %p408;
	@%p409 bra 	$L__BB14_575;
	setp.gt.u32 	%p465, %r655, 499;
	@%p465 bra 	$L__BB14_573;
	membar.cta;
	bra.uni 	$L__BB14_574;
$L__BB14_573:
	mov.b32 	%r990, 350;
	// begin inline asm
	nanosleep.u32 %r990;
	// end inline asm
$L__BB14_574:
	// begin inline asm
	ld.relaxed.gpu.v2.u32 {%r1542, %r1546}, [%rd29];
	// end inline asm
	bra.uni 	$L__BB14_570;
$L__BB14_575:
	setp.eq.s32 	%p410, %r1542, 101;
	mov.b32 	%r949, -1;
	vote.sync.ballot.b32 	%r950, %p410, %r949;
	and.b32  	%r951, %r950, %r880;
	or.b32  	%r952, %r951, -2147483648;
	add.s32 	%r953, %r952, -1;
	not.b32 	%r954, %r952;
	and.b32  	%r955, %r954, %r953;
	popc.b32 	%r698, %r955;
	mov.b32 	%r947, 1;
	// begin inline asm
	shfl.sync.down.b32 %r945, %r1546, %r947, %r698, %r949;
	// end inline asm
	setp.ge.s32 	%p412, %r811, %r698;
	mov.u32 	%r1547, %r1546;
	@%p412 bra 	$L__BB14_579;
	setp.ge.s32 	%p413, %r1546, %r945;
	setp.gt.s32 	%p414, %r1546, 0;
	and.pred  	%p415, %p414, %p413;
	mov.u32 	%r1547, %r1546;
	@%p415 bra 	$L__BB14_579;
	add.s32 	%r1547, %r945, -1;
	setp.gt.s32 	%p416, %r1547, %r1546;
	setp.gt.s32 	%p417, %r945, 1;
	and.pred  	%p418, %p417, %p416;
	@%p418 bra 	$L__BB14_579;
	add.s32 	%r956, %r945, -1;
	setp.eq.s32 	%p420, %r956, %r1546;
	selp.b32 	%r957, %r956, 0, %p420;
	selp.b32 	%r1547, %r957, 0, %p417;
$L__BB14_579:
	mov.b32 	%r960, 2;
	mov.b32 	%r962, -1;
	// begin inline asm
	shfl.sync.down.b32 %r958, %r1547, %r960, %r698, %r962;
	// end inline asm
	setp.gt.s32 	%p421, %r671, %r698;
	mov.u32 	%r1548, %r1547;
	@%p421 bra 	$L__BB14_583;
	setp.ge.s32 	%p422, %r1547, %r958;
	setp.gt.s32 	%p423, %r1547, 0;
	and.pred  	%p424, %p423, %p422;
	mov.u32 	%r1548, %r1547;
	@%p424 bra 	$L__BB14_583;
	add.s32 	%r1548, %r958, -1;
	setp.gt.s32 	%p425, %r1548, %r1547;
	setp.gt.s32 	%p426, %r958, 1;
	and.pred  	%p427, %p426, %p425;
	@%p427 bra 	$L__BB14_583;
	add.s32 	%r963, %r958, -1;
	setp.eq.s32 	%p429, %r963, %r1547;
	selp.b32 	%r964, %r963, 0, %p429;
	selp.b32 	%r1548, %r964, 0, %p426;
$L__BB14_583:
	mov.b32 	%r967, 4;
	mov.b32 	%r969, -1;
	// begin inline asm
	shfl.sync.down.b32 %r965, %r1548, %r967, %r698, %r969;
	// end inline asm
	add.s32 	%r970, %r811, 4;
	setp.gt.s32 	%p430, %r970, %r698;
	mov.u32 	%r1549, %r1548;
	@%p430 bra 	$L__BB14_587;
	setp.ge.s32 	%p431, %r1548, %r965;
	setp.gt.s32 	%p432, %r1548, 0;
	and.pred  	%p433, %p432, %p431;
	mov.u32 	%r1549, %r1548;
	@%p433 bra 	$L__BB14_587;
	add.s32 	%r1549, %r965, -1;
	setp.gt.s32 	%p434, %r1549, %r1548;
	setp.gt.s32 	%p435, %r965, 1;
	and.pred  	%p436, %p435, %p434;
	@%p436 bra 	$L__BB14_587;
	add.s32 	%r971, %r965, -1;
	setp.eq.s32 	%p438, %r971, %r1548;
	selp.b32 	%r972, %r971, 0, %p438;
	selp.b32 	%r1549, %r972, 0, %p435;
$L__BB14_587:
	mov.b32 	%r975, 8;
	mov.b32 	%r977, -1;
	// begin inline asm
	shfl.sync.down.b32 %r973, %r1549, %r975, %r698, %r977;
	// end inline asm
	add.s32 	%r978, %r811, 8;
	setp.gt.s32 	%p439, %r978, %r698;
	mov.u32 	%r1550, %r1549;
	@%p439 bra 	$L__BB14_591;
	setp.ge.s32 	%p440, %r1549, %r973;
	setp.gt.s32 	%p441, %r1549, 0;
	and.pred  	%p442, %p441, %p440;
	mov.u32 	%r1550, %r1549;
	@%p442 bra 	$L__BB14_591;
	add.s32 	%r1550, %r973, -1;
	setp.gt.s32 	%p443, %r1550, %r1549;
	setp.gt.s32 	%p444, %r973, 1;
	and.pred  	%p445, %p444, %p443;
	@%p445 bra 	$L__BB14_591;
	add.s32 	%r979, %r973, -1;
	setp.eq.s32 	%p447, %r979, %r1549;
	selp.b32 	%r980, %r979, 0, %p447;
	selp.b32 	%r1550, %r980, 0, %p444;
$L__BB14_591:
	mov.b32 	%r983, 16;
	mov.b32 	%r985, -1;
	// begin inline asm
	shfl.sync.down.b32 %r981, %r1550, %r983, %r698, %r985;
	// end inline asm
	add.s32 	%r986, %r811, 16;
	setp.gt.s32 	%p448, %r986, %r698;
	mov.u32 	%r1551, %r1550;
	@%p448 bra 	$L__BB14_595;
	setp.ge.s32 	%p449, %r1550, %r981;
	setp.gt.s32 	%p450, %r1550, 0;
	and.pred  	%p451, %p450, %p449;
	mov.u32 	%r1551, %r1550;
	@%p451 bra 	$L__BB14_595;
	add.s32 	%r1551, %r981, -1;
	setp.gt.s32 	%p452, %r1551, %r1550;
	setp.gt.s32 	%p453, %r981, 1;
	and.pred  	%p454, %p453, %p452;
	@%p454 bra 	$L__BB14_595;
	add.s32 	%r987, %r981, -1;
	setp.eq.s32 	%p456, %r987, %r1550;
	selp.b32 	%r988, %r987, 0, %p456;
	selp.b32 	%r1551, %r988, 0, %p453;
$L__BB14_595:
	add.s32 	%r1543, %r1543, -32;
	add.s32 	%r720, %r1551, -1;
	setp.ge.s32 	%p457, %r687, %r1551;
	setp.gt.s32 	%p458, %r687, 0;
	and.pred  	%p459, %p458, %p457;
	mov.u32 	%r1544, %r687;
	@%p459 bra 	$L__BB14_568;
	setp.gt.s32 	%p460, %r720, %r687;
	setp.gt.s32 	%p461, %r1551, 1;
	and.pred  	%p462, %p461, %p460;
	mov.u32 	%r1544, %r720;
	@%p462 bra 	$L__BB14_568;
	setp.eq.s32 	%p464, %r720, %r687;
	selp.b32 	%r989, %r720, 0, %p464;
	selp.b32 	%r1544, %r989, 0, %p461;
	bra.uni 	$L__BB14_568;
$L__BB14_598:
	setp.ne.s32 	%p268, %r377, 0;
	@%p268 bra 	$L__BB14_603;
	add.s32 	%r722, %r687, -1;
	setp.ge.s32 	%p269, %r1533, %r687;
	setp.gt.s32 	%p270, %r1533, 0;
	and.pred  	%p271, %p270, %p269;
	mov.u32 	%r1552, %r1533;
	@%p271 bra 	$L__BB14_602;
	setp.gt.s32 	%p272, %r722, %r1533;
	setp.gt.s32 	%p273, %r687, 1;
	and.pred  	%p274, %p273, %p272;
	mov.u32 	%r1552, %r722;
	@%p274 bra 	$L__BB14_602;
	setp.eq.s32 	%p276, %r722, %r1533;
	selp.b32 	%r922, %r722, 0, %p276;
	selp.b32 	%r1552, %r922, 0, %p273;
$L__BB14_602:
	add.s64 	%rd28, %rd12, 256;
	mov.b32 	%r923, 101;
	// begin inline asm
	st.relaxed.gpu.v2.u32 [%rd28], {%r923, %r1552};
	// end inline asm
	st.shared.u32 	[_ZZN3cub18CUB_300001_SM_10006detail4scan16DeviceScanKernelINS2_10policy_hubIiiim12compare_leftE10Policy1000EN6thrust24THRUST_300001_SM_1000_NS6detail15normal_iteratorINS9_10device_ptrIiEEEESE_NS0_13ScanTileStateIiLb1EEES5_NS0_8NullTypeEmiLb0ESH_EEvT0_T1_T2_iT3_T4_T5_E12temp_storage+4], %r687;
	st.shared.u32 	[_ZZN3cub18CUB_300001_SM_10006detail4scan16DeviceScanKernelINS2_10policy_hubIiiim12compare_leftE10Policy1000EN6thrust24THRUST_300001_SM_1000_NS6detail15normal_iteratorINS9_10device_ptrIiEEEESE_NS0_13ScanTileStateIiLb1EEES5_NS0_8NullTypeEmiLb0ESH_EEvT0_T1_T2_iT3_T4_T5_E12temp_storage+8], %r1552;
$L__BB14_603:
	setp.ne.s32 	%p277, %r811, 0;
	@%p277 bra 	$L__BB14_605;
	st.shared.u32 	[_ZZN3cub18CUB_300001_SM_10006detail4scan16DeviceScanKernelINS2_10policy_hubIiiim12compare_leftE10Policy1000EN6thrust24THRUST_300001_SM_1000_NS6detail15normal_iteratorINS9_10device_ptrIiEEEESE_NS0_13ScanTileStateIiLb1EEES5_NS0_8NullTypeEmiLb0ESH_EEvT0_T1_T2_iT3_T4_T5_E12temp_storage+36], %r687;
	mov.u32 	%r1553, %r687;
$L__BB14_605:
	bar.sync 	0;
	ld.shared.u32 	%r726, [_ZZN3cub18CUB_300001_SM_10006detail4scan16DeviceScanKernelINS2_10policy_hubIiiim12compare_leftE10Policy1000EN6thrust24THRUST_300001_SM_1000_NS6detail15normal_iteratorINS9_10device_ptrIiEEEESE_NS0_13ScanTileStateIiLb1EEES5_NS0_8NullTypeEmiLb0ESH_EEvT0_T1_T2_iT3_T4_T5_E12temp_storage+36];
	setp.eq.s32 	%p278, %r377, 0;
	mov.u32 	%r1554, %r1553;
	@%p278 bra 	$L__BB14_609;
	add.s32 	%r727, %r726, -1;
	setp.ge.s32 	%p279, %r1553, %r726;
	setp.gt.s32 	%p280, %r1553, 0;
	and.pred  	%p281, %p280, %p279;
	mov.u32 	%r1554, %r1553;
	@%p281 bra 	$L__BB14_609;
	setp.gt.s32 	%p282, %r727, %r1553;
	setp.gt.s32 	%p283, %r726, 1;
	and.pred  	%p284, %p283, %p282;
	mov.u32 	%r1554, %r727;
	@%p284 bra 	$L__BB14_609;
	setp.eq.s32 	%p286, %r727, %r1553;
	selp.b32 	%r925, %r727, 0, %p286;
	selp.b32 	%r1554, %r925, 0, %p283;
$L__BB14_609:
	add.s32 	%r730, %r1554, -1;
	setp.ge.s32 	%p287, %r428, %r1554;
	setp.gt.s32 	%p288, %r428, 0;
	and.pred  	%p289, %p287, %p288;
	mov.u32 	%r1583, %r428;
	@%p289 bra 	$L__BB14_612;
	setp.gt.s32 	%p290, %r730, %r428;
	setp.gt.s32 	%p291, %r1554, 1;
	and.pred  	%p292, %p291, %p290;
	mov.u32 	%r1583, %r730;
	@%p292 bra 	$L__BB14_612;
	setp.eq.s32 	%p294, %r730, %r428;
	selp.b32 	%r926, %r730, 0, %p294;
	selp.b32 	%r1583, %r926, 0, %p291;
$L__BB14_612:
	add.s32 	%r733, %r1583, -1;
	setp.ge.s32 	%p296, %r429, %r1583;
	and.pred  	%p297, %p296, %p20;
	mov.u32 	%r1582, %r429;
	@%p297 bra 	$L__BB14_615;
	setp.gt.s32 	%p298, %r733, %r429;
	setp.gt.s32 	%p299, %r1583, 1;
	and.pred  	%p300, %p299, %p298;
	mov.u32 	%r1582, %r733;
	@%p300 bra 	$L__BB14_615;
	setp.eq.s32 	%p302, %r733, %r429;
	selp.b32 	%r927, %r733, 0, %p302;
	selp.b32 	%r1582, %r927, 0, %p299;
$L__BB14_615:
	add.s32 	%r736, %r1582, -1;
	setp.ge.s32 	%p304, %r430, %r1582;
	and.pred  	%p305, %p304, %p28;
	mov.u32 	%r1581, %r430;
	@%p305 bra 	$L__BB14_618;
	setp.gt.s32 	%p306, %r736, %r430;
	setp.gt.s32 	%p307, %r1582, 1;
	and.pred  	%p308, %p307, %p306;
	mov.u32 	%r1581, %r736;
	@%p308 bra 	$L__BB14_618;
	setp.eq.s32 	%p310, %r736, %r430;
	selp.b32 	%r928, %r736, 0, %p310;
	selp.b32 	%r1581, %r928, 0, %p307;
$L__BB14_618:
	add.s32 	%r739, %r1581, -1;
	setp.ge.s32 	%p312, %r431, %r1581;
	and.pred  	%p313, %p312, %p36;
	mov.u32 	%r1580, %r431;
	@%p313 bra 	$L__BB14_621;
	setp.gt.s32 	%p314, %r739, %r431;
	setp.gt.s32 	%p315, %r1581, 1;
	and.pred  	%p316, %p315, %p314;
	mov.u32 	%r1580, %r739;
	@%p316 bra 	$L__BB14_621;
	setp.eq.s32 	%p318, %r739, %r431;
	selp.b32 	%r929, %r739, 0, %p318;
	selp.b32 	%r1580, %r929, 0, %p315;
$L__BB14_621:
	add.s32 	%r742, %r1580, -1;
	setp.ge.s32 	%p320, %r432, %r1580;
	and.pred  	%p321, %p320, %p44;
	mov.u32 	%r1579, %r432;
	@%p321 bra 	$L__BB14_624;
	setp.gt.s32 	%p322, %r742, %r432;
	setp.gt.s32 	%p323, %r1580, 1;
	and.pred  	%p324, %p323, %p322;
	mov.u32 	%r1579, %r742;
	@%p324 bra 	$L__BB14_624;
	setp.eq.s32 	%p326, %r742, %r432;
	selp.b32 	%r930, %r742, 0, %p326;
	selp.b32 	%r1579, %r930, 0, %p323;
$L__BB14_624:
	setp.gt.s32 	%p327, %r433, 0;
	add.s32 	%r745, %r1579, -1;
	setp.ge.s32 	%p328, %r433, %r1579;
	and.pred  	%p329, %p328, %p327;
	mov.u32 	%r1578, %r433;
	@%p329 bra 	$L__BB14_627;
	setp.gt.s32 	%p330, %r745, %r433;
	setp.gt.s32 	%p331, %r1579, 1;
	and.pred  	%p332, %p331, %p330;
	mov.u32 	%r1578, %r745;
	@%p332 bra 	$L__BB14_627;
	setp.eq.s32 	%p334, %r745, %r433;
	selp.b32 	%r931, %r745, 0, %p334;
	selp.b32 	%r1578, %r931, 0, %p331;
$L__BB14_627:
	setp.gt.s32 	%p335, %r434, 0;
	add.s32 	%r748, %r1578, -1;
	setp.ge.s32 	%p336, %r434, %r1578;
	and.pred  	%p337, %p336, %p335;
	mov.u32 	%r1577, %r434;
	@%p337 bra 	$L__BB14_630;
	setp.gt.s32 	%p338, %r748, %r434;
	setp.gt.s32 	%p339, %r1578, 1;
	and.pred  	%p340, %p339, %p338;
	mov.u32 	%r1577, %r748;
	@%p340 bra 	$L__BB14_630;
	setp.eq.s32 	%p342, %r748, %r434;
	selp.b32 	%r932, %r748, 0, %p342;
	selp.b32 	%r1577, %r932, 0, %p339;
$L__BB14_630:
	setp.gt.s32 	%p343, %r435, 0;
	add.s32 	%r751, %r1577, -1;
	setp.ge.s32 	%p344, %r435, %r1577;
	and.pred  	%p345, %p344, %p343;
	mov.u32 	%r1576, %r435;
	@%p345 bra 	$L__BB14_633;
	setp.gt.s32 	%p346, %r751, %r435;
	setp.gt.s32 	%p347, %r1577, 1;
	and.pred  	%p348, %p347, %p346;
	mov.u32 	%r1576, %r751;
	@%p348 bra 	$L__BB14_633;
	setp.eq.s32 	%p350, %r751, %r435;
	selp.b32 	%r933, %r751, 0, %p350;
	selp.b32 	%r1576, %r933, 0, %p347;
$L__BB14_633:
	setp.gt.s32 	%p351, %r436, 0;
	add.s32 	%r754, %r1576, -1;
	setp.ge.s32 	%p352, %r436, %r1576;
	and.pred  	%p353, %p352, %p351;
	mov.u32 	%r1575, %r436;
	@%p353 bra 	$L__BB14_636;
	setp.gt.s32 	%p354, %r754, %r436;
	setp.gt.s32 	%p355, %r1576, 1;
	and.pred  	%p356, %p355, %p354;
	mov.u32 	%r1575, %r754;
	@%p356 bra 	$L__BB14_636;
	setp.eq.s32 	%p358, %r754, %r436;
	selp.b32 	%r934, %r754, 0, %p358;
	selp.b32 	%r1575, %r934, 0, %p355;
$L__BB14_636:
	setp.gt.s32 	%p359, %r437, 0;
	add.s32 	%r757, %r1575, -1;
	setp.ge.s32 	%p360, %r437, %r1575;
	and.pred  	%p361, %p360, %p359;
	mov.u32 	%r1574, %r437;
	@%p361 bra 	$L__BB14_639;
	setp.gt.s32 	%p362, %r757, %r437;
	setp.gt.s32 	%p363, %r1575, 1;
	and.pred  	%p364, %p363, %p362;
	mov.u32 	%r1574, %r757;
	@%p364 bra 	$L__BB14_639;
	setp.eq.s32 	%p366, %r757, %r437;
	selp.b32 	%r935, %r757, 0, %p366;
	selp.b32 	%r1574, %r935, 0, %p363;
$L__BB14_639:
	setp.gt.s32 	%p367, %r438, 0;
	add.s32 	%r760, %r1574, -1;
	setp.ge.s32 	%p368, %r438, %r1574;
	and.pred  	%p369, %p368, %p367;
	mov.u32 	%r1573, %r438;
	@%p369 bra 	$L__BB14_642;
	setp.gt.s32 	%p370, %r760, %r438;
	setp.gt.s32 	%p371, %r1574, 1;
	and.pred  	%p372, %p371, %p370;
	mov.u32 	%r1573, %r760;
	@%p372 bra 	$L__BB14_642;
	setp.eq.s32 	%p374, %r760, %r438;
	selp.b32 	%r936, %r760, 0, %p374;
	selp.b32 	%r1573, %r936, 0, %p371;
$L__BB14_642:
	setp.gt.s32 	%p375, %r439, 0;
	add.s32 	%r763, %r1573, -1;
	setp.ge.s32 	%p376, %r439, %r1573;
	and.pred  	%p377, %p376, %p375;
	mov.u32 	%r1572, %r439;
	@%p377 bra 	$L__BB14_645;
	setp.gt.s32 	%p378, %r763, %r439;
	setp.gt.s32 	%p379, %r1573, 1;
	and.pred  	%p380, %p379, %p378;
	mov.u32 	%r1572, %r763;
	@%p380 bra 	$L__BB14_645;
	setp.eq.s32 	%p382, %r763, %r439;
	selp.b32 	%r937, %r763, 0, %p382;
	selp.b32 	%r1572, %r937, 0, %p379;
$L__BB14_645:
	setp.gt.s32 	%p383, %r440, 0;
	add.s32 	%r766, %r1572, -1;
	setp.ge.s32 	%p384, %r440, %r1572;
	and.pred  	%p385, %p384, %p383;
	mov.u32 	%r1571, %r440;
	@%p385 bra 	$L__BB14_648;
	setp.gt.s32 	%p386, %r766, %r440;
	setp.gt.s32 	%p387, %r1572, 1;
	and.pred  	%p388, %p387, %p386;
	mov.u32 	%r1571, %r766;
	@%p388 bra 	$L__BB14_648;
	setp.eq.s32 	%p390, %r766, %r440;
	selp.b32 	%r938, %r766, 0, %p390;
	selp.b32 	%r1571, %r938, 0, %p387;
$L__BB14_648:
	setp.gt.s32 	%p391, %r441, 0;
	add.s32 	%r769, %r1571, -1;
	setp.ge.s32 	%p392, %r441, %r1571;
	and.pred  	%p393, %p392, %p391;
	mov.u32 	%r1570, %r441;
	@%p393 bra 	$L__BB14_651;
	setp.gt.s32 	%p394, %r769, %r441;
	setp.gt.s32 	%p395, %r1571, 1;
	and.pred  	%p396, %p395, %p394;
	mov.u32 	%r1570, %r769;
	@%p396 bra 	$L__BB14_651;
	setp.eq.s32 	%p398, %r769, %r441;
	selp.b32 	%r939, %r769, 0, %p398;
	selp.b32 	%r1570, %r939, 0, %p395;
$L__BB14_651:
	setp.gt.s32 	%p399, %r442, 0;
	add.s32 	%r772, %r1570, -1;
	setp.ge.s32 	%p400, %r442, %r1570;
	and.pred  	%p401, %p400, %p399;
	mov.u32 	%r1569, %r442;
	@%p401 bra 	$L__BB14_654;
	setp.gt.s32 	%p402, %r772, %r442;
	setp.gt.s32 	%p403, %r1570, 1;
	and.pred  	%p404, %p403, %p402;
	mov.u32 	%r1569, %r772;
	@%p404 bra 	$L__BB14_654;
	setp.eq.s32 	%p406, %r772, %r442;
	selp.b32 	%r940, %r772, 0, %p406;
	selp.b32 	%r1569, %r940, 0, %p403;
$L__BB14_654:
	bar.sync 	0;
	st.shared.u32 	[%r427], %r1583;
	st.shared.u32 	[%r427+4], %r1582;
	st.shared.u32 	[%r427+8], %r1581;
	st.shared.u32 	[%r427+12], %r1580;
	st.shared.u32 	[%r427+16], %r1579;
	st.shared.u32 	[%r427+20], %r1578;
	st.shared.u32 	[%r427+24], %r1577;
	st.shared.u32 	[%r427+28], %r1576;
	st.shared.u32 	[%r427+32], %r1575;
	st.shared.u32 	[%r427+36], %r1574;
	st.shared.u32 	[%r427+40], %r1573;
	st.shared.u32 	[%r427+44], %r1572;
	st.shared.u32 	[%r427+48], %r1571;
	st.shared.u32 	[%r427+52], %r1570;
	st.shared.u32 	[%r427+56], %r1569;
	bar.warp.sync 	-1;
	ld.shared.u32 	%r789, [%r426];
	ld.shared.u32 	%r790, [%r426+128];
	ld.shared.u32 	%r791, [%r426+256];
	ld.shared.u32 	%r792, [%r426+384];
	ld.shared.u32 	%r793, [%r426+512];
	ld.shared.u32 	%r794, [%r426+640];
	ld.shared.u32 	%r795, [%r426+768];
	ld.shared.u32 	%r796, [%r426+896];
	ld.shared.u32 	%r797, [%r426+1024];
	ld.shared.u32 	%r798, [%r426+1152];
	ld.shared.u32 	%r799, [%r426+1280];
	ld.shared.u32 	%r800, [%r426+1408];
	ld.shared.u32 	%r801, [%r426+1536];
	ld.shared.u32 	%r802, [%r426+1664];
	ld.shared.u32 	%r803, [%r426+1792];
	setp.ne.s32 	%p774, %r377, 0;
	@%p774 bra 	$L__BB14_656;
	st.volatile.shared.u32 	[_ZZN3cub18CUB_300001_SM_10006detail4scan16DeviceScanKernelINS2_10policy_hubIiiim12compare_leftE10Policy1000EN6thrust24THRUST_300001_SM_1000_NS6detail15normal_iteratorINS9_10device_ptrIiEEEESE_NS0_13ScanTileStateIiLb1EEES5_NS0_8NullTypeEmiLb0ESH_EEvT0_T1_T2_iT3_T4_T5_E12temp_storage+7680], %r376;
$L__BB14_656:
	bar.sync 	0;
	ld.volatile.shared.u32 	%r804, [_ZZN3cub18CUB_300001_SM_10006detail4scan16DeviceScanKernelINS2_10policy_hubIiiim12compare_leftE10Policy1000EN6thrust24THRUST_300001_SM_1000_NS6detail15normal_iteratorINS9_10device_ptrIiEEEESE_NS0_13ScanTileStateIiLb1EEES5_NS0_8NullTypeEmiLb0ESH_EEvT0_T1_T2_iT3_T4_T5_E12temp_storage+7680];
	cvt.u64.u32 	%rd34, %r379;
	add.s64 	%rd35, %rd4, %rd34;
	setp.ge.s32 	%p775, %r379, %r804;
	shl.b64 	%rd36, %rd35, 2;
	add.s64 	%rd16, %rd3, %rd36;
	@%p775 bra 	$L__BB14_658;
	st.global.u32 	[%rd16], %r789;
$L__BB14_658:
	setp.ge.s32 	%p776, %r382, %r804;
	@%p776 bra 	$L__BB14_660;
	st.global.u32 	[%rd16+128], %r790;
$L__BB14_660:
	setp.ge.s32 	%p777, %r385, %r804;
	@%p777 bra 	$L__BB14_662;
	st.global.u32 	[%rd16+256], %r791;
$L__BB14_662:
	setp.ge.s32 	%p778, %r388, %r804;
	@%p778 bra 	$L__BB14_664;
	st.global.u32 	[%rd16+384], %r792;
$L__BB14_664:
	setp.ge.s32 	%p779, %r391, %r804;
	@%p779 bra 	$L__BB14_666;
	st.global.u32 	[%rd16+512], %r793;
$L__BB14_666:
	setp.ge.s32 	%p780, %r394, %r804;
	@%p780 bra 	$L__BB14_668;
	st.global.u32 	[%rd16+640], %r794;
$L__BB14_668:
	setp.ge.s32 	%p781, %r397, %r804;
	@%p781 bra 	$L__BB14_670;
	st.global.u32 	[%rd16+768], %r795;
$L__BB14_670:
	setp.ge.s32 	%p782, %r400, %r804;
	@%p782 bra 	$L__BB14_672;
	st.global.u32 	[%rd16+896], %r796;
$L__BB14_672:
	setp.ge.s32 	%p783, %r403, %r804;
	@%p783 bra 	$L__BB14_674;
	st.global.u32 	[%rd16+1024], %r797;
$L__BB14_674:
	setp.ge.s32 	%p784, %r406, %r804;
	@%p784 bra 	$L__BB14_676;
	st.global.u32 	[%rd16+1152], %r798;
$L__BB14_676:
	setp.ge.s32 	%p785, %r409, %r804;
	@%p785 bra 	$L__BB14_678;
	st.global.u32 	[%rd16+1280], %r799;
$L__BB14_678:
	setp.ge.s32 	%p786, %r412, %r804;
	@%p786 bra 	$L__BB14_680;
	st.global.u32 	[%rd16+1408], %r800;
$L__BB14_680:
	setp.ge.s32 	%p787, %r415, %r804;
	@%p787 bra 	$L__BB14_682;
	st.global.u32 	[%rd16+1536], %r801;
$L__BB14_682:
	setp.ge.s32 	%p788, %r418, %r804;
	@%p788 bra 	$L__BB14_684;
	st.global.u32 	[%rd16+1664], %r802;
$L__BB14_684:
	setp.ge.s32 	%p789, %r421, %r804;
	@%p789 bra 	$L__BB14_686;
	st.global.u32 	[%rd16+1792], %r803;
$L__BB14_686:
	ret;

}


// ===== COMPILED SASS (sm_100) =====

	.target	sm_100

	.elftype	@"ET_EXEC"


//--------------------- .note.nv.tkinfo           --------------------------
	.section	.note.nv.tkinfo,"",@"SHT_NOTE"
	.sectionflags	@"SHF_NOTE_NV_TKINFO"
	.tkinfo
        /*0018*/ 	.word	0x00000002
        /*0030*/ 	.string	""
        /*0030*/ 	.string	"ptxas"
        /*0030*/ 	.string	"Cuda compilation tools, release 13.0, V13.0.88"
        /*0030*/ 	.string	"Build cuda_13.0.r13.0/compiler.36424714_0"
        /*0030*/ 	.string	"-arch sm_100 -m 64 "



//--------------------- .note.nv.cuinfo           --------------------------
	.section	.note.nv.cuinfo,"",@"SHT_NOTE"
	.sectionflags	@"SHF_NOTE_NV_CUINFO"
        /*0018*/ 	.short	0x0002
        /*001a*/ 	.short	0x0064
        /*001c*/ 	.short	0x0082
	.zero		2


//--------------------- .nv.info                  --------------------------
	.section	.nv.info,"",@"SHT_CUDA_INFO"
	.align	4


	//----- nvinfo : EIATTR_REGCOUNT
	.align		4
        /*0000*/ 	.byte	0x04, 0x2f
        /*0002*/ 	.short	(.L_44 - .L_43)
	.align		4
.L_43:
        /*0004*/ 	.word	index@(_ZN3cub18CUB_300001_SM_10006detail11EmptyKernelIvEEvv)
        /*0008*/ 	.word	0x00000004


	//----- nvinfo : EIATTR_FRAME_SIZE
	.align		4
.L_44:
        /*000c*/ 	.byte	0x04, 0x11
        /*000e*/ 	.short	(.L_46 - .L_45)
	.align		4
.L_45:
        /*0010*/ 	.word	index@(_ZN3cub18CUB_300001_SM_10006detail11EmptyKernelIvEEvv)
        /*0014*/ 	.word	0x00000000


	//----- nvinfo : EIATTR_REGCOUNT
	.align		4
.L_46:
        /*0018*/ 	.byte	0x04, 0x2f
        /*001a*/ 	.short	(.L_48 - .L_47)
	.align		4
.L_47:
        /*001c*/ 	.word	index@(_ZN3cub18CUB_300001_SM_10006detail8for_each13static_kernelINS2_12policy_hub_t12policy_500_tEmN6thrust24THRUST_300001_SM_1000_NS8cuda_cub20__uninitialized_fill7functorINS7_10device_ptrIcEEcEEEEvT0_T1_)
        /*0020*/ 	.word	0x0000000a


	//----- nvinfo : EIATTR_FRAME_SIZE
	.align		4
.L_48:
        /*0024*/ 	.byte	0x04, 0x11
        /*0026*/ 	.short	(.L_50 - .L_49)
	.align		4
.L_49:
        /*0028*/ 	.word	index@(_ZN3cub18CUB_300001_SM_10006detail8for_each13static_kernelINS2_12policy_hub_t12policy_500_tEmN6thrust24THRUST_300001_SM_1000_NS8cuda_cub20__uninitialized_fill7functorINS7_10device_ptrIcEEcEEEEvT0_T1_)
        /*002c*/ 	.word	0x00000000


	//----- nvinfo : EIATTR_REGCOUNT
	.align		4
.L_50:
        /*0030*/ 	.byte	0x04, 0x2f
        /*0032*/ 	.short	(.L_52 - .L_51)
	.align		4
.L_51:
        /*0034*/ 	.word	index@(_ZN3cub18CUB_300001_SM_10006detail8for_each13static_kernelINS2_12policy_hub_t12policy_500_tEmN6thrust24THRUST_300001_SM_1000_NS8cuda_cub20__uninitialized_fill7functorINS7_10device_ptrIiEEiEEEEvT0_T1_)
        /*0038*/ 	.word	0x00000008


	//----- nvinfo : EIATTR_FRAME_SIZE
	.align		4
.L_52:
        /*003c*/ 	.byte	0x04, 0x11
        /*003e*/ 	.short	(.L_54 - .L_53)
	.align		4
.L_53:
        /*0040*/ 	.word	index@(_ZN3cub18CUB_300001_SM_10006detail8for_each13static_kernelINS2_12policy_hub_t12policy_500_tEmN6thrust24THRUST_300001_SM_1000_NS8cuda_cub20__uninitialized_fill7functorINS7_10device_ptrIiEEiEEEEvT0_T1_)
        /*0044*/ 	.word	0x00000000


	//----- nvinfo : EIATTR_REGCOUNT
	.align		4
.L_54:
        /*0048*/ 	.byte	0x04, 0x2f
        /*004a*/ 	.short	(.L_56 - .L_55)
	.align		4
.L_55:
        /*004c*/ 	.word	index@(_ZN3cub18CUB_300001_SM_10006detail8for_each13static_kernelINS2_12policy_hub_t12policy_500_tElN6thrust24THRUST_300001_SM_1000_NS8cuda_cub6__fill7functorINS7_6detail15normal_iteratorINS7_10device_ptrIiEEEEiEEEEvT0_T1_)
        /*0050*/ 	.word	0x00000008


	//----- nvinfo : EIATTR_FRAME_SIZE
	.align		4
.L_56:
        /*0054*/ 	.byte	0x04, 0x11
        /*0056*/ 	.short	(.L_58 - .L_57)
	.align		4
.L_57:
        /*0058*/ 	.word	index@(_ZN3cub18CUB_300001_SM_10006detail8for_each13static_kernelINS2_12policy_hub_t12policy_500_tElN6thrust24THRUST_300001_SM_1000_NS8cuda_cub6__fill7functorINS7_6detail15normal_iteratorINS7_10device_ptrIiEEEEiEEEEvT0_T1_)
        /*005c*/ 	.word	0x00000000


	//----- nvinfo : EIATTR_REGCOUNT
	.align		4
.L_58:
        /*0060*/ 	.byte	0x04, 0x2f
        /*0062*/ 	.short	(.L_60 - .L_59)
	.align		4
.L_59:
        /*0064*/ 	.word	index@(_ZN3cub18CUB_300001_SM_10006detail9transform16transform_kernelINS2_10policy_hubILb1EN4cuda3std3__45tupleIJN6thrust24THRUST_300001_SM_1000_NS12zip_iteratorINS8_IJNSA_6detail15normal_iteratorINSA_10device_ptrIcEEEENSD_INSE_IiEEEESI_EEEEEEEEE10policy1000Ei5matchSI_JSK_EEEvT0_iT1_T2_DpNS2_10kernel_argIT3_EE)
        /*0068*/ 	.word	0x00000020


	//----- nvinfo : EIATTR_FRAME_SIZE
	.align		4
.L_60:
        /*006c*/ 	.byte	0x04, 0x11
        /*006e*/ 	.short	(.L_62 - .L_61)
	.align		4
.L_61:
        /*0070*/ 	.word	index@(_ZN3cub18CUB_300001_SM_10006detail9transform16transform_kernelINS2_10policy_hubILb1EN4cuda3std3__45tupleIJN6thrust24THRUST_300001_SM_1000_NS12zip_iteratorINS8_IJNSA_6detail15normal_iteratorINSA_10device_ptrIcEEEENSD_INSE_IiEEEESI_EEEEEEEEE10policy1000Ei5matchSI_JSK_EEEvT0_iT1_T2_DpNS2_10kernel_argIT3_EE)
        /*0074*/ 	.word	0x00000000


	//----- nvinfo : EIATTR_REGCOUNT
	.align		4
.L_62:
        /*0078*/ 	.byte	0x04, 0x2f
        /*007a*/ 	.short	(.L_64 - .L_63)
	.align		4
.L_63:
        /*007c*/ 	.word	index@(_ZN3cub18CUB_300001_SM_10006detail9transform16transform_kernelINS2_10policy_hubILb1EN4cuda3std3__45tupleIJN6thrust24THRUST_300001_SM_1000_NS12zip_iteratorINS8_IJNSA_6detail15normal_iteratorINSA_10device_ptrIcEEEENSD_INSE_IiEEEESI_EEEEEEEEE10policy1000El5matchSI_JSK_EEEvT0_iT1_T2_DpNS2_10kernel_argIT3_EE)
        /*0080*/ 	.word	0x00000020


	//----- nvinfo : EIATTR_FRAME_SIZE
	.align		4
.L_64:
        /*0084*/ 	.byte	0x04, 0x11
        /*0086*/ 	.short	(.L_66 - .L_65)
	.align		4
.L_65:
        /*0088*/ 	.word	index@(_ZN3cub18CUB_300001_SM_10006detail9transform16transform_kernelINS2_10policy_hubILb1EN4cuda3std3__45tupleIJN6thrust24THRUST_300001_SM_1000_NS12zip_iteratorINS8_IJNSA_6detail15normal_iteratorINSA_10device_ptrIcEEEENSD_INSE_IiEEEESI_EEEEEEEEE10policy1000El5matchSI_JSK_EEEvT0_iT1_T2_DpNS2_10kernel_argIT3_EE)
        /*008c*/ 	.word	0x00000000


	//----- nvinfo : EIATTR_REGCOUNT
	.align		4
.L_66:
        /*0090*/ 	.byte	0x04, 0x2f
        /*0092*/ 	.short	(.L_68 - .L_67)
	.align		4
.L_67:
        /*0094*/ 	.word	index@(_ZN3cub18CUB_300001_SM_10006detail6reduce28DeviceReduceSingleTileKernelINS2_10policy_hubIijN4cuda3__47maximumIiEEE10Policy1000EN6thrust24THRUST_300001_SM_1000_NS6detail15normal_iteratorINSC_10device_ptrIiEEEEPijS8_iiNS5_3std3__410__identityEEEvT0_T1_T2_T3_T4_T6_)
        /*0098*/ 	.word	0x00000020


	//----- nvinfo : EIATTR_FRAME_SIZE
	.align		4
.L_68:
        /*009c*/ 	.byte	0x04, 0x11
        /*009e*/ 	.short	(.L_70 - .L_69)
	.align		4
.L_69:
        /*00a0*/ 	.word	index@(_ZN3cub18CUB_300001_SM_10006detail6reduce28DeviceReduceSingleTileKernelINS2_10policy_hubIijN4cuda3__47maximumIiEEE10Policy1000EN6thrust24THRUST_300001_SM_1000_NS6detail15normal_iteratorINSC_10device_ptrIiEEEEPijS8_iiNS5_3std3__410__identityEEEvT0_T1_T2_T3_T4_T6_)
        /*00a4*/ 	.word	0x00000000


	//----- nvinfo : EIATTR_REGCOUNT
	.align		4
.L_70:
        /*00a8*/ 	.byte	0x04, 0x2f
        /*00aa*/ 	.short	(.L_72 - .L_71)
	.align		4
.L_71:
        /*00ac*/ 	.word	index@(_ZN3cub18CUB_300001_SM_10006detail6reduce18DeviceReduceKernelINS2_10policy_hubIijN4cuda3__47maximumIiEEE10Policy1000EN6thrust24THRUST_300001_SM_1000_NS6detail15normal_iteratorINSC_10device_ptrIiEEEEjS8_iNS5_3std3__410__identityEEEvT0_PT3_T1_NS0_13GridEvenShareISO_EET2_T4_)
        /*00b0*/ 	.word	0x00000020


	//----- nvinfo : EIATTR_FRAME_SIZE
	.align		4
.L_72:
        /*00b4*/ 	.byte	0x04, 0x11
        /*00b6*/ 	.short	(.L_74 - .L_73)
	.align		4
.L_73:
        /*00b8*/ 	.word	index@(_ZN3cub18CUB_300001_SM_10006detail6reduce18DeviceReduceKernelINS2_10policy_hubIijN4cuda3__47maximumIiEEE10Policy1000EN6thrust24THRUST_300001_SM_1000_NS6detail15normal_iteratorINSC_10device_ptrIiEEEEjS8_iNS5_3std3__410__identityEEEvT0_PT3_T1_NS0_13GridEvenShareISO_EET2_T4_)
        /*00bc*/ 	.word	0x00000000


	//----- nvinfo : EIATTR_REGCOUNT
	.align		4
.L_74:
        /*00c0*/ 	.byte	0x04, 0x2f
        /*00c2*/ 	.short	(.L_76 - .L_75)
	.align		4
.L_75:
        /*00c4*/ 	.word	index@(_ZN3cub18CUB_300001_SM_10006detail6reduce28DeviceReduceSingleTileKernelINS2_10policy_hubIijN4cuda3__47maximumIiEEE10Policy1000EPiSB_iS8_iiNS5_3std3__410__identityEEEvT0_T1_T2_T3_T4_T6_)
        /*00c8*/ 	.word	0x0000001e


	//----- nvinfo : EIATTR_FRAME_SIZE
	.align		4
.L_76:
        /*00cc*/ 	.byte	0x04, 0x11
        /*00ce*/ 	.short	(.L_78 - .L_77)
	.align		4
.L_77:
        /*00d0*/ 	.word	index@(_ZN3cub18CUB_300001_SM_10006detail6reduce28DeviceReduceSingleTileKernelINS2_10policy_hubIijN4cuda3__47maximumIiEEE10Policy1000EPiSB_iS8_iiNS5_3std3__410__identityEEEvT0_T1_T2_T3_T4_T6_)
        /*00d4*/ 	.word	0x00000000


	//----- nvinfo : EIATTR_REGCOUNT
	.align		4
.L_78:
        /*00d8*/ 	.byte	0x04, 0x2f
        /*00da*/ 	.short	(.L_80 - .L_79)
	.align		4
.L_79:
        /*00dc*/ 	.word	index@(_ZN3cub18CUB_300001_SM_10006detail6reduce28DeviceReduceSingleTileKernelINS2_10policy_hubIiyN4cuda3__47maximumIiEEE10Policy1000EN6thrust24THRUST_300001_SM_1000_NS6detail15normal_iteratorINSC_10device_ptrIiEEEEPiyS8_iiNS5_3std3__410__identityEEEvT0_T1_T2_T3_T4_T6_)
        /*00e0*/ 	.word	0x00000020


	//----- nvinfo : EIATTR_FRAME_SIZE
	.align		4
.L_80:
        /*00e4*/ 	.byte	0x04, 0x11
        /*00e6*/ 	.short	(.L_82 - .L_81)
	.align		4
.L_81:
        /*00e8*/ 	.word	index@(_ZN3cub18CUB_300001_SM_10006detail6reduce28DeviceReduceSingleTileKernelINS2_10policy_hubIiyN4cuda3__47maximumIiEEE10Policy1000EN6thrust24THRUST_300001_SM_1000_NS6detail15normal_iteratorINSC_10device_ptrIiEEEEPiyS8_iiNS5_3std3__410__identityEEEvT0_T1_T2_T3_T4_T6_)
        /*00ec*/ 	.word	0x00000000


	//----- nvinfo : EIATTR_REGCOUNT
	.align		4
.L_82:
        /*00f0*/ 	.byte	0x04, 0x2f
        /*00f2*/ 	.short	(.L_84 - .L_83)
	.align		4
.L_83:
        /*00f4*/ 	.word	index@(_ZN3cub18CUB_300001_SM_10006detail6reduce18DeviceReduceKernelINS2_10policy_hubIiyN4cuda3__47maximumIiEEE10Policy1000EN6thrust24THRUST_300001_SM_1000_NS6detail15normal_iteratorINSC_10device_ptrIiEEEEyS8_iNS5_3std3__410__identityEEEvT0_PT3_T1_NS0_13GridEvenShareISO_EET2_T4_)
        /*00f8*/ 	.word	0x0000001e


	//----- nvinfo : EIATTR_FRAME_SIZE
	.align		4
.L_84:
        /*00fc*/ 	.byte	0x04, 0x11
        /*00fe*/ 	.short	(.L_86 - .L_85)
	.align		4
.L_85:
        /*0100*/ 	.word	index@(_ZN3cub18CUB_300001_SM_10006detail6reduce18DeviceReduceKernelINS2_10policy_hubIiyN4cuda3__47maximumIiEEE10Policy1000EN6thrust24THRUST_300001_SM_1000_NS6detail15normal_iteratorINSC_10device_ptrIiEEEEyS8_iNS5_3std3__410__identityEEEvT0_PT3_T1_NS0_13GridEvenShareISO_EET2_T4_)
        /*0104*/ 	.word	0x00000000


	//----- nvinfo : EIATTR_REGCOUNT
	.align		4
.L_86:
        /*0108*/ 	.byte	0x04, 0x2f
        /*010a*/ 	.short	(.L_88 - .L_87)
	.align		4
.L_87:
        /*010c*/ 	.word	index@(_ZN3cub18CUB_300001_SM_10006detail6reduce28DeviceReduceSingleTileKernelINS2_10policy_hubIiyN4cuda3__47maximumIiEEE10Policy1000EPiSB_iS8_iiNS5_3std3__410__identityEEEvT0_T1_T2_T3_T4_T6_)
        /*0110*/ 	.word	0x0000001e


	//----- nvinfo : EIATTR_FRAME_SIZE
	.align		4
.L_88:
        /*0114*/ 	.byte	0x04, 0x11
        /*0116*/ 	.short	(.L_90 - .L_89)
	.align		4
.L_89:
        /*0118*/ 	.word	index@(_ZN3cub18CUB_300001_SM_10006detail6reduce28DeviceReduceSingleTileKernelINS2_10policy_hubIiyN4cuda3__47maximumIiEEE10Policy1000EPiSB_iS8_iiNS5_3std3__410__identityEEEvT0_T1_T2_T3_T4_T6_)
        /*011c*/ 	.word	0x00000000


	//----- nvinfo : EIATTR_REGCOUNT
	.align		4
.L_90:
        /*0120*/ 	.byte	0x04, 0x2f
        /*0122*/ 	.short	(.L_92 - .L_91)
	.align		4
.L_91:
        /*0124*/ 	.word	index@(_ZN3cub18CUB_300001_SM_10006detail4scan20DeviceScanInitKernelINS0_13ScanTileStateIiLb1EEEEEvT_i)
        /*0128*/ 	.word	0x00000008


	//----- nvinfo : EIATTR_FRAME_SIZE
	.align		4
.L_92:
        /*012c*/ 	.byte	0x04, 0x11
        /*012e*/ 	.short	(.L_94 - .L_93)
	.align		4
.L_93:
        /*0130*/ 	.word	index@(_ZN3cub18CUB_300001_SM_10006detail4scan20DeviceScanInitKernelINS0_13ScanTileStateIiLb1EEEEEvT_i)
        /*0134*/ 	.word	0x00000000


	//----- nvinfo : EIATTR_REGCOUNT
	.align		4
.L_94:
        /*0138*/ 	.byte	0x04, 0x2f
        /*013a*/ 	.short	(.L_96 - .L_95)
	.align		4
.L_95:
        /*013c*/ 	.word	index@(_ZN3cub18CUB_300001_SM_10006detail4scan16DeviceScanKernelINS2_10policy_hubIiiij12compare_leftE10Policy1000EN6thrust24THRUST_300001_SM_1000_NS6detail15normal_iteratorINS9_10device_ptrIiEEEESE_NS0_13ScanTileStateIiLb1EEES5_NS0_8NullTypeEjiLb0ESH_EEvT0_T1_T2_iT3_T4_T5_)
        /*0140*/ 	.word	0x00000028


	//----- nvinfo : EIATTR_FRAME_SIZE
	.align		4
.L_96:
        /*0144*/ 	.byte	0x04, 0x11
        /*0146*/ 	.short	(.L_98 - .L_97)
	.align		4
.L_97:
        /*0148*/ 	.word	index@(_ZN3cub18CUB_300001_SM_10006detail4scan16DeviceScanKernelINS2_10policy_hubIiiij12compare_leftE10Policy1000EN6thrust24THRUST_300001_SM_1000_NS6detail15normal_iteratorINS9_10device_ptrIiEEEESE_NS0_13ScanTileStateIiLb1EEES5_NS0_8NullTypeEjiLb0ESH_EEvT0_T1_T2_iT3_T4_T5_)
        /*014c*/ 	.word	0x00000000


	//----- nvinfo : EIATTR_REGCOUNT
	.align		4
.L_98:
        /*0150*/ 	.byte	0x04, 0x2f
        /*0152*/ 	.short	(.L_100 - .L_99)
	.align		4
.L_99:
        /*0154*/ 	.word	index@(_ZN3cub18CUB_300001_SM_10006detail4scan16DeviceScanKernelINS2_10policy_hubIiiim12compare_leftE10Policy1000EN6thrust24THRUST_300001_SM_1000_NS6detail15normal_iteratorINS9_10device_ptrIiEEEESE_NS0_13ScanTileStateIiLb1EEES5_NS0_8NullTypeEmiLb0ESH_EEvT0_T1_T2_iT3_T4_T5_)
        /*0158*/ 	.word	0x00000028


	//----- nvinfo : EIATTR_FRAME_SIZE
	.align		4
.L_100:
        /*015c*/ 	.byte	0x04, 0x11
        /*015e*/ 	.short	(.L_102 - .L_101)
	.align		4
.L_101:
        /*0160*/ 	.word	index@(_ZN3cub18CUB_300001_SM_10006detail4scan16DeviceScanKernelINS2_10policy_hubIiiim12compare_leftE10Policy1000EN6thrust24THRUST_300001_SM_1000_NS6detail15normal_iteratorINS9_10device_ptrIiEEEESE_NS0_13ScanTileStateIiLb1EEES5_NS0_8NullTypeEmiLb0ESH_EEvT0_T1_T2_iT3_T4_T5_)
        /*0164*/ 	.word	0x00000000


	//----- nvinfo : EIATTR_MIN_STACK_SIZE
	.align		4
.L_102:
        /*0168*/ 	.byte	0x04, 0x12
        /*016a*/ 	.short	(.L_104 - .L_103)
	.align		4
.L_103:
        /*016c*/ 	.word	index@(_ZN3cub18CUB_300001_SM_10006detail4scan16DeviceScanKernelINS2_10policy_hubIiiim12compare_leftE10Policy1000EN6thrust24THRUST_300001_SM_1000_NS6detail15normal_iteratorINS9_10device_ptrIiEEEESE_NS0_13ScanTileStateIiLb1EEES5_NS0_8NullTypeEmiLb0ESH_EEvT0_T1_T2_iT3_T4_T5_)
        /*0170*/ 	.word	0x00000000


	//----- nvinfo : EIATTR_MIN_STACK_SIZE
	.align		4
.L_104:
        /*0174*/ 	.byte	0x04, 0x12
        /*0176*/ 	.short	(.L_106 - .L_105)
	.align		4
.L_105:
        /*0178*/ 	.word	index@(_ZN3cub18CUB_300001_SM_10006detail4scan16DeviceScanKernelINS2_10policy_hubIiiij12compare_leftE10Policy1000EN6thrust24THRUST_300001_SM_1000_NS6detail15normal_iteratorINS9_10device_ptrIiEEEESE_NS0_13ScanTileStateIiLb1EEES5_NS0_8NullTypeEjiLb0ESH_EEvT0_T1_T2_iT3_T4_T5_)
        /*017c*/ 	.word	0x00000000


	//----- nvinfo : EIATTR_MIN_STACK_SIZE
	.align		4
.L_106:
        /*0180*/ 	.byte	0x04, 0x12
        /*0182*/ 	.short	(.L_108 - .L_107)
	.align		4
.L_107:
        /*0184*/ 	.word	index@(_ZN3cub18CUB_300001_SM_10006detail4scan20DeviceScanInitKernelINS0_13ScanTileStateIiLb1EEEEEvT_i)
        /*0188*/ 	.word	0x00000000


	//----- nvinfo : EIATTR_MIN_STACK_SIZE
	.align		4
.L_108:
        /*018c*/ 	.byte	0x04, 0x12
        /*018e*/ 	.short	(.L_110 - .L_109)
	.align		4
.L_109:
        /*0190*/ 	.word	index@(_ZN3cub18CUB_300001_SM_10006detail6reduce28DeviceReduceSingleTileKernelINS2_10policy_hubIiyN4cuda3__47maximumIiEEE10Policy1000EPiSB_iS8_iiNS5_3std3__410__identityEEEvT0_T1_T2_T3_T4_T6_)
        /*0194*/ 	.word	0x00000000


	//----- nvinfo : EIATTR_MIN_STACK_SIZE
	.align		4
.L_110:
        /*0198*/ 	.byte	0x04, 0x12
        /*019a*/ 	.short	(.L_112 - .L_111)
	.align		4
.L_111:
        /*019c*/ 	.word	index@(_ZN3cub18CUB_300001_SM_10006detail6reduce18DeviceReduceKernelINS2_10policy_hubIiyN4cuda3__47maximumIiEEE10Policy1000EN6thrust24THRUST_300001_SM_1000_NS6detail15normal_iteratorINSC_10device_ptrIiEEEEyS8_iNS5_3std3__410__identityEEEvT0_PT3_T1_NS0_13GridEvenShareISO_EET2_T4_)
        /*01a0*/ 	.word	0x00000000


	//----- nvinfo : EIATTR_MIN_STACK_SIZE
	.align		4
.L_112:
        /*01a4*/ 	.byte	0x04, 0x12
        /*01a6*/ 	.short	(.L_114 - .L_113)
	.align		4
.L_113:
        /*01a8*/ 	.word	index@(_ZN3cub18CUB_300001_SM_10006detail6reduce28DeviceReduceSingleTileKernelINS2_10policy_hubIiyN4cuda3__47maximumIiEEE10Policy1000EN6thrust24THRUST_300001_SM_1000_NS6detail15normal_iteratorINSC_10device_ptrIiEEEEPiyS8_iiNS5_3std3__410__identityEEEvT0_T1_T2_T3_T4_T6_)
        /*01ac*/ 	.word	0x00000000


	//----- nvinfo : EIATTR_MIN_STACK_SIZE
	.align		4
.L_114:
        /*01b0*/ 	.byte	0x04, 0x12
        /*01b2*/ 	.short	(.L_116 - .L_115)
	.align		4
.L_115:
        /*01b4*/ 	.word	index@(_ZN3cub18CUB_300001_SM_10006detail6reduce28DeviceReduceSingleTileKernelINS2_10policy_hubIijN4cuda3__47maximumIiEEE10Policy1000EPiSB_iS8_iiNS5_3std3__410__identityEEEvT0_T1_T2_T3_T4_T6_)
        /*01b8*/ 	.word	0x00000000


	//----- nvinfo : EIATTR_MIN_STACK_SIZE
	.align		4
.L_116:
        /*01bc*/ 	.byte	0x04, 0x12
        /*01be*/ 	.short	(.L_118 - .L_117)
	.align		4
.L_117:
        /*01c0*/ 	.word	index@(_ZN3cub18CUB_300001_SM_10006detail6reduce18DeviceReduceKernelINS2_10policy_hubIijN4cuda3__47maximumIiEEE10Policy1000EN6thrust24THRUST_300001_SM_1000_NS6detail15normal_iteratorINSC_10device_ptrIiEEEEjS8_iNS5_3std3__410__identityEEEvT0_PT3_T1_NS0_13GridEvenShareISO_EET2_T4_)
        /*01c4*/ 	.word	0x00000000


	//----- nvinfo : EIATTR_MIN_STACK_SIZE
	.align		4
.L_118:
        /*01c8*/ 	.byte	0x04, 0x12
        /*01ca*/ 	.short	(.L_120 - .L_119)
	.align		4
.L_119:
        /*01cc*/ 	.word	index@(_ZN3cub18CUB_300001_SM_10006detail6reduce28DeviceReduceSingleTileKernelINS2_10policy_hubIijN4cuda3__47maximumIiEEE10Policy1000EN6thrust24THRUST_300001_SM_1000_NS6detail15normal_iteratorINSC_10device_ptrIiEEEEPijS8_iiNS5_3std3__410__identityEEEvT0_T1_T2_T3_T4_T6_)
        /*01d0*/ 	.word	0x00000000


	//----- nvinfo : EIATTR_MIN_STACK_SIZE
	.align		4
.L_120:
        /*01d4*/ 	.byte	0x04, 0x12
        /*01d6*/ 	.short	(.L_122 - .L_121)
	.align		4
.L_121:
        /*01d8*/ 	.word	index@(_ZN3cub18CUB_300001_SM_10006detail9transform16transform_kernelINS2_10policy_hubILb1EN4cuda3std3__45tupleIJN6thrust24THRUST_300001_SM_1000_NS12zip_iteratorINS8_IJNSA_6detail15normal_iteratorINSA_10device_ptrIcEEEENSD_INSE_IiEEEESI_EEEEEEEEE10policy1000El5matchSI_JSK_EEEvT0_iT1_T2_DpNS2_10kernel_argIT3_EE)
        /*01dc*/ 	.word	0x00000000


	//----- nvinfo : EIATTR_MIN_STACK_SIZE
	.align		4
.L_122:
        /*01e0*/ 	.byte	0x04, 0x12
        /*01e2*/ 	.short	(.L_124 - .L_123)
	.align		4
.L_123:
        /*01e4*/ 	.word	index@(_ZN3cub18CUB_300001_SM_10006detail9transform16transform_kernelINS2_10policy_hubILb1EN4cuda3std3__45tupleIJN6thrust24THRUST_300001_SM_1000_NS12zip_iteratorINS8_IJNSA_6detail15normal_iteratorINSA_10device_ptrIcEEEENSD_INSE_IiEEEESI_EEEEEEEEE10policy1000Ei5matchSI_JSK_EEEvT0_iT1_T2_DpNS2_10kernel_argIT3_EE)
        /*01e8*/ 	.word	0x00000000


	//----- nvinfo : EIATTR_MIN_STACK_SIZE
	.align		4
.L_124:
        /*01ec*/ 	.byte	0x04, 0x12
        /*01ee*/ 	.short	(.L_126 - .L_125)
	.align		4
.L_125:
        /*01f0*/ 	.word	index@(_ZN3cub18CUB_300001_SM_10006detail8for_each13static_kernelINS2_12policy_hub_t12policy_500_tElN6thrust24THRUST_300001_SM_1000_NS8cuda_cub6__fill7functorINS7_6detail15normal_iteratorINS7_10device_ptrIiEEEEiEEEEvT0_T1_)
        /*01f4*/ 	.word	0x00000000


	//----- nvinfo : EIATTR_MIN_STACK_SIZE
	.align		4
.L_126:
        /*01f8*/ 	.byte	0x04, 0x12
        /*01fa*/ 	.short	(.L_128 - .L_127)
	.align		4
.L_127:
        /*01fc*/ 	.word	index@(_ZN3cub18CUB_300001_SM_10006detail8for_each13static_kernelINS2_12policy_hub_t12policy_500_tEmN6thrust24THRUST_300001_SM_1000_NS8cuda_cub20__uninitialized_fill7functorINS7_10device_ptrIiEEiEEEEvT0_T1_)
        /*0200*/ 	.word	0x00000000


	//----- nvinfo : EIATTR_MIN_STACK_SIZE
	.align		4
.L_128:
        /*0204*/ 	.byte	0x04, 0x12
        /*0206*/ 	.short	(.L_130 - .L_129)
	.align		4
.L_129:
        /*0208*/ 	.word	index@(_ZN3cub18CUB_300001_SM_10006detail8for_each13static_kernelINS2_12policy_hub_t12policy_500_tEmN6thrust24THRUST_300001_SM_1000_NS8cuda_cub20__uninitialized_fill7functorINS7_10device_ptrIcEEcEEEEvT0_T1_)
        /*020c*/ 	.word	0x00000000


	//----- nvinfo : EIATTR_MIN_STACK_SIZE
	.align		4
.L_130:
        /*0210*/ 	.byte	0x04, 0x12
        /*0212*/ 	.short	(.L_132 - .L_131)
	.align		4
.L_131:
        /*0214*/ 	.word	index@(_ZN3cub18CUB_300001_SM_10006detail11EmptyKernelIvEEvv)
        /*0218*/ 	.word	0x00000000
.L_132:


//--------------------- .nv.compat                --------------------------
	.section	.nv.compat,"",@"SHT_CUDA_COMPAT_INFO"
	.align	4
        /*0000*/ 	.byte	0x02, 0x09, 0x00, 0x00, 0x02, 0x02, 0x01, 0x00, 0x02, 0x05, 0x05, 0x00, 0x03, 0x07, 0x01, 0x01
        /*0010*/ 	.byte	0x02, 0x03, 0x00, 0x00, 0x02, 0x06, 0x01, 0x00, 0x04, 0x0b, 0x08, 0x00, 0x09, 0x00, 0x00, 0x00
        /*0020*/ 	.byte	0x00, 0x00, 0x00, 0x00


//--------------------- .nv.info._ZN3cub18CUB_300001_SM_10006detail4scan16DeviceScanKernelINS2_10policy_hubIiiim12compare_leftE10Policy1000EN6thrust24THRUST_300001_SM_1000_NS6detail15normal_iteratorINS9_10device_ptrIiEEEESE_NS0_13ScanTileStateIiLb1EEES5_NS0_8NullTypeEmiLb0ESH_EEvT0_T1_T2_iT3_T4_T5_ --------------------------
	.section	.nv.info._ZN3cub18CUB_300001_SM_10006detail4scan16DeviceScanKernelINS2_10policy_hubIiiim12compare_leftE10Policy1000EN6thrust24THRUST_300001_SM_1000_NS6detail15normal_iteratorINS9_10device_ptrIiEEEESE_NS0_13ScanTileStateIiLb1EEES5_NS0_8NullTypeEmiLb0ESH_EEvT0_T1_T2_iT3_T4_T5_,"",@"SHT_CUDA_INFO"
	.sectionflags	@""
	.align	4


	//----- nvinfo : EIATTR_CUDA_API_VERSION
	.align		4
        /*0000*/ 	.byte	0x04, 0x37
        /*0002*/ 	.short	(.L_134 - .L_133)
.L_133:
        /*0004*/ 	.word	0x00000082


	//----- nvinfo : EIATTR_KPARAM_INFO
	.align		4
.L_134:
        /*0008*/ 	.byte	0x04, 0x17
        /*000a*/ 	.short	(.L_136 - .L_135)
.L_135:
        /*000c*/ 	.word	0x00000000
        /*0010*/ 	.short	0x0006
        /*0012*/ 	.short	0x0020
        /*0014*/ 	.byte	0x00, 0xf0, 0x21, 0x00


	//----- nvinfo : EIATTR_KPARAM_INFO
	.align		4
.L_136:
        /*0018*/ 	.byte	0x04, 0x17
        /*001a*/ 	.short	(.L_138 - .L_137)
.L_137:
        /*001c*/ 	.word	0x00000000
        /*0020*/ 	.short	0x0005
        /*0022*/ 	.short	0x001d
        /*0024*/ 	.byte	0x00, 0xf0, 0x05, 0x00


	//----- nvinfo : EIATTR_KPARAM_INFO
	.align		4
.L_138:
        /*0028*/ 	.byte	0x04, 0x17
        /*002a*/ 	.short	(.L_140 - .L_139)
.L_139:
        /*002c*/ 	.word	0x00000000
        /*0030*/ 	.short	0x0004
        /*0032*/ 	.short	0x001c
        /*0034*/ 	.byte	0x00, 0xf0, 0x05, 0x00


	//----- nvinfo : EIATTR_KPARAM_INFO
	.align		4
.L_140:
        /*0038*/ 	.byte	0x04, 0x17
        /*003a*/ 	.short	(.L_142 - .L_141)
.L_141:
        /*003c*/ 	.word	0x00000000
        /*0040*/ 	.short	0x0003
        /*0042*/ 	.short	0x0018
        /*0044*/ 	.byte	0x00, 0xf0, 0x11, 0x00


	//----- nvinfo : EIATTR_KPARAM_INFO
	.align		4
.L_142:
        /*0048*/ 	.byte	0x04, 0x17
        /*004a*/ 	.short	(.L_144 - .L_143)
.L_143:
        /*004c*/ 	.word	0x00000000
        /*0050*/ 	.short	0x0002
        /*0052*/ 	.short	0x0010
        /*0054*/ 	.byte	0x00, 0xf0, 0x21, 0x00


	//----- nvinfo : EIATTR_KPARAM_INFO
	.align		4
.L_144:
        /*0058*/ 	.byte	0x04, 0x17
        /*005a*/ 	.short	(.L_146 - .L_145)
.L_145:
        /*005c*/ 	.word	0x00000000
        /*0060*/ 	.short	0x0001
        /*0062*/ 	.short	0x0008
        /*0064*/ 	.byte	0x00, 0xf0, 0x21, 0x00


	//----- nvinfo : EIATTR_KPARAM_INFO
	.align		4
.L_146:
        /*0068*/ 	.byte	0x04, 0x17
        /*006a*/ 	.short	(.L_148 - .L_147)
.L_147:
        /*006c*/ 	.word	0x00000000
        /*0070*/ 	.short	0x0000
        /*0072*/ 	.short	0x0000
        /*0074*/ 	.byte	0x00, 0xf0, 0x21, 0x00


	//----- nvinfo : EIATTR_SPARSE_MMA_MASK
	.align		4
.L_148:
        /*0078*/ 	.byte	0x03, 0x50
        /*007a*/ 	.short	0x0000


	//----- nvinfo : EIATTR_MAXREG_COUNT
	.align		4
        /*007c*/ 	.byte	0x03, 0x1b
        /*007e*/ 	.short	0x00ff


	//----- nvinfo : EIATTR_NUM_BARRIERS
	.align		4
        /*0080*/ 	.byte	0x02, 0x4c
        /*0082*/ 	.byte	0x01
	.zero		1


	//----- nvinfo : EIATTR_MERCURY_ISA_VERSION
	.align		4
        /*0084*/ 	.byte	0x03, 0x5f
        /*0086*/ 	.short	0x0101


	//----- nvinfo : EIATTR_UNUSED_LOAD_BYTE_OFFSET
	.align		4
        /*0088*/ 	.byte	0x04, 0x44
        /*008a*/ 	.short	(.L_150 - .L_149)


	//   ....[0]....
.L_149:
        /*008c*/ 	.word	0x00007970
        /*0090*/ 	.word	0x00000fff


	//----- nvinfo : EIATTR_COOP_GROUP_MASK_REGIDS
	.align		4
.L_150:
        /*0094*/ 	.byte	0x04, 0x29
        /*0096*/ 	.short	(.L_152 - .L_151)


	//   ....[0]....
.L_151:
        /*0098*/ 	.word	0xffffffff


	//   ....[1]....
        /*009c*/ 	.word	0xffffffff


	//   ....[2]....
        /*00a0*/ 	.word	0xffffffff


	//   ....[3]....
        /*00a4*/ 	.word	0xffffffff


	//   ....[4]....
        /*00a8*/ 	.word	0xffffffff


	//   ....[5]....
        /*00ac*/ 	.word	0xffffffff


	//   ....[6]....
        /*00b0*/ 	.word	0xffffffff


	//   ....[7]....
        /*00b4*/ 	.word	0xffffffff


	//   ....[8]....
        /*00b8*/ 	.word	0xffffffff


	//   ....[9]....
        /*00bc*/ 	.word	0xffffffff


	//   ....[10]....
        /*00c0*/ 	.word	0xffffffff


	//   ....[11]....
        /*00c4*/ 	.word	0xffffffff


	//   ....[12]....
        /*00c8*/ 	.word	0xffffffff


	//   ....[13]....
        /*00cc*/ 	.word	0xffffffff


	//   ....[14]....
        /*00d0*/ 	.word	0xffffffff


	//   ....[15]....
        /*00d4*/ 	.word	0xffffffff


	//   ....[16]....
        /*00d8*/ 	.word	0xffffffff


	//   ....[17]....
        /*00dc*/ 	.word	0xffffffff


	//   ....[18]....
        /*00e0*/ 	.word	0xffffffff


	//   ....[19]....
        /*00e4*/ 	.word	0xffffffff


	//   ....[20]....
        /*00e8*/ 	.word	0xffffffff


	//   ....[21]....
        /*00ec*/ 	.word	0xffffffff


	//   ....[22]....
        /*00f0*/ 	.word	0xffffffff


	//   ....[23]....
        /*00f4*/ 	.word	0xffffffff


	//   ....[24]....
        /*00f8*/ 	.word	0xffffffff


	//   ....[25]....
        /*00fc*/ 	.word	0xffffffff


	//   ....[26]....
        /*0100*/ 	.word	0xffffffff


	//   ....[27]....
        /*0104*/ 	.word	0xffffffff


	//   ....[28]....
        /*0108*/ 	.word	0xffffffff


	//   ....[29]....
        /*010c*/ 	.word	0xffffffff


	//   ....[30]....
        /*0110*/ 	.word	0xffffffff


	//   ....[31]....
        /*0114*/ 	.word	0xffffffff


	//   ....[32]....
        /*0118*/ 	.word	0xffffffff


	//   ....[33]....
        /*011c*/ 	.word	0xffffffff


	//   ....[34]....
        /*0120*/ 	.word	0xffffffff


	//   ....[35]....
        /*0124*/ 	.word	0xffffffff


	//   ....[36]....
        /*0128*/ 	.word	0xffffffff


	//   ....[37]....
        /*012c*/ 	.word	0xffffffff


	//   ....[38]....
        /*0130*/ 	.word	0xffffffff


	//   ....[39]....
        /*0134*/ 	.word	0xffffffff


	//   ....[40]....
        /*0138*/ 	.word	0xffffffff


	//   ....[41]....
        /*013c*/ 	.word	0xffffffff


	//   ....[42]....
        /*0140*/ 	.word	0xffffffff


	//   ....[43]....
        /*0144*/ 	.word	0xffffffff


	//   ....[44]....
        /*0148*/ 	.word	0xffffffff


	//   ....[45]....
        /*014c*/ 	.word	0xffffffff


	//   ....[46]....
        /*0150*/ 	.word	0xffffffff


	//   ....[47]....
        /*0154*/ 	.word	0xffffffff


	//   ....[48]....
        /*0158*/ 	.word	0xffffffff


	//   ....[49]....
        /*015c*/ 	.word	0xffffffff


	//   ....[50]....
        /*0160*/ 	.word	0xffffffff


	//   ....[51]....
        /*0164*/ 	.word	0xffffffff


	//   ....[52]....
        /*0168*/ 	.word	0xffffffff


	//   ....[53]....
        /*016c*/ 	.word	0xffffffff


	//   ....[54]....
        /*0170*/ 	.word	0xffffffff


	//   ....[55]....
        /*0174*/ 	.word	0xffffffff


	//   ....[56]....
        /*0178*/ 	.word	0xffffffff


	//   ....[57]....
        /*017c*/ 	.word	0xffffffff


	//   ....[58]....
        /*0180*/ 	.word	0xffffffff


	//   ....[59]....
        /*0184*/ 	.word	0xffffffff


	//   ....[60]....
        /*0188*/ 	.word	0xffffffff


	//   ....[61]....
        /*018c*/ 	.word	0xffffffff


	//   ....[62]....
        /*0190*/ 	.word	0xffffffff


	//   ....[63]....
        /*0194*/ 	.word	0xffffffff


	//   ....[64]....
        /*0198*/ 	.word	0x05000015


	//   ....[65]....
        /*019c*/ 	.word	0x05000015


	//   ....[66]....
        /*01a0*/ 	.word	0x05000015


	//   ....[67]....
        /*01a4*/ 	.word	0x05000015


	//   ....[68]....
        /*01a8*/ 	.word	0x05000015


	//   ....[69]....
        /*01ac*/ 	.word	0x05000015


	//   ....[70]....
        /*01b0*/ 	.word	0x05000015


	//   ....[71]....
        /*01b4*/ 	.word	0x05000015


	//   ....[72]....
        /*01b8*/ 	.word	0x05000015


	//   ....[73]....
        /*01bc*/ 	.word	0x05000015


	//   ....[74]....
        /*01c0*/ 	.word	0x05000015


	//   ....[75]....
        /*01c4*/ 	.word	0x05000015


	//   ....[76]....
        /*01c8*/ 	.word	0x05000015


	//   ....[77]....
        /*01cc*/ 	.word	0x05000015


	//   ....[78]....
        /*01d0*/ 	.word	0x05000015


	//   ....[79]....
        /*01d4*/ 	.word	0x05000015


	//   ....[80]....
        /*01d8*/ 	.word	0x05000015


	//   ....[81]....
        /*01dc*/ 	.word	0x05000015


	//   ....[82]....
        /*01e0*/ 	.word	0x05000015


	//   ....[83]....
        /*01e4*/ 	.word	0x05000015


	//   ....[84]....
        /*01e8*/ 	.word	0x05000015


	//   ....[85]....
        /*01ec*/ 	.word	0x05000015


	//   ....[86]....
        /*01f0*/ 	.word	0x05000015


	//   ....[87]....
        /*01f4*/ 	.word	0x05000015


	//   ....[88]....
        /*01f8*/ 	.word	0x05000015


	//   ....[89]....
        /*01fc*/ 	.word	0x05000015


	//   ....[90]....
        /*0200*/ 	.word	0x05000015


	//   ....[91]....
        /*0204*/ 	.word	0x05000015


	//   ....[92]....
        /*0208*/ 	.word	0x05000015


	//   ....[93]....
        /*020c*/ 	.word	0x05000015


	//   ....[94]....
        /*0210*/ 	.word	0x05000015


	//   ....[95]....
        /*0214*/ 	.word	0x05000015


	//   ....[96]....
        /*0218*/ 	.word	0x05000015


	//   ....[97]....
        /*021c*/ 	.word	0x05000015


	//   ....[98]....
        /*0220*/ 	.word	0x05000015


	//   ....[99]....
        /*0224*/ 	.word	0x05000015


	//----- nvinfo : EIATTR_COOP_GROUP_INSTR_OFFSETS
	.align		4
.L_152:
        /*0228*/ 	.byte	0x04, 0x28
        /*022a*/ 	.short	(.L_154 - .L_153)


	//   ....[0]....
.L_153:
        /*022c*/ 	.word	0x000003f0


	//   ....[1]....
        /*0230*/ 	.word	0x000011e0


	//   ....[2]....
        /*0234*/ 	.word	0x00001310


	//   ....[3]....
        /*0238*/ 	.word	0x00001420


	//   ....[4]....
        /*023c*/ 	.word	0x00001530


	//   ....[5]....
        /*0240*/ 	.word	0x00001640


	//   ....[6]....
        /*0244*/ 	.word	0x00001770


	//   ....[7]....
        /*0248*/ 	.word	0x000033f0


	//   ....[8]....
        /*024c*/ 	.word	0x00003530


	//   ....[9]....
        /*0250*/ 	.word	0x00003640


	//   ....[10]....
        /*0254*/ 	.word	0x00003750


	//   ....[11]....
        /*0258*/ 	.word	0x00003860


	//   ....[12]....
        /*025c*/ 	.word	0x00003990


	//   ....[13]....
        /*0260*/ 	.word	0x00003e70


	//   ....[14]....
        /*0264*/ 	.word	0x00003f30


	//   ....[15]....
        /*0268*/ 	.word	0x00003f90


	//   ....[16]....
        /*026c*/ 	.word	0x00003fe0


	//   ....[17]....
        /*0270*/ 	.word	0x00004100


	//   ....[18]....
        /*0274*/ 	.word	0x00004230


	//   ....[19]....
        /*0278*/ 	.word	0x00004350


	//   ....[20]....
        /*027c*/ 	.word	0x00004470


	//   ....[21]....
        /*0280*/ 	.word	0x000045f0


	//   ....[22]....
        /*0284*/ 	.word	0x00004670


	//   ....[23]....
        /*0288*/ 	.word	0x00004740


	//   ....[24]....
        /*028c*/ 	.word	0x000047a0


	//   ....[25]....
        /*0290*/ 	.word	0x000047f0


	//   ....[26]....
        /*0294*/ 	.word	0x00004900


	//   ....[27]....
        /*0298*/ 	.word	0x00004a20


	//   ....[28]....
        /*029c*/ 	.word	0x00004b40


	//   ....[29]....
        /*02a0*/ 	.word	0x00004c50


	//   ....[30]....
        /*02a4*/ 	.word	0x00004e40


	//   ....[31]....
        /*02a8*/ 	.word	0x00005f30


	//   ....[32]....
        /*02ac*/ 	.word	0x00006720


	//   ....[33]....
        /*02b0*/ 	.word	0x00007430


	//   ....[34]....
        /*02b4*/ 	.word	0x00007550


	//   ....[35]....
        /*02b8*/ 	.word	0x00007650


	//   ....[36]....
        /*02bc*/ 	.word	0x00007750


	//   ....[37]....
        /*02c0*/ 	.word	0x00007850


	//   ....[38]....
        /*02c4*/ 	.word	0x00007980


	//   ....[39]....
        /*02c8*/ 	.word	0x000092b0


	//   ....[40]....
        /*02cc*/ 	.word	0x000093d0


	//   ....[41]....
        /*02d0*/ 	.word	0x000094d0


	//   ....[42]....
        /*02d4*/ 	.word	0x000095d0


	//   ....[43]....
        /*02d8*/ 	.word	0x000096d0


	//   ....[44]....
        /*02dc*/ 	.word	0x000097c0


	//   ....[45]....
        /*02e0*/ 	.word	0x00009ca0


	//   ....[46]....
        /*02e4*/ 	.word	0x00009d60


	//   ....[47]....
        /*02e8*/ 	.word	0x00009dc0


	//   ....[48]....
        /*02ec*/ 	.word	0x00009e10


	//   ....[49]....
        /*02f0*/ 	.word	0x00009f20


	//   ....[50]....
        /*02f4*/ 	.word	0x0000a040


	//   ....[51]....
        /*02f8*/ 	.word	0x0000a160


	//   ....[52]....
        /*02fc*/ 	.word	0x0000a280


	//   ....[53]....
        /*0300*/ 	.word	0x0000a3e0


	//   ....[54]....
        /*0304*/ 	.word	0x0000a470


	//   ....[55]....
        /*0308*/ 	.word	0x0000a540


	//   ....[56]....
        /*030c*/ 	.word	0x0000a590


	//   ....[57]....
        /*0310*/ 	.word	0x0000a5e0


	//   ....[58]....
        /*0314*/ 	.word	0x0000a6f0


	//   ....[59]....
        /*0318*/ 	.word	0x0000a800


	//   ....[60]....
        /*031c*/ 	.word	0x0000a920


	//   ....[61]....
        /*0320*/ 	.word	0x0000aa40


	//   ....[62]....
        /*0324*/ 	.word	0x0000ac40


	//   ....[63]....
        /*0328*/ 	.word	0x0000bbf0


	//   ....[64]....
        /*032c*/ 	.word	0x0000c0b0


	//   ....[65]....
        /*0330*/ 	.word	0x0000c130


	//   ....[66]....
        /*0334*/ 	.word	0x0000c1c0


	//   ....[67]....
        /*0338*/ 	.word	0x0000c270


	//   ....[68]....
        /*033c*/ 	.word	0x0000c300


	//   ....[69]....
        /*0340*/ 	.word	0x0000c390


	//   ....[70]....
        /*0344*/ 	.word	0x0000c420


	//   ....[71]....
        /*0348*/ 	.word	0x0000c4b0


	//   ....[72]....
        /*034c*/ 	.word	0x0000c520


	//   ....[73]....
        /*0350*/ 	.word	0x0000c5a0


	//   ....[74]....
        /*0354*/ 	.word	0x0000c620


	//   ....[75]....
        /*0358*/ 	.word	0x0000c6a0


	//   ....[76]....
        /*035c*/ 	.word	0x0000c770


	//   ....[77]....
        /*0360*/ 	.word	0x0000c7f0


	//   ....[78]....
        /*0364*/ 	.word	0x0000c880


	//   ....[79]....
        /*0368*/ 	.word	0x0000c910


	//   ....[80]....
        /*036c*/ 	.word	0x0000c9a0


	//   ....[81]....
        /*0370*/ 	.word	0x0000ca10


	//   ....[82]....
        /*0374*/ 	.word	0x0000ca90


	//   ....[83]....
        /*0378*/ 	.word	0x0000cb10


	//   ....[84]....
        /*037c*/ 	.word	0x0000cba0


	//   ....[85]....
        /*0380*/ 	.word	0x0000cc50


	//   ....[86]....
        /*0384*/ 	.word	0x0000cce0


	//   ....[87]....
        /*0388*/ 	.word	0x0000cd70


	//   ....[88]....
        /*038c*/ 	.word	0x0000ce00


	//   ....[89]....
        /*0390*/ 	.word	0x0000ce90


	//   ....[90]....
        /*0394*/ 	.word	0x0000cf00


	//   ....[91]....
        /*0398*/ 	.word	0x0000cf80


	//   ....[92]....
        /*039c*/ 	.word	0x0000d000


	//   ....[93]....
        /*03a0*/ 	.word	0x0000d080


	//   ....[94]....
        /*03a4*/ 	.word	0x0000d130


	//   ....[95]....
        /*03a8*/ 	.word	0x0000d1b0


	//   ....[96]....
        /*03ac*/ 	.word	0x0000d240


	//   ....[97]....
        /*03b0*/ 	.word	0x0000d2d0


	//   ....[98]....
        /*03b4*/ 	.word	0x0000d360


	//   ....[99]....
        /*03b8*/ 	.word	0x0000d3d0


	//----- nvinfo : EIATTR_VRC_CTA_INIT_COUNT
	.align		4
.L_154:
        /*03bc*/ 	.byte	0x02, 0x4a
	.zero		1
	.zero		1


	//----- nvinfo : EIATTR_EXIT_INSTR_OFFSETS
	.align		4
        /*03c0*/ 	.byte	0x04, 0x1c
        /*03c2*/ 	.short	(.L_156 - .L_155)


	//   ....[0]....
.L_155:
        /*03c4*/ 	.word	0x00006120


	//   ....[1]....
        /*03c8*/ 	.word	0x00006150


	//   ....[2]....
        /*03cc*/ 	.word	0x0000c040


	//   ....[3]....
        /*03d0*/ 	.word	0x0000c060


	//----- nvinfo : EIATTR_MAX_THREADS
	.align		4
.L_156:
        /*03d4*/ 	.byte	0x04, 0x05
        /*03d6*/ 	.short	(.L_158 - .L_157)
.L_157:
        /*03d8*/ 	.word	0x00000080
        /*03dc*/ 	.word	0x00000001
        /*03e0*/ 	.word	0x00000001


	//----- nvinfo : EIATTR_CRS_STACK_SIZE
	.align		4
.L_158:
        /*03e4*/ 	.byte	0x04, 0x1e
        /*03e6*/ 	.short	(.L_160 - .L_159)
.L_159:
        /*03e8*/ 	.word	0x00000000


	//----- nvinfo : EIATTR_CBANK_PARAM_SIZE
	.align		4
.L_160:
        /*03ec*/ 	.byte	0x03, 0x19
        /*03ee*/ 	.short	0x0028


	//----- nvinfo : EIATTR_PARAM_CBANK
	.align		4
        /*03f0*/ 	.byte	0x04, 0x0a
        /*03f2*/ 	.short	(.L_162 - .L_161)
	.align		4
.L_161:
        /*03f4*/ 	.word	index@(.nv.constant0._ZN3cub18CUB_300001_SM_10006detail4scan16DeviceScanKernelINS2_10policy_hubIiiim12compare_leftE10Policy1000EN6thrust24THRUST_300001_SM_1000_NS6detail15normal_iteratorINS9_10device_ptrIiEEEESE_NS0_13ScanTileStateIiLb1EEES5_NS0_8NullTypeEmiLb0ESH_EEvT0_T1_T2_iT3_T4_T5_)
        /*03f8*/ 	.short	0x0380
        /*03fa*/ 	.short	0x0028


	//----- nvinfo : EIATTR_SW_WAR
	.align		4
.L_162:
        /*03fc*/ 	.byte	0x04, 0x36
        /*03fe*/ 	.short	(.L_164 - .L_163)
.L_163:
        /*0400*/ 	.word	0x00000008
.L_164:


//--------------------- .nv.info._ZN3cub18CUB_300001_SM_10006detail4scan16DeviceScanKernelINS2_10policy_hubIiiij12compare_leftE10Policy1000EN6thrust24THRUST_300001_SM_1000_NS6detail15normal_iteratorINS9_10device_ptrIiEEEESE_NS0_13ScanTileStateIiLb1EEES5_NS0_8NullTypeEjiLb0ESH_EEvT0_T1_T2_iT3_T4_T5_ --------------------------
	.section	.nv.info._ZN3cub18CUB_300001_SM_10006detail4scan16DeviceScanKernelINS2_10policy_hubIiiij12compare_leftE10Policy1000EN6thrust24THRUST_300001_SM_1000_NS6detail15normal_iteratorINS9_10device_ptrIiEEEESE_NS0_13ScanTileStateIiLb1EEES5_NS0_8NullTypeEjiLb0ESH_EEvT0_T1_T2_iT3_T4_T5_,"",@"SHT_CUDA_INFO"
	.sectionflags	@""
	.align	4


	//----- nvinfo : EIATTR_CUDA_API_VERSION
	.align		4
        /*0000*/ 	.byte	0x04, 0x37
        /*0002*/ 	.short	(.L_166 - .L_165)
.L_165:
        /*0004*/ 	.word	0x00000082


	//----- nvinfo : EIATTR_KPARAM_INFO
	.align		4
.L_166:
        /*0008*/ 	.byte	0x04, 0x17
        /*000a*/ 	.short	(.L_168 - .L_167)
.L_167:
        /*000c*/ 	.word	0x00000000
        /*0010*/ 	.short	0x0006
        /*0012*/ 	.short	0x0020
        /*0014*/ 	.byte	0x00, 0xf0, 0x11, 0x00


	//----- nvinfo : EIATTR_KPARAM_INFO
	.align		4
.L_168:
        /*0018*/ 	.byte	0x04, 0x17
        /*001a*/ 	.short	(.L_170 - .L_169)
.L_169:
        /*001c*/ 	.word	0x00000000
        /*0020*/ 	.short	0x0005
        /*0022*/ 	.short	0x001d
        /*0024*/ 	.byte	0x00, 0xf0, 0x05, 0x00


	//----- nvinfo : EIATTR_KPARAM_INFO
	.align		4
.L_170:
        /*0028*/ 	.byte	0x04, 0x17
        /*002a*/ 	.short	(.L_172 - .L_171)
.L_171:
        /*002c*/ 	.word	0x00000000
        /*0030*/ 	.short	0x0004
        /*0032*/ 	.short	0x001c
        /*0034*/ 	.byte	0x00, 0xf0, 0x05, 0x00


	//----- nvinfo : EIATTR_KPARAM_INFO
	.align		4
.L_172:
        /*0038*/ 	.byte	0x04, 0x17
        /*003a*/ 	.short	(.L_174 - .L_173)
.L_173:
        /*003c*/ 	.word	0x00000000
        /*0040*/ 	.short	0x0003
        /*0042*/ 	.short	0x0018
        /*0044*/ 	.byte	0x00, 0xf0, 0x11, 0x00


	//----- nvinfo : EIATTR_KPARAM_INFO
	.align		4
.L_174:
        /*0048*/ 	.byte	0x04, 0x17
        /*004a*/ 	.short	(.L_176 - .L_175)
.L_175:
        /*004c*/ 	.word	0x00000000
        /*0050*/ 	.short	0x0002
        /*0052*/ 	.short	0x0010
        /*0054*/ 	.byte	0x00, 0xf0, 0x21, 0x00


	//----- nvinfo : EIATTR_KPARAM_INFO
	.align		4
.L_176:
        /*0058*/ 	.byte	0x04, 0x17
        /*005a*/ 	.short	(.L_178 - .L_177)
.L_177:
        /*005c*/ 	.word	0x00000000
        /*0060*/ 	.short	0x0001
        /*0062*/ 	.short	0x0008
        /*0064*/ 	.byte	0x00, 0xf0, 0x21, 0x00


	//----- nvinfo : EIATTR_KPARAM_INFO
	.align		4
.L_178:
        /*0068*/ 	.byte	0x04, 0x17
        /*006a*/ 	.short	(.L_180 - .L_179)
.L_179:
        /*006c*/ 	.word	0x00000000
        /*0070*/ 	.short	0x0000
        /*0072*/ 	.short	0x0000
        /*0074*/ 	.byte	0x00, 0xf0, 0x21, 0x00


	//----- nvinfo : EIATTR_SPARSE_MMA_MASK
	.align		4
.L_180:
        /*0078*/ 	.byte	0x03, 0x50
        /*007a*/ 	.short	0x0000


	//----- nvinfo : EIATTR_MAXREG_COUNT
	.align		4
        /*007c*/ 	.byte	0x03, 0x1b
        /*007e*/ 	.short	0x00ff


	//----- nvinfo : EIATTR_NUM_BARRIERS
	.align		4
        /*0080*/ 	.byte	0x02, 0x4c
        /*0082*/ 	.byte	0x01
	.zero		1


	//----- nvinfo : EIATTR_MERCURY_ISA_VERSION
	.align		4
        /*0084*/ 	.byte	0x03, 0x5f
        /*0086*/ 	.short	0x0101


	//----- nvinfo : EIATTR_UNUSED_LOAD_BYTE_OFFSET
	.align		4
        /*0088*/ 	.byte	0x04, 0x44
        /*008a*/ 	.short	(.L_182 - .L_181)


	//   ....[0]....
.L_181:
        /*008c*/ 	.word	0x00007940
        /*0090*/ 	.word	0x00000fff


	//----- nvinfo : EIATTR_COOP_GROUP_MASK_REGIDS
	.align		4
.L_182:
        /*0094*/ 	.byte	0x04, 0x29
        /*0096*/ 	.short	(.L_184 - .L_183)


	//   ....[0]....
.L_183:
        /*0098*/ 	.word	0xffffffff


	//   ....[1]....
        /*009c*/ 	.word	0xffffffff


	//   ....[2]....
        /*00a0*/ 	.word	0xffffffff


	//   ....[3]....
        /*00a4*/ 	.word	0xffffffff


	//   ....[4]....
        /*00a8*/ 	.word	0xffffffff


	//   ....[5]....
        /*00ac*/ 	.word	0xffffffff


	//   ....[6]....
        /*00b0*/ 	.word	0xffffffff


	//   ....[7]....
        /*00b4*/ 	.word	0xffffffff


	//   ....[8]....
        /*00b8*/ 	.word	0xffffffff


	//   ....[9]....
        /*00bc*/ 	.word	0xffffffff


	//   ....[10]....
        /*00c0*/ 	.word	0xffffffff


	//   ....[11]....
        /*00c4*/ 	.word	0xffffffff


	//   ....[12]....
        /*00c8*/ 	.word	0xffffffff


	//   ....[13]....
        /*00cc*/ 	.word	0xffffffff


	//   ....[14]....
        /*00d0*/ 	.word	0xffffffff


	//   ....[15]....
        /*00d4*/ 	.word	0xffffffff


	//   ....[16]....
        /*00d8*/ 	.word	0xffffffff


	//   ....[17]....
        /*00dc*/ 	.word	0xffffffff


	//   ....[18]....
        /*00e0*/ 	.word	0xffffffff


	//   ....[19]....
        /*00e4*/ 	.word	0xffffffff


	//   ....[20]....
        /*00e8*/ 	.word	0xffffffff


	//   ....[21]....
        /*00ec*/ 	.word	0xffffffff


	//   ....[22]....
        /*00f0*/ 	.word	0xffffffff


	//   ....[23]....
        /*00f4*/ 	.word	0xffffffff


	//   ....[24]....
        /*00f8*/ 	.word	0xffffffff


	//   ....[25]....
        /*00fc*/ 	.word	0xffffffff


	//   ....[26]....
        /*0100*/ 	.word	0xffffffff


	//   ....[27]....
        /*0104*/ 	.word	0xffffffff


	//   ....[28]....
        /*0108*/ 	.word	0xffffffff


	//   ....[29]....
        /*010c*/ 	.word	0xffffffff


	//   ....[30]....
        /*0110*/ 	.word	0xffffffff


	//   ....[31]....
        /*0114*/ 	.word	0xffffffff


	//   ....[32]....
        /*0118*/ 	.word	0xffffffff


	//   ....[33]....
        /*011c*/ 	.word	0xffffffff


	//   ....[34]....
        /*0120*/ 	.word	0xffffffff


	//   ....[35]....
        /*0124*/ 	.word	0xffffffff


	//   ....[36]....
        /*0128*/ 	.word	0xffffffff


	//   ....[37]....
        /*012c*/ 	.word	0xffffffff


	//   ....[38]....
        /*0130*/ 	.word	0xffffffff


	//   ....[39]....
        /*0134*/ 	.word	0xffffffff


	//   ....[40]....
        /*0138*/ 	.word	0xffffffff


	//   ....[41]....
        /*013c*/ 	.word	0xffffffff


	//   ....[42]....
        /*0140*/ 	.word	0xffffffff


	//   ....[43]....
        /*0144*/ 	.word	0xffffffff


	//   ....[44]....
        /*0148*/ 	.word	0xffffffff


	//   ....[45]....
        /*014c*/ 	.word	0xffffffff


	//   ....[46]....
        /*0150*/ 	.word	0xffffffff


	//   ....[47]....
        /*0154*/ 	.word	0xffffffff


	//   ....[48]....
        /*0158*/ 	.word	0xffffffff


	//   ....[49]....
        /*015c*/ 	.word	0xffffffff


	//   ....[50]....
        /*0160*/ 	.word	0xffffffff


	//   ....[51]....
        /*0164*/ 	.word	0xffffffff


	//   ....[52]....
        /*0168*/ 	.word	0xffffffff


	//   ....[53]....
        /*016c*/ 	.word	0xffffffff


	//   ....[54]....
        /*0170*/ 	.word	0xffffffff


	//   ....[55]....
        /*0174*/ 	.word	0xffffffff


	//   ....[56]....
        /*0178*/ 	.word	0xffffffff


	//   ....[57]....
        /*017c*/ 	.word	0xffffffff


	//   ....[58]....
        /*0180*/ 	.word	0xffffffff


	//   ....[59]....
        /*0184*/ 	.word	0xffffffff


	//   ....[60]....
        /*0188*/ 	.word	0xffffffff


	//   ....[61]....
        /*018c*/ 	.word	0xffffffff


	//   ....[62]....
        /*0190*/ 	.word	0xffffffff


	//   ....[63]....
        /*0194*/ 	.word	0xffffffff


	//   ....[64]....
        /*0198*/ 	.word	0x05000015


	//   ....[65]....
        /*019c*/ 	.word	0x05000015


	//   ....[66]....
        /*01a0*/ 	.word	0x05000015


	//   ....[67]....
        /*01a4*/ 	.word	0x05000015


	//   ....[68]....
        /*01a8*/ 	.word	0x05000015


	//   ....[69]....
        /*01ac*/ 	.word	0x05000015


	//   ....[70]....
        /*01b0*/ 	.word	0x05000015


	//   ....[71]....
        /*01b4*/ 	.word	0x05000015


	//   ....[72]....
        /*01b8*/ 	.word	0x05000015


	//   ....[73]....
        /*01bc*/ 	.word	0x05000015


	//   ....[74]....
        /*01c0*/ 	.word	0x05000015


	//   ....[75]....
        /*01c4*/ 	.word	0x05000015


	//   ....[76]....
        /*01c8*/ 	.word	0x05000015


	//   ....[77]....
        /*01cc*/ 	.word	0x05000015


	//   ....[78]....
        /*01d0*/ 	.word	0x05000015


	//   ....[79]....
        /*01d4*/ 	.word	0x05000015


	//   ....[80]....
        /*01d8*/ 	.word	0x05000015


	//   ....[81]....
        /*01dc*/ 	.word	0x05000015


	//   ....[82]....
        /*01e0*/ 	.word	0x05000015


	//   ....[83]....
        /*01e4*/ 	.word	0x05000015


	//   ....[84]....
        /*01e8*/ 	.word	0x05000015


	//   ....[85]....
        /*01ec*/ 	.word	0x05000015


	//   ....[86]....
        /*01f0*/ 	.word	0x05000015


	//   ....[87]....
        /*01f4*/ 	.word	0x05000015


	//   ....[88]....
        /*01f8*/ 	.word	0x05000015


	//   ....[89]....
        /*01fc*/ 	.word	0x05000015


	//   ....[90]....
        /*0200*/ 	.word	0x05000015


	//   ....[91]....
        /*0204*/ 	.word	0x05000015


	//   ....[92]....
        /*0208*/ 	.word	0x05000015


	//   ....[93]....
        /*020c*/ 	.word	0x05000015


	//   ....[94]....
        /*0210*/ 	.word	0x05000015


	//   ....[95]....
        /*0214*/ 	.word	0x05000015


	//   ....[96]....
        /*0218*/ 	.word	0x05000015


	//   ....[97]....
        /*021c*/ 	.word	0x05000015


	//   ....[98]....
        /*0220*/ 	.word	0x05000015


	//   ....[99]....
        /*0224*/ 	.word	0x05000015


	//----- nvinfo : EIATTR_COOP_GROUP_INSTR_OFFSETS
	.align		4
.L_184:
        /*0228*/ 	.byte	0x04, 0x28
        /*022a*/ 	.short	(.L_186 - .L_185)


	//   ....[0]....
.L_185:
        /*022c*/ 	.word	0x000003d0


	//   ....[1]....
        /*0230*/ 	.word	0x000011c0


	//   ....[2]....
        /*0234*/ 	.word	0x000012f0


	//   ....[3]....
        /*0238*/ 	.word	0x00001400


	//   ....[4]....
        /*023c*/ 	.word	0x00001510


	//   ....[5]....
        /*0240*/ 	.word	0x00001620


	//   ....[6]....
        /*0244*/ 	.word	0x00001750


	//   ....[7]....
        /*0248*/ 	.word	0x000033d0


	//   ....[8]....
        /*024c*/ 	.word	0x00003510


	//   ....[9]....
        /*0250*/ 	.word	0x00003620


	//   ....[10]....
        /*0254*/ 	.word	0x00003730


	//   ....[11]....
        /*0258*/ 	.word	0x00003840


	//   ....[12]....
        /*025c*/ 	.word	0x00003970


	//   ....[13]....
        /*0260*/ 	.word	0x00003e50


	//   ....[14]....
        /*0264*/ 	.word	0x00003f10


	//   ....[15]....
        /*0268*/ 	.word	0x00003f70


	//   ....[16]....
        /*026c*/ 	.word	0x00003fc0


	//   ....[17]....
        /*0270*/ 	.word	0x000040e0


	//   ....[18]....
        /*0274*/ 	.word	0x00004210


	//   ....[19]....
        /*0278*/ 	.word	0x00004330


	//   ....[20]....
        /*027c*/ 	.word	0x00004450


	//   ....[21]....
        /*0280*/ 	.word	0x000045d0


	//   ....[22]....
        /*0284*/ 	.word	0x00004650


	//   ....[23]....
        /*0288*/ 	.word	0x00004720


	//   ....[24]....
        /*028c*/ 	.word	0x00004780


	//   ....[25]....
        /*0290*/ 	.word	0x000047d0


	//   ....[26]....
        /*0294*/ 	.word	0x000048e0


	//   ....[27]....
        /*0298*/ 	.word	0x00004a00


	//   ....[28]....
        /*029c*/ 	.word	0x00004b20


	//   ....[29]....
        /*02a0*/ 	.word	0x00004c30


	//   ....[30]....
        /*02a4*/ 	.word	0x00004e20


	//   ....[31]....
        /*02a8*/ 	.word	0x00005f10


	//   ....[32]....
        /*02ac*/ 	.word	0x000066f0


	//   ....[33]....
        /*02b0*/ 	.word	0x00007400


	//   ....[34]....
        /*02b4*/ 	.word	0x00007520


	//   ....[35]....
        /*02b8*/ 	.word	0x00007620


	//   ....[36]....
        /*02bc*/ 	.word	0x00007720


	//   ....[37]....
        /*02c0*/ 	.word	0x00007820


	//   ....[38]....
        /*02c4*/ 	.word	0x00007950


	//   ....[39]....
        /*02c8*/ 	.word	0x00009280


	//   ....[40]....
        /*02cc*/ 	.word	0x000093a0


	//   ....[41]....
        /*02d0*/ 	.word	0x000094a0


	//   ....[42]....
        /*02d4*/ 	.word	0x000095a0


	//   ....[43]....
        /*02d8*/ 	.word	0x000096a0


	//   ....[44]....
        /*02dc*/ 	.word	0x00009790


	//   ....[45]....
        /*02e0*/ 	.word	0x00009c70


	//   ....[46]....
        /*02e4*/ 	.word	0x00009d30


	//   ....[47]....
        /*02e8*/ 	.word	0x00009d90


	//   ....[48]....
        /*02ec*/ 	.word	0x00009de0


	//   ....[49]....
        /*02f0*/ 	.word	0x00009f10


	//   ....[50]....
        /*02f4*/ 	.word	0x0000a030


	//   ....[51]....
        /*02f8*/ 	.word	0x0000a150


	//   ....[52]....
        /*02fc*/ 	.word	0x0000a290


	//   ....[53]....
        /*0300*/ 	.word	0x0000a3f0


	//   ....[54]....
        /*0304*/ 	.word	0x0000a480


	//   ....[55]....
        /*0308*/ 	.word	0x0000a550


	//   ....[56]....
        /*030c*/ 	.word	0x0000a5a0


	//   ....[57]....
        /*0310*/ 	.word	0x0000a5f0


	//   ....[58]....
        /*0314*/ 	.word	0x0000a700


	//   ....[59]....
        /*0318*/ 	.word	0x0000a820


	//   ....[60]....
        /*031c*/ 	.word	0x0000a930


	//   ....[61]....
        /*0320*/ 	.word	0x0000aa50


	//   ....[62]....
        /*0324*/ 	.word	0x0000ac50


	//   ....[63]....
        /*0328*/ 	.word	0x0000bc00


	//   ....[64]....
        /*032c*/ 	.word	0x0000c0b0


	//   ....[65]....
        /*0330*/ 	.word	0x0000c130


	//   ....[66]....
        /*0334*/ 	.word	0x0000c1c0


	//   ....[67]....
        /*0338*/ 	.word	0x0000c270


	//   ....[68]....
        /*033c*/ 	.word	0x0000c300


	//   ....[69]....
        /*0340*/ 	.word	0x0000c390


	//   ....[70]....
        /*0344*/ 	.word	0x0000c420


	//   ....[71]....
        /*0348*/ 	.word	0x0000c4b0


	//   ....[72]....
        /*034c*/ 	.word	0x0000c520


	//   ....[73]....
        /*0350*/ 	.word	0x0000c5a0


	//   ....[74]....
        /*0354*/ 	.word	0x0000c620


	//   ....[75]....
        /*0358*/ 	.word	0x0000c6a0


	//   ....[76]....
        /*035c*/ 	.word	0x0000c770


	//   ....[77]....
        /*0360*/ 	.word	0x0000c7f0


	//   ....[78]....
        /*0364*/ 	.word	0x0000c880


	//   ....[79]....
        /*0368*/ 	.word	0x0000c910


	//   ....[80]....
        /*036c*/ 	.word	0x0000c9a0


	//   ....[81]....
        /*0370*/ 	.word	0x0000ca10


	//   ....[82]....
        /*0374*/ 	.word	0x0000ca90


	//   ....[83]....
        /*0378*/ 	.word	0x0000cb10


	//   ....[84]....
        /*037c*/ 	.word	0x0000cba0


	//   ....[85]....
        /*0380*/ 	.word	0x0000cc50


	//   ....[86]....
        /*0384*/ 	.word	0x0000ccd0


	//   ....[87]....
        /*0388*/ 	.word	0x0000cd50


	//   ....[88]....
        /*038c*/ 	.word	0x0000cdd0


	//   ....[89]....
        /*0390*/ 	.word	0x0000ce60


	//   ....[90]....
        /*0394*/ 	.word	0x0000ced0


	//   ....[91]....
        /*0398*/ 	.word	0x0000cf50


	//   ....[92]....
        /*039c*/ 	.word	0x0000cfd0


	//   ....[93]....
        /*03a0*/ 	.word	0x0000d050


	//   ....[94]....
        /*03a4*/ 	.word	0x0000d100


	//   ....[95]....
        /*03a8*/ 	.word	0x0000d180


	//   ....[96]....
        /*03ac*/ 	.word	0x0000d210


	//   ....[97]....
        /*03b0*/ 	.word	0x0000d2a0


	//   ....[98]....
        /*03b4*/ 	.word	0x0000d330


	//   ....[99]....
        /*03b8*/ 	.word	0x0000d3a0


	//----- nvinfo : EIATTR_VRC_CTA_INIT_COUNT
	.align		4
.L_186:
        /*03bc*/ 	.byte	0x02, 0x4a
	.zero		1
	.zero		1


	//----- nvinfo : EIATTR_EXIT_INSTR_OFFSETS
	.align		4
        /*03c0*/ 	.byte	0x04, 0x1c
        /*03c2*/ 	.short	(.L_188 - .L_187)


	//   ....[0]....
.L_187:
        /*03c4*/ 	.word	0x00006100


	//   ....[1]....
        /*03c8*/ 	.word	0x00006120


	//   ....[2]....
        /*03cc*/ 	.word	0x0000c040


	//   ....[3]....
        /*03d0*/ 	.word	0x0000c060


	//----- nvinfo : EIATTR_MAX_THREADS
	.align		4
.L_188:
        /*03d4*/ 	.byte	0x04, 0x05
        /*03d6*/ 	.short	(.L_190 - .L_189)
.L_189:
        /*03d8*/ 	.word	0x00000080
        /*03dc*/ 	.word	0x00000001
        /*03e0*/ 	.word	0x00000001


	//----- nvinfo : EIATTR_CRS_STACK_SIZE
	.align		4
.L_190:
        /*03e4*/ 	.byte	0x04, 0x1e
        /*03e6*/ 	.short	(.L_192 - .L_191)
.L_191:
        /*03e8*/ 	.word	0x00000000


	//----- nvinfo : EIATTR_CBANK_PARAM_SIZE
	.align		4
.L_192:
        /*03ec*/ 	.byte	0x03, 0x19
        /*03ee*/ 	.short	0x0024


	//----- nvinfo : EIATTR_PARAM_CBANK
	.align		4
        /*03f0*/ 	.byte	0x04, 0x0a
        /*03f2*/ 	.short	(.L_194 - .L_193)
	.align		4
.L_193:
        /*03f4*/ 	.word	index@(.nv.constant0._ZN3cub18CUB_300001_SM_10006detail4scan16DeviceScanKernelINS2_10policy_hubIiiij12compare_leftE10Policy1000EN6thrust24THRUST_300001_SM_1000_NS6detail15normal_iteratorINS9_10device_ptrIiEEEESE_NS0_13ScanTileStateIiLb1EEES5_NS0_8NullTypeEjiLb0ESH_EEvT0_T1_T2_iT3_T4_T5_)
        /*03f8*/ 	.short	0x0380
        /*03fa*/ 	.short	0x0024


	//----- nvinfo : EIATTR_SW_WAR
	.align		4
.L_194:
        /*03fc*/ 	.byte	0x04, 0x36
        /*03fe*/ 	.short	(.L_196 - .L_195)
.L_195:
        /*0400*/ 	.word	0x00000008
.L_196:


//--------------------- .nv.info._ZN3cub18CUB_300001_SM_10006detail4scan20DeviceScanInitKernelINS0_13ScanTileStateIiLb1EEEEEvT_i --------------------------
	.section	.nv.info._ZN3cub18CUB_300001_SM_10006detail4scan20DeviceScanInitKernelINS0_13ScanTileStateIiLb1EEEEEvT_i,"",@"SHT_CUDA_INFO"
	.sectionflags	@""
	.align	4


	//----- nvinfo : EIATTR_CUDA_API_VERSION
	.align		4
        /*0000*/ 	.byte	0x04, 0x37
        /*0002*/ 	.short	(.L_198 - .L_197)
.L_197:
        /*0004*/ 	.word	0x00000082


	//----- nvinfo : EIATTR_KPARAM_INFO
	.align		4
.L_198:
        /*0008*/ 	.byte	0x04, 0x17
        /*000a*/ 	.short	(.L_200 - .L_199)
.L_199:
        /*000c*/ 	.word	0x00000000
        /*0010*/ 	.short	0x0001
        /*0012*/ 	.short	0x0008
        /*0014*/ 	.byte	0x00, 0xf0, 0x11, 0x00


	//----- nvinfo : EIATTR_KPARAM_INFO
	.align		4
.L_200:
        /*0018*/ 	.byte	0x04, 0x17
        /*001a*/ 	.short	(.L_202 - .L_201)
.L_201:
        /*001c*/ 	.word	0x00000000
        /*0020*/ 	.short	0x0000
        /*0022*/ 	.short	0x0000
        /*0024*/ 	.byte	0x00, 0xf0, 0x21, 0x00


	//----- nvinfo : EIATTR_SPARSE_MMA_MASK
	.align		4
.L_202:
        /*0028*/ 	.byte	0x03, 0x50
        /*002a*/ 	.short	0x0000


	//----- nvinfo : EIATTR_MAXREG_COUNT
	.align		4
        /*002c*/ 	.byte	0x03, 0x1b
        /*002e*/ 	.short	0x00ff


	//----- nvinfo : EIATTR_MERCURY_ISA_VERSION
	.align		4
        /*0030*/ 	.byte	0x03, 0x5f
        /*0032*/ 	.short	0x0101


	//----- nvinfo : EIATTR_VRC_CTA_INIT_COUNT
	.align		4
        /*0034*/ 	.byte	0x02, 0x4a
	.zero		1
	.zero		1


	//----- nvinfo : EIATTR_EXIT_INSTR_OFFSETS
	.align		4
        /*0038*/ 	.byte	0x04, 0x1c
        /*003a*/ 	.short	(.L_204 - .L_203)


	//   ....[0]....
.L_203:
        /*003c*/ 	.word	0x000000f0


	//   ....[1]....
        /*0040*/ 	.word	0x00000130


	//----- nvinfo : EIATTR_CBANK_PARAM_SIZE
	.align		4
.L_204:
        /*0044*/ 	.byte	0x03, 0x19
        /*0046*/ 	.short	0x000c


	//----- nvinfo : EIATTR_PARAM_CBANK
	.align		4
        /*0048*/ 	.byte	0x04, 0x0a
        /*004a*/ 	.short	(.L_206 - .L_205)
	.align		4
.L_205:
        /*004c*/ 	.word	index@(.nv.constant0._ZN3cub18CUB_300001_SM_10006detail4scan20DeviceScanInitKernelINS0_13ScanTileStateIiLb1EEEEEvT_i)
        /*0050*/ 	.short	0x0380
        /*0052*/ 	.short	0x000c


	//----- nvinfo : EIATTR_SW_WAR
	.align		4
.L_206:
        /*0054*/ 	.byte	0x04, 0x36
        /*0056*/ 	.short	(.L_208 - .L_207)
.L_207:
        /*0058*/ 	.word	0x00000008
.L_208:


//--------------------- .nv.info._ZN3cub18CUB_300001_SM_10006detail6reduce28DeviceReduceSingleTileKernelINS2_10policy_hubIiyN4cuda3__47maximumIiEEE10Policy1000EPiSB_iS8_iiNS5_3std3__410__identityEEEvT0_T1_T2_T3_T4_T6_ --------------------------
	.section	.nv.info._ZN3cub18CUB_300001_SM_10006detail6reduce28DeviceReduceSingleTileKernelINS2_10policy_hubIiyN4cuda3__47maximumIiEEE10Policy1000EPiSB_iS8_iiNS5_3std3__410__identityEEEvT0_T1_T2_T3_T4_T6_,"",@"SHT_CUDA_INFO"
	.sectionflags	@""
	.align	4


	//----- nvinfo : EIATTR_CUDA_API_VERSION
	.align		4
        /*0000*/ 	.byte	0x04, 0x37
        /*0002*/ 	.short	(.L_210 - .L_209)
.L_209:
        /*0004*/ 	.word	0x00000082


	//----- nvinfo : EIATTR_KPARAM_INFO
	.align		4
.L_210:
        /*0008*/ 	.byte	0x04, 0x17
        /*000a*/ 	.short	(.L_212 - .L_211)
.L_211:
        /*000c*/ 	.word	0x00000000
        /*0010*/ 	.short	0x0005
        /*0012*/ 	.short	0x001c
        /*0014*/ 	.byte	0x00, 0xf0, 0x05, 0x00


	//----- nvinfo : EIATTR_KPARAM_INFO
	.align		4
.L_212:
        /*0018*/ 	.byte	0x04, 0x17
        /*001a*/ 	.short	(.L_214 - .L_213)
.L_213:
        /*001c*/ 	.word	0x00000000
        /*0020*/ 	.short	0x0004
        /*0022*/ 	.short	0x0018
        /*0024*/ 	.byte	0x00, 0xf0, 0x11, 0x00


	//----- nvinfo : EIATTR_KPARAM_INFO
	.align		4
.L_214:
        /*0028*/ 	.byte	0x04, 0x17
        /*002a*/ 	.short	(.L_216 - .L_215)
.L_215:
        /*002c*/ 	.word	0x00000000
        /*0030*/ 	.short	0x0003
        /*0032*/ 	.short	0x0014
        /*0034*/ 	.byte	0x00, 0xf0, 0x05, 0x00


	//----- nvinfo : EIATTR_KPARAM_INFO
	.align		4
.L_216:
        /*0038*/ 	.byte	0x04, 0x17
        /*003a*/ 	.short	(.L_218 - .L_217)
.L_217:
        /*003c*/ 	.word	0x00000000
        /*0040*/ 	.short	0x0002
        /*0042*/ 	.short	0x0010
        /*0044*/ 	.byte	0x00, 0xf0, 0x11, 0x00


	//----- nvinfo : EIATTR_KPARAM_INFO
	.align		4
.L_218:
        /*0048*/ 	.byte	0x04, 0x17
        /*004a*/ 	.short	(.L_220 - .L_219)
.L_219:
        /*004c*/ 	.word	0x00000000
        /*0050*/ 	.short	0x0001
        /*0052*/ 	.short	0x0008
        /*0054*/ 	.byte	0x00, 0xf5, 0x21, 0x00


	//----- nvinfo : EIATTR_KPARAM_INFO
	.align		4
.L_220:
        /*0058*/ 	.byte	0x04, 0x17
        /*005a*/ 	.short	(.L_222 - .L_221)
.L_221:
        /*005c*/ 	.word	0x00000000
        /*0060*/ 	.short	0x0000
        /*0062*/ 	.short	0x0000
        /*0064*/ 	.byte	0x00, 0xf5, 0x21, 0x00


	//----- nvinfo : EIATTR_SPARSE_MMA_MASK
	.align		4
.L_222:
        /*0068*/ 	.byte	0x03, 0x50
        /*006a*/ 	.short	0x0000


	//----- nvinfo : EIATTR_MAXREG_COUNT
	.align		4
        /*006c*/ 	.byte	0x03, 0x1b
        /*006e*/ 	.short	0x00ff


	//----- nvinfo : EIATTR_NUM_BARRIERS
	.align		4
        /*0070*/ 	.byte	0x02, 0x4c
        /*0072*/ 	.byte	0x01
	.zero		1


	//----- nvinfo : EIATTR_MERCURY_ISA_VERSION
	.align		4
        /*0074*/ 	.byte	0x03, 0x5f
        /*0076*/ 	.short	0x0101


	//----- nvinfo : EIATTR_COOP_GROUP_MASK_REGIDS
	.align		4
        /*0078*/ 	.byte	0x04, 0x29
        /*007a*/ 	.short	(.L_224 - .L_223)


	//   ....[0]....
.L_223:
        /*007c*/ 	.word	0xffffffff


	//   ....[1]....
        /*0080*/ 	.word	0xffffffff


	//   ....[2]....
        /*0084*/ 	.word	0xffffffff


	//   ....[3]....
        /*0088*/ 	.word	0xffffffff


	//   ....[4]....
        /*008c*/ 	.word	0xffffffff


	//   ....[5]....
        /*0090*/ 	.word	0xffffffff


	//   ....[6]....
        /*0094*/ 	.word	0xffffffff


	//   ....[7]....
        /*0098*/ 	.word	0xffffffff


	//   ....[8]....
        /*009c*/ 	.word	0xffffffff


	//   ....[9]....
        /*00a0*/ 	.word	0xffffffff


	//   ....[10]....
        /*00a4*/ 	.word	0xffffffff


	//   ....[11]....
        /*00a8*/ 	.word	0xffffffff


	//   ....[12]....
        /*00ac*/ 	.word	0xffffffff


	//   ....[13]....
        /*00b0*/ 	.word	0xffffffff


	//   ....[14]....
        /*00b4*/ 	.word	0xffffffff


	//   ....[15]....
        /*00b8*/ 	.word	0xffffffff


	//   ....[16]....
        /*00bc*/ 	.word	0xffffffff


	//   ....[17]....
        /*00c0*/ 	.word	0xffffffff


	//   ....[18]....
        /*00c4*/ 	.word	0xffffffff


	//   ....[19]....
        /*00c8*/ 	.word	0xffffffff


	//   ....[20]....
        /*00cc*/ 	.word	0xffffffff


	//   ....[21]....
        /*00d0*/ 	.word	0xffffffff


	//   ....[22]....
        /*00d4*/ 	.word	0xffffffff


	//   ....[23]....
        /*00d8*/ 	.word	0xffffffff


	//   ....[24]....
        /*00dc*/ 	.word	0xffffffff


	//   ....[25]....
        /*00e0*/ 	.word	0xffffffff


	//   ....[26]....
        /*00e4*/ 	.word	0xffffffff


	//   ....[27]....
        /*00e8*/ 	.word	0xffffffff


	//   ....[28]....
        /*00ec*/ 	.word	0xffffffff


	//   ....[29]....
        /*00f0*/ 	.word	0xffffffff


	//----- nvinfo : EIATTR_COOP_GROUP_INSTR_OFFSETS
	.align		4
.L_224:
        /*00f4*/ 	.byte	0x04, 0x28
        /*00f6*/ 	.short	(.L_226 - .L_225)


	//   ....[0]....
.L_225:
        /*00f8*/ 	.word	0x000008a0


	//   ....[1]....
        /*00fc*/ 	.word	0x00000900


	//   ....[2]....
        /*0100*/ 	.word	0x00000970


	//   ....[3]....
        /*0104*/ 	.word	0x000009c0


	//   ....[4]....
        /*0108*/ 	.word	0x000009f0


	//   ....[5]....
        /*010c*/ 	.word	0x00000b80


	//   ....[6]....
        /*0110*/ 	.word	0x00000c10


	//   ....[7]....
        /*0114*/ 	.word	0x00000c60


	//   ....[8]....
        /*0118*/ 	.word	0x00000ca0


	//   ....[9]....
        /*011c*/ 	.word	0x00000ce0


	//   ....[10]....
        /*0120*/ 	.word	0x00001940


	//   ....[11]....
        /*0124*/ 	.word	0x000019c0


	//   ....[12]....
        /*0128*/ 	.word	0x00001a10


	//   ....[13]....
        /*012c*/ 	.word	0x00001a50


	//   ....[14]....
        /*0130*/ 	.word	0x00001a80


	//   ....[15]....
        /*0134*/ 	.word	0x00002330


	//   ....[16]....
        /*0138*/ 	.word	0x00002390


	//   ....[17]....
        /*013c*/ 	.word	0x00002400


	//   ....[18]....
        /*0140*/ 	.word	0x00002450


	//   ....[19]....
        /*0144*/ 	.word	0x00002480


	//   ....[20]....
        /*0148*/ 	.word	0x00002610


	//   ....[21]....
        /*014c*/ 	.word	0x00002690


	//   ....[22]....
        /*0150*/ 	.word	0x000026d0


	//   ....[23]....
        /*0154*/ 	.word	0x00002720


	//   ....[24]....
        /*0158*/ 	.word	0x00002770


	//   ....[25]....
        /*015c*/ 	.word	0x00003550


	//   ....[26]....
        /*0160*/ 	.word	0x000035d0


	//   ....[27]....
        /*0164*/ 	.word	0x00003620


	//   ....[28]....
        /*0168*/ 	.word	0x00003660


	//   ....[29]....
        /*016c*/ 	.word	0x00003690


	//----- nvinfo : EIATTR_VRC_CTA_INIT_COUNT
	.align		4
.L_226:
        /*0170*/ 	.byte	0x02, 0x4a
	.zero		1
	.zero		1


	//----- nvinfo : EIATTR_EXIT_INSTR_OFFSETS
	.align		4
        /*0174*/ 	.byte	0x04, 0x1c
        /*0176*/ 	.short	(.L_228 - .L_227)


	//   ....[0]....
.L_227:
        /*0178*/ 	.word	0x00000080


	//   ....[1]....
        /*017c*/ 	.word	0x000000c0


	//   ....[2]....
        /*0180*/ 	.word	0x000037b0


	//   ....[3]....
        /*0184*/ 	.word	0x00003800


	//----- nvinfo : EIATTR_MAX_THREADS
	.align		4
.L_228:
        /*0188*/ 	.byte	0x04, 0x05
        /*018a*/ 	.short	(.L_230 - .L_229)
.L_229:
        /*018c*/ 	.word	0x00000100
        /*0190*/ 	.word	0x00000001
        /*0194*/ 	.word	0x00000001


	//----- nvinfo : EIATTR_CRS_STACK_SIZE
	.align		4
.L_230:
        /*0198*/ 	.byte	0x04, 0x1e
        /*019a*/ 	.short	(.L_232 - .L_231)
.L_231:
        /*019c*/ 	.word	0x00000000


	//----- nvinfo : EIATTR_CBANK_PARAM_SIZE
	.align		4
.L_232:
        /*01a0*/ 	.byte	0x03, 0x19
        /*01a2*/ 	.short	0x001d


	//----- nvinfo : EIATTR_PARAM_CBANK
	.align		4
        /*01a4*/ 	.byte	0x04, 0x0a
        /*01a6*/ 	.short	(.L_234 - .L_233)
	.align		4
.L_233:
        /*01a8*/ 	.word	index@(.nv.constant0._ZN3cub18CUB_300001_SM_10006detail6reduce28DeviceReduceSingleTileKernelINS2_10policy_hubIiyN4cuda3__47maximumIiEEE10Policy1000EPiSB_iS8_iiNS5_3std3__410__identityEEEvT0_T1_T2_T3_T4_T6_)
        /*01ac*/ 	.short	0x0380
        /*01ae*/ 	.short	0x001d


	//----- nvinfo : EIATTR_SW_WAR
	.align		4
.L_234:
        /*01b0*/ 	.byte	0x04, 0x36
        /*01b2*/ 	.short	(.L_236 - .L_235)
.L_235:
        /*01b4*/ 	.word	0x00000008
.L_236:


//--------------------- .nv.info._ZN3cub18CUB_300001_SM_10006detail6reduce18DeviceReduceKernelINS2_10policy_hubIiyN4cuda3__47maximumIiEEE10Policy1000EN6thrust24THRUST_300001_SM_1000_NS6detail15normal_iteratorINSC_10device_ptrIiEEEEyS8_iNS5_3std3__410__identityEEEvT0_PT3_T1_NS0_13GridEvenShareISO_EET2_T4_ --------------------------
	.section	.nv.info._ZN3cub18CUB_300001_SM_10006detail6reduce18DeviceReduceKernelINS2_10policy_hubIiyN4cuda3__47maximumIiEEE10Policy1000EN6thrust24THRUST_300001_SM_1000_NS6detail15normal_iteratorINSC_10device_ptrIiEEEEyS8_iNS5_3std3__410__identityEEEvT0_PT3_T1_NS0_13GridEvenShareISO_EET2_T4_,"",@"SHT_CUDA_INFO"
	.sectionflags	@""
	.align	4


	//----- nvinfo : EIATTR_CUDA_API_VERSION
	.align		4
        /*0000*/ 	.byte	0x04, 0x37
        /*0002*/ 	.short	(.L_238 - .L_237)
.L_237:
        /*0004*/ 	.word	0x00000082


	//----- nvinfo : EIATTR_KPARAM_INFO
	.align		4
.L_238:
        /*0008*/ 	.byte	0x04, 0x17
        /*000a*/ 	.short	(.L_240 - .L_239)
.L_239:
        /*000c*/ 	.word	0x00000000
        /*0010*/ 	.short	0x0005
        /*0012*/ 	.short	0x0061
        /*0014*/ 	.byte	0x00, 0xf0, 0x05, 0x00


	//----- nvinfo : EIATTR_KPARAM_INFO
	.align		4
.L_240:
        /*0018*/ 	.byte	0x04, 0x17
        /*001a*/ 	.short	(.L_242 - .L_241)
.L_241:
        /*001c*/ 	.word	0x00000000
        /*0020*/ 	.short	0x0004
        /*0022*/ 	.short	0x0060
        /*0024*/ 	.byte	0x00, 0xf0, 0x05, 0x00


	//----- nvinfo : EIATTR_KPARAM_INFO
	.align		4
.L_242:
        /*0028*/ 	.byte	0x04, 0x17
        /*002a*/ 	.short	(.L_244 - .L_243)
.L_243:
        /*002c*/ 	.word	0x00000000
        /*0030*/ 	.short	0x0003
        /*0032*/ 	.short	0x0018
        /*0034*/ 	.byte	0x00, 0xf0, 0x21, 0x01


	//----- nvinfo : EIATTR_KPARAM_INFO
	.align		4
.L_244:
        /*0038*/ 	.byte	0x04, 0x17
        /*003a*/ 	.short	(.L_246 - .L_245)
.L_245:
        /*003c*/ 	.word	0x00000000
        /*0040*/ 	.short	0x0002
        /*0042*/ 	.short	0x0010
        /*0044*/ 	.byte	0x00, 0xf0, 0x21, 0x00


	//----- nvinfo : EIATTR_KPARAM_INFO
	.align		4
.L_246:
        /*0048*/ 	.byte	0x04, 0x17
        /*004a*/ 	.short	(.L_248 - .L_247)
.L_247:
        /*004c*/ 	.word	0x00000000
        /*0050*/ 	.short	0x0001
        /*0052*/ 	.short	0x0008
        /*0054*/ 	.byte	0x00, 0xf5, 0x21, 0x00


	//----- nvinfo : EIATTR_KPARAM_INFO
	.align		4
.L_248:
        /*0058*/ 	.byte	0x04, 0x17
        /*005a*/ 	.short	(.L_250 - .L_249)
.L_249:
        /*005c*/ 	.word	0x00000000
        /*0060*/ 	.short	0x0000
        /*0062*/ 	.short	0x0000
        /*0064*/ 	.byte	0x00, 0xf0, 0x21, 0x00


	//----- nvinfo : EIATTR_SPARSE_MMA_MASK
	.align		4
.L_250:
        /*0068*/ 	.byte	0x03, 0x50
        /*006a*/ 	.short	0x0000


	//----- nvinfo : EIATTR_MAXREG_COUNT
	.align		4
        /*006c*/ 	.byte	0x03, 0x1b
        /*006e*/ 	.short	0x00ff


	//----- nvinfo : EIATTR_NUM_BARRIERS
	.align		4
        /*0070*/ 	.byte	0x02, 0x4c
        /*0072*/ 	.byte	0x01
	.zero		1


	//----- nvinfo : EIATTR_MERCURY_ISA_VERSION
	.align		4
        /*0074*/ 	.byte	0x03, 0x5f
        /*0076*/ 	.short	0x0101


	//----- nvinfo : EIATTR_COOP_GROUP_MASK_REGIDS
	.align		4
        /*0078*/ 	.byte	0x04, 0x29
        /*007a*/ 	.short	(.L_252 - .L_251)


	//   ....[0]....
.L_251:
        /*007c*/ 	.word	0xffffffff


	//   ....[1]....
        /*0080*/ 	.word	0xffffffff


	//   ....[2]....
        /*0084*/ 	.word	0xffffffff


	//   ....[3]....
        /*0088*/ 	.word	0xffffffff


	//   ....[4]....
        /*008c*/ 	.word	0xffffffff


	//   ....[5]....
        /*0090*/ 	.word	0xffffffff


	//   ....[6]....
        /*0094*/ 	.word	0xffffffff


	//   ....[7]....
        /*0098*/ 	.word	0xffffffff


	//   ....[8]....
        /*009c*/ 	.word	0xffffffff


	//   ....[9]....
        /*00a0*/ 	.word	0xffffffff


	//   ....[10]....
        /*00a4*/ 	.word	0xffffffff


	//   ....[11]....
        /*00a8*/ 	.word	0xffffffff


	//   ....[12]....
        /*00ac*/ 	.word	0xffffffff


	//   ....[13]....
        /*00b0*/ 	.word	0xffffffff


	//   ....[14]....
        /*00b4*/ 	.word	0xffffffff


	//----- nvinfo : EIATTR_COOP_GROUP_INSTR_OFFSETS
	.align		4
.L_252:
        /*00b8*/ 	.byte	0x04, 0x28
        /*00ba*/ 	.short	(.L_254 - .L_253)


	//   ....[0]....
.L_253:
        /*00bc*/ 	.word	0x000008f0


	//   ....[1]....
        /*00c0*/ 	.word	0x00000950


	//   ....[2]....
        /*00c4*/ 	.word	0x000009c0


	//   ....[3]....
        /*00c8*/ 	.word	0x00000a10


	//   ....[4]....
        /*00cc*/ 	.word	0x00000a40


	//   ....[5]....
        /*00d0*/ 	.word	0x00000bd0


	//   ....[6]....
        /*00d4*/ 	.word	0x00000c60


	//   ....[7]....
        /*00d8*/ 	.word	0x00000cb0


	//   ....[8]....
        /*00dc*/ 	.word	0x00000cf0


	//   ....[9]....
        /*00e0*/ 	.word	0x00000d30


	//   ....[10]....
        /*00e4*/ 	.word	0x00001d60


	//   ....[11]....
        /*00e8*/ 	.word	0x00001de0


	//   ....[12]....
        /*00ec*/ 	.word	0x00001e30


	//   ....[13]....
        /*00f0*/ 	.word	0x00001e70


	//   ....[14]....
        /*00f4*/ 	.word	0x00001ea0


	//----- nvinfo : EIATTR_VRC_CTA_INIT_COUNT
	.align		4
.L_254:
        /*00f8*/ 	.byte	0x02, 0x4a
	.zero		1
	.zero		1


	//----- nvinfo : EIATTR_EXIT_INSTR_OFFSETS
	.align		4
        /*00fc*/ 	.byte	0x04, 0x1c
        /*00fe*/ 	.short	(.L_256 - .L_255)


	//   ....[0]....
.L_255:
        /*0100*/ 	.word	0x00001fc0


	//   ....[1]....
        /*0104*/ 	.word	0x00002020


	//----- nvinfo : EIATTR_MAX_THREADS
	.align		4
.L_256:
        /*0108*/ 	.byte	0x04, 0x05
        /*010a*/ 	.short	(.L_258 - .L_257)
.L_257:
        /*010c*/ 	.word	0x00000100
        /*0110*/ 	.word	0x00000001
        /*0114*/ 	.word	0x00000001


	//----- nvinfo : EIATTR_CRS_STACK_SIZE
	.align		4
.L_258:
        /*0118*/ 	.byte	0x04, 0x1e
        /*011a*/ 	.short	(.L_260 - .L_259)
.L_259:
        /*011c*/ 	.word	0x00000000


	//----- nvinfo : EIATTR_CBANK_PARAM_SIZE
	.align		4
.L_260:
        /*0120*/ 	.byte	0x03, 0x19
        /*0122*/ 	.short	0x0062


	//----- nvinfo : EIATTR_PARAM_CBANK
	.align		4
        /*0124*/ 	.byte	0x04, 0x0a
        /*0126*/ 	.short	(.L_262 - .L_261)
	.align		4
.L_261:
        /*0128*/ 	.word	index@(.nv.constant0._ZN3cub18CUB_300001_SM_10006detail6reduce18DeviceReduceKernelINS2_10policy_hubIiyN4cuda3__47maximumIiEEE10Policy1000EN6thrust24THRUST_300001_SM_1000_NS6detail15normal_iteratorINSC_10device_ptrIiEEEEyS8_iNS5_3std3__410__identityEEEvT0_PT3_T1_NS0_13GridEvenShareISO_EET2_T4_)
        /*012c*/ 	.short	0x0380
        /*012e*/ 	.short	0x0062


	//----- nvinfo : EIATTR_SW_WAR
	.align		4
.L_262:
        /*0130*/ 	.byte	0x04, 0x36
        /*0132*/ 	.short	(.L_264 - .L_263)
.L_263:
        /*0134*/ 	.word	0x00000008
.L_264:


//--------------------- .nv.info._ZN3cub18CUB_300001_SM_10006detail6reduce28DeviceReduceSingleTileKernelINS2_10policy_hubIiyN4cuda3__47maximumIiEEE10Policy1000EN6thrust24THRUST_300001_SM_1000_NS6detail15normal_iteratorINSC_10device_ptrIiEEEEPiyS8_iiNS5_3std3__410__identityEEEvT0_T1_T2_T3_T4_T6_ --------------------------
	.section	.nv.info._ZN3cub18CUB_300001_SM_10006detail6reduce28DeviceReduceSingleTileKernelINS2_10policy_hubIiyN4cuda3__47maximumIiEEE10Policy1000EN6thrust24THRUST_300001_SM_1000_NS6detail15normal_iteratorINSC_10device_ptrIiEEEEPiyS8_iiNS5_3std3__410__identityEEEvT0_T1_T2_T3_T4_T6_,"",@"SHT_CUDA_INFO"
	.sectionflags	@""
	.align	4


	//----- nvinfo : EIATTR_CUDA_API_VERSION
	.align		4
        /*0000*/ 	.byte	0x04, 0x37
        /*0002*/ 	.short	(.L_266 - .L_265)
.L_265:
        /*0004*/ 	.word	0x00000082


	//----- nvinfo : EIATTR_KPARAM_INFO
	.align		4
.L_266:
        /*0008*/ 	.byte	0x04, 0x17
        /*000a*/ 	.short	(.L_268 - .L_267)
.L_267:
        /*000c*/ 	.word	0x00000000
        /*0010*/ 	.short	0x0005
        /*0012*/ 	.short	0x0020
        /*0014*/ 	.byte	0x00, 0xf0, 0x05, 0x00


	//----- nvinfo : EIATTR_KPARAM_INFO
	.align		4
.L_268:
        /*0018*/ 	.byte	0x04, 0x17
        /*001a*/ 	.short	(.L_270 - .L_269)
.L_269:
        /*001c*/ 	.word	0x00000000
        /*0020*/ 	.short	0x0004
        /*0022*/ 	.short	0x001c
        /*0024*/ 	.byte	0x00, 0xf0, 0x11, 0x00


	//----- nvinfo : EIATTR_KPARAM_INFO
	.align		4
.L_270:
        /*0028*/ 	.byte	0x04, 0x17
        /*002a*/ 	.short	(.L_272 - .L_271)
.L_271:
        /*002c*/ 	.word	0x00000000
        /*0030*/ 	.short	0x0003
        /*0032*/ 	.short	0x0018
        /*0034*/ 	.byte	0x00, 0xf0, 0x05, 0x00


	//----- nvinfo : EIATTR_KPARAM_INFO
	.align		4
.L_272:
        /*0038*/ 	.byte	0x04, 0x17
        /*003a*/ 	.short	(.L_274 - .L_273)
.L_273:
        /*003c*/ 	.word	0x00000000
        /*0040*/ 	.short	0x0002
        /*0042*/ 	.short	0x0010
        /*0044*/ 	.byte	0x00, 0xf0, 0x21, 0x00


	//----- nvinfo : EIATTR_KPARAM_INFO
	.align		4
.L_274:
        /*0048*/ 	.byte	0x04, 0x17
        /*004a*/ 	.short	(.L_276 - .L_275)
.L_275:
        /*004c*/ 	.word	0x00000000
        /*0050*/ 	.short	0x0001
        /*0052*/ 	.short	0x0008
        /*0054*/ 	.byte	0x00, 0xf5, 0x21, 0x00


	//----- nvinfo : EIATTR_KPARAM_INFO
	.align		4
.L_276:
        /*0058*/ 	.byte	0x04, 0x17
        /*005a*/ 	.short	(.L_278 - .L_277)
.L_277:
        /*005c*/ 	.word	0x00000000
        /*0060*/ 	.short	0x0000
        /*0062*/ 	.short	0x0000
        /*0064*/ 	.byte	0x00, 0xf0, 0x21, 0x00


	//----- nvinfo : EIATTR_SPARSE_MMA_MASK
	.align		4
.L_278:
        /*0068*/ 	.byte	0x03, 0x50
        /*006a*/ 	.short	0x0000


	//----- nvinfo : EIATTR_MAXREG_COUNT
	.align		4
        /*006c*/ 	.byte	0x03, 0x1b
        /*006e*/ 	.short	0x00ff


	//----- nvinfo : EIATTR_NUM_BARRIERS
	.align		4
        /*0070*/ 	.byte	0x02, 0x4c
        /*0072*/ 	.byte	0x01
	.zero		1


	//----- nvinfo : EIATTR_MERCURY_ISA_VERSION
	.align		4
        /*0074*/ 	.byte	0x03, 0x5f
        /*0076*/ 	.short	0x0101


	//----- nvinfo : EIATTR_COOP_GROUP_MASK_REGIDS
	.align		4
        /*0078*/ 	.byte	0x04, 0x29
        /*007a*/ 	.short	(.L_280 - .L_279)


	//   ....[0]....
.L_279:
        /*007c*/ 	.word	0xffffffff


	//   ....[1]....
        /*0080*/ 	.word	0xffffffff


	//   ....[2]....
        /*0084*/ 	.word	0xffffffff


	//   ....[3]....
        /*0088*/ 	.word	0xffffffff


	//   ....[4]....
        /*008c*/ 	.word	0xffffffff


	//   ....[5]....
        /*0090*/ 	.word	0xffffffff


	//   ....[6]....
        /*0094*/ 	.word	0xffffffff


	//   ....[7]....
        /*0098*/ 	.word	0xffffffff


	//   ....[8]....
        /*009c*/ 	.word	0xffffffff


	//   ....[9]....
        /*00a0*/ 	.word	0xffffffff


	//   ....[10]....
        /*00a4*/ 	.word	0xffffffff


	//   ....[11]....
        /*00a8*/ 	.word	0xffffffff


	//   ....[12]....
        /*00ac*/ 	.word	0xffffffff


	//   ....[13]....
        /*00b0*/ 	.word	0xffffffff


	//   ....[14]....
        /*00b4*/ 	.word	0xffffffff


	//----- nvinfo : EIATTR_COOP_GROUP_INSTR_OFFSETS
	.align		4
.L_280:
        /*00b8*/ 	.byte	0x04, 0x28
        /*00ba*/ 	.short	(.L_282 - .L_281)


	//   ....[0]....
.L_281:
        /*00bc*/ 	.word	0x00000860


	//   ....[1]....
        /*00c0*/ 	.word	0x000008c0


	//   ....[2]....
        /*00c4*/ 	.word	0x00000930


	//   ....[3]....
        /*00c8*/ 	.word	0x00000980


	//   ....[4]....
        /*00cc*/ 	.word	0x000009b0


	//   ....[5]....
        /*00d0*/ 	.word	0x00000b40


	//   ....[6]....
        /*00d4*/ 	.word	0x00000bd0


	//   ....[7]....
        /*00d8*/ 	.word	0x00000c20


	//   ....[8]....
        /*00dc*/ 	.word	0x00000c60


	//   ....[9]....
        /*00e0*/ 	.word	0x00000ca0


	//   ....[10]....
        /*00e4*/ 	.word	0x00001b00


	//   ....[11]....
        /*00e8*/ 	.word	0x00001b80


	//   ....[12]....
        /*00ec*/ 	.word	0x00001bd0


	//   ....[13]....
        /*00f0*/ 	.word	0x00001c10


	//   ....[14]....
        /*00f4*/ 	.word	0x00001c40


	//----- nvinfo : EIATTR_VRC_CTA_INIT_COUNT
	.align		4
.L_282:
        /*00f8*/ 	.byte	0x02, 0x4a
	.zero		1
	.zero		1


	//----- nvinfo : EIATTR_EXIT_INSTR_OFFSETS
	.align		4
        /*00fc*/ 	.byte	0x04, 0x1c
        /*00fe*/ 	.short	(.L_284 - .L_283)


	//   ....[0]....
.L_283:
        /*0100*/ 	.word	0x000000a0


	//   ....[1]....
        /*0104*/ 	.word	0x000000e0


	//   ....[2]....
        /*0108*/ 	.word	0x00001d50


	//   ....[3]....
        /*010c*/ 	.word	0x00001da0


	//----- nvinfo : EIATTR_MAX_THREADS
	.align		4
.L_284:
        /*0110*/ 	.byte	0x04, 0x05
        /*0112*/ 	.short	(.L_286 - .L_285)
.L_285:
        /*0114*/ 	.word	0x00000100
        /*0118*/ 	.word	0x00000001
        /*011c*/ 	.word	0x00000001


	//----- nvinfo : EIATTR_CRS_STACK_SIZE
	.align		4
.L_286:
        /*0120*/ 	.byte	0x04, 0x1e
        /*0122*/ 	.short	(.L_288 - .L_287)
.L_287:
        /*0124*/ 	.word	0x00000000


	//----- nvinfo : EIATTR_CBANK_PARAM_SIZE
	.align		4
.L_288:
        /*0128*/ 	.byte	0x03, 0x19
        /*012a*/ 	.short	0x0021


	//----- nvinfo : EIATTR_PARAM_CBANK
	.align		4
        /*012c*/ 	.byte	0x04, 0x0a
        /*012e*/ 	.short	(.L_290 - .L_289)
	.align		4
.L_289:
        /*0130*/ 	.word	index@(.nv.constant0._ZN3cub18CUB_300001_SM_10006detail6reduce28DeviceReduceSingleTileKernelINS2_10policy_hubIiyN4cuda3__47maximumIiEEE10Policy1000EN6thrust24THRUST_300001_SM_1000_NS6detail15normal_iteratorINSC_10device_ptrIiEEEEPiyS8_iiNS5_3std3__410__identityEEEvT0_T1_T2_T3_T4_T6_)
        /*0134*/ 	.short	0x0380
        /*0136*/ 	.short	0x0021


	//----- nvinfo : EIATTR_SW_WAR
	.align		4
.L_290:
        /*0138*/ 	.byte	0x04, 0x36
        /*013a*/ 	.short	(.L_292 - .L_291)
.L_291:
        /*013c*/ 	.word	0x00000008
.L_292:


//--------------------- .nv.info._ZN3cub18CUB_300001_SM_10006detail6reduce28DeviceReduceSingleTileKernelINS2_10policy_hubIijN4cuda3__47maximumIiEEE10Policy1000EPiSB_iS8_iiNS5_3std3__410__identityEEEvT0_T1_T2_T3_T4_T6_ --------------------------
	.section	.nv.info._ZN3cub18CUB_300001_SM_10006detail6reduce28DeviceReduceSingleTileKernelINS2_10policy_hubIijN4cuda3__47maximumIiEEE10Policy1000EPiSB_iS8_iiNS5_3std3__410__identityEEEvT0_T1_T2_T3_T4_T6_,"",@"SHT_CUDA_INFO"
	.sectionflags	@""
	.align	4


	//----- nvinfo : EIATTR_CUDA_API_VERSION
	.align		4
        /*0000*/ 	.byte	0x04, 0x37
        /*0002*/ 	.short	(.L_294 - .L_293)
.L_293:
        /*0004*/ 	.word	0x00000082


	//----- nvinfo : EIATTR_KPARAM_INFO
	.align		4
.L_294:
        /*0008*/ 	.byte	0x04, 0x17
        /*000a*/ 	.short	(.L_296 - .L_295)
.L_295:
        /*000c*/ 	.word	0x00000000
        /*0010*/ 	.short	0x0005
        /*0012*/ 	.short	0x001c
        /*0014*/ 	.byte	0x00, 0xf0, 0x05, 0x00


	//----- nvinfo : EIATTR_KPARAM_INFO
	.align		4
.L_296:
        /*0018*/ 	.byte	0x04, 0x17
        /*001a*/ 	.short	(.L_298 - .L_297)
.L_297:
        /*001c*/ 	.word	0x00000000
        /*0020*/ 	.short	0x0004
        /*0022*/ 	.short	0x0018
        /*0024*/ 	.byte	0x00, 0xf0, 0x11, 0x00


	//----- nvinfo : EIATTR_KPARAM_INFO
	.align		4
.L_298:
        /*0028*/ 	.byte	0x04, 0x17
        /*002a*/ 	.short	(.L_300 - .L_299)
.L_299:
        /*002c*/ 	.word	0x00000000
        /*0030*/ 	.short	0x0003
        /*0032*/ 	.short	0x0014
        /*0034*/ 	.byte	0x00, 0xf0, 0x05, 0x00


	//----- nvinfo : EIATTR_KPARAM_INFO
	.align		4
.L_300:
        /*0038*/ 	.byte	0x04, 0x17
        /*003a*/ 	.short	(.L_302 - .L_301)
.L_301:
        /*003c*/ 	.word	0x00000000
        /*0040*/ 	.short	0x0002
        /*0042*/ 	.short	0x0010
        /*0044*/ 	.byte	0x00, 0xf0, 0x11, 0x00


	//----- nvinfo : EIATTR_KPARAM_INFO
	.align		4
.L_302:
        /*0048*/ 	.byte	0x04, 0x17
        /*004a*/ 	.short	(.L_304 - .L_303)
.L_303:
        /*004c*/ 	.word	0x00000000
        /*0050*/ 	.short	0x0001
        /*0052*/ 	.short	0x0008
        /*0054*/ 	.byte	0x00, 0xf5, 0x21, 0x00


	//----- nvinfo : EIATTR_KPARAM_INFO
	.align		4
.L_304:
        /*0058*/ 	.byte	0x04, 0x17
        /*005a*/ 	.short	(.L_306 - .L_305)
.L_305:
        /*005c*/ 	.word	0x00000000
        /*0060*/ 	.short	0x0000
        /*0062*/ 	.short	0x0000
        /*0064*/ 	.byte	0x00, 0xf5, 0x21, 0x00


	//----- nvinfo : EIATTR_SPARSE_MMA_MASK
	.align		4
.L_306:
        /*0068*/ 	.byte	0x03, 0x50
        /*006a*/ 	.short	0x0000


	//----- nvinfo : EIATTR_MAXREG_COUNT
	.align		4
        /*006c*/ 	.byte	0x03, 0x1b
        /*006e*/ 	.short	0x00ff


	//----- nvinfo : EIATTR_NUM_BARRIERS
	.align		4
        /*0070*/ 	.byte	0x02, 0x4c
        /*0072*/ 	.byte	0x01
	.zero		1


	//----- nvinfo : EIATTR_MERCURY_ISA_VERSION
	.align		4
        /*0074*/ 	.byte	0x03, 0x5f
        /*0076*/ 	.short	0x0101


	//----- nvinfo : EIATTR_COOP_GROUP_MASK_REGIDS
	.align		4
        /*0078*/ 	.byte	0x04, 0x29
        /*007a*/ 	.short	(.L_308 - .L_307)


	//   ....[0]....
.L_307:
        /*007c*/ 	.word	0xffffffff


	//   ....[1]....
        /*0080*/ 	.word	0xffffffff


	//   ....[2]....
        /*0084*/ 	.word	0xffffffff


	//   ....[3]....
        /*0088*/ 	.word	0xffffffff


	//   ....[4]....
        /*008c*/ 	.word	0xffffffff


	//   ....[5]....
        /*0090*/ 	.word	0xffffffff


	//   ....[6]....
        /*0094*/ 	.word	0xffffffff


	//   ....[7]....
        /*0098*/ 	.word	0xffffffff


	//   ....[8]....
        /*009c*/ 	.word	0xffffffff


	//   ....[9]....
        /*00a0*/ 	.word	0xffffffff


	//   ....[10]....
        /*00a4*/ 	.word	0xffffffff


	//   ....[11]....
        /*00a8*/ 	.word	0xffffffff


	//   ....[12]....
        /*00ac*/ 	.word	0xffffffff


	//   ....[13]....
        /*00b0*/ 	.word	0xffffffff


	//   ....[14]....
        /*00b4*/ 	.word	0xffffffff


	//   ....[15]....
        /*00b8*/ 	.word	0xffffffff


	//   ....[16]....
        /*00bc*/ 	.word	0xffffffff


	//   ....[17]....
        /*00c0*/ 	.word	0xffffffff


	//   ....[18]....
        /*00c4*/ 	.word	0xffffffff


	//   ....[19]....
        /*00c8*/ 	.word	0xffffffff


	//   ....[20]....
        /*00cc*/ 	.word	0xffffffff


	//   ....[21]....
        /*00d0*/ 	.word	0xffffffff


	//   ....[22]....
        /*00d4*/ 	.word	0xffffffff


	//   ....[23]....
        /*00d8*/ 	.word	0xffffffff


	//   ....[24]....
        /*00dc*/ 	.word	0xffffffff


	//   ....[25]....
        /*00e0*/ 	.word	0xffffffff


	//   ....[26]....
        /*00e4*/ 	.word	0xffffffff


	//   ....[27]....
        /*00e8*/ 	.word	0xffffffff


	//   ....[28]....
        /*00ec*/ 	.word	0xffffffff


	//   ....[29]....
        /*00f0*/ 	.word	0xffffffff


	//----- nvinfo : EIATTR_COOP_GROUP_INSTR_OFFSETS
	.align		4
.L_308:
        /*00f4*/ 	.byte	0x04, 0x28
        /*00f6*/ 	.short	(.L_310 - .L_309)


	//   ....[0]....
.L_309:
        /*00f8*/ 	.word	0x000008a0


	//   ....[1]....
        /*00fc*/ 	.word	0x00000900


	//   ....[2]....
        /*0100*/ 	.word	0x00000970


	//   ....[3]....
        /*0104*/ 	.word	0x000009c0


	//   ....[4]....
        /*0108*/ 	.word	0x000009f0


	//   ....[5]....
        /*010c*/ 	.word	0x00000b80


	//   ....[6]....
        /*0110*/ 	.word	0x00000c10


	//   ....[7]....
        /*0114*/ 	.word	0x00000c60


	//   ....[8]....
        /*0118*/ 	.word	0x00000ca0


	//   ....[9]....
        /*011c*/ 	.word	0x00000ce0


	//   ....[10]....
        /*0120*/ 	.word	0x00001940


	//   ....[11]....
        /*0124*/ 	.word	0x000019c0


	//   ....[12]....
        /*0128*/ 	.word	0x00001a10


	//   ....[13]....
        /*012c*/ 	.word	0x00001a50


	//   ....[14]....
        /*0130*/ 	.word	0x00001a80


	//   ....[15]....
        /*0134*/ 	.word	0x00002330


	//   ....[16]....
        /*0138*/ 	.word	0x00002390


	//   ....[17]....
        /*013c*/ 	.word	0x00002400


	//   ....[18]....
        /*0140*/ 	.word	0x00002450


	//   ....[19]....
        /*0144*/ 	.word	0x00002480


	//   ....[20]....
        /*0148*/ 	.word	0x00002610


	//   ....[21]....
        /*014c*/ 	.word	0x00002690


	//   ....[22]....
        /*0150*/ 	.word	0x000026d0


	//   ....[23]....
        /*0154*/ 	.word	0x00002720


	//   ....[24]....
        /*0158*/ 	.word	0x00002770


	//   ....[25]....
        /*015c*/ 	.word	0x00003550


	//   ....[26]....
        /*0160*/ 	.word	0x000035d0


	//   ....[27]....
        /*0164*/ 	.word	0x00003620


	//   ....[28]....
        /*0168*/ 	.word	0x00003660


	//   ....[29]....
        /*016c*/ 	.word	0x00003690


	//----- nvinfo : EIATTR_VRC_CTA_INIT_COUNT
	.align		4
.L_310:
        /*0170*/ 	.byte	0x02, 0x4a
	.zero		1
	.zero		1


	//----- nvinfo : EIATTR_EXIT_INSTR_OFFSETS
	.align		4
        /*0174*/ 	.byte	0x04, 0x1c
        /*0176*/ 	.short	(.L_312 - .L_311)


	//   ....[0]....
.L_311:
        /*0178*/ 	.word	0x00000080


	//   ....[1]....
        /*017c*/ 	.word	0x000000c0


	//   ....[2]....
        /*0180*/ 	.word	0x000037b0


	//   ....[3]....
        /*0184*/ 	.word	0x00003800


	//----- nvinfo : EIATTR_MAX_THREADS
	.align		4
.L_312:
        /*0188*/ 	.byte	0x04, 0x05
        /*018a*/ 	.short	(.L_314 - .L_313)
.L_313:
        /*018c*/ 	.word	0x00000100
        /*0190*/ 	.word	0x00000001
        /*0194*/ 	.word	0x00000001


	//----- nvinfo : EIATTR_CRS_STACK_SIZE
	.align		4
.L_314:
        /*0198*/ 	.byte	0x04, 0x1e
        /*019a*/ 	.short	(.L_316 - .L_315)
.L_315:
        /*019c*/ 	.word	0x00000000


	//----- nvinfo : EIATTR_CBANK_PARAM_SIZE
	.align		4
.L_316:
        /*01a0*/ 	.byte	0x03, 0x19
        /*01a2*/ 	.short	0x001d


	//----- nvinfo : EIATTR_PARAM_CBANK
	.align		4
        /*01a4*/ 	.byte	0x04, 0x0a
        /*01a6*/ 	.short	(.L_318 - .L_317)
	.align		4
.L_317:
        /*01a8*/ 	.word	index@(.nv.constant0._ZN3cub18CUB_300001_SM_10006detail6reduce28DeviceReduceSingleTileKernelINS2_10policy_hubIijN4cuda3__47maximumIiEEE10Policy1000EPiSB_iS8_iiNS5_3std3__410__identityEEEvT0_T1_T2_T3_T4_T6_)
        /*01ac*/ 	.short	0x0380
        /*01ae*/ 	.short	0x001d


	//----- nvinfo : EIATTR_SW_WAR
	.align		4
.L_318:
        /*01b0*/ 	.byte	0x04, 0x36
        /*01b2*/ 	.short	(.L_320 - .L_319)
.L_319:
        /*01b4*/ 	.word	0x00000008
.L_320:


//--------------------- .nv.info._ZN3cub18CUB_300001_SM_10006detail6reduce18DeviceReduceKernelINS2_10policy_hubIijN4cuda3__47maximumIiEEE10Policy1000EN6thrust24THRUST_300001_SM_1000_NS6detail15normal_iteratorINSC_10device_ptrIiEEEEjS8_iNS5_3std3__410__identityEEEvT0_PT3_T1_NS0_13GridEvenShareISO_EET2_T4_ --------------------------
	.section	.nv.info._ZN3cub18CUB_300001_SM_10006detail6reduce18DeviceReduceKernelINS2_10policy_hubIijN4cuda3__47maximumIiEEE10Policy1000EN6thrust24THRUST_300001_SM_1000_NS6detail15normal_iteratorINSC_10device_ptrIiEEEEjS8_iNS5_3std3__410__identityEEEvT0_PT3_T1_NS0_13GridEvenShareISO_EET2_T4_,"",@"SHT_CUDA_INFO"
	.sectionflags	@""
	.align	4


	//----- nvinfo : EIATTR_CUDA_API_VERSION
	.align		4
        /*0000*/ 	.byte	0x04, 0x37
        /*0002*/ 	.short	(.L_322 - .L_321)
.L_321:
        /*0004*/ 	.word	0x00000082


	//----- nvinfo : EIATTR_KPARAM_INFO
	.align		4
.L_322:
        /*0008*/ 	.byte	0x04, 0x17
        /*000a*/ 	.short	(.L_324 - .L_323)
.L_323:
        /*000c*/ 	.word	0x00000000
        /*0010*/ 	.short	0x0005
        /*0012*/ 	.short	0x003d
        /*0014*/ 	.byte	0x00, 0xf0, 0x05, 0x00


	//----- nvinfo : EIATTR_KPARAM_INFO
	.align		4
.L_324:
        /*0018*/ 	.byte	0x04, 0x17
        /*001a*/ 	.short	(.L_326 - .L_325)
.L_325:
        /*001c*/ 	.word	0x00000000
        /*0020*/ 	.short	0x0004
        /*0022*/ 	.short	0x003c
        /*0024*/ 	.byte	0x00, 0xf0, 0x05, 0x00


	//----- nvinfo : EIATTR_KPARAM_INFO
	.align		4
.L_326:
        /*0028*/ 	.byte	0x04, 0x17
        /*002a*/ 	.short	(.L_328 - .L_327)
.L_327:
        /*002c*/ 	.word	0x00000000
        /*0030*/ 	.short	0x0003
        /*0032*/ 	.short	0x0014
        /*0034*/ 	.byte	0x00, 0xf0, 0xa1, 0x00


	//----- nvinfo : EIATTR_KPARAM_INFO
	.align		4
.L_328:
        /*0038*/ 	.byte	0x04, 0x17
        /*003a*/ 	.short	(.L_330 - .L_329)
.L_329:
        /*003c*/ 	.word	0x00000000
        /*0040*/ 	.short	0x0002
        /*0042*/ 	.short	0x0010
        /*0044*/ 	.byte	0x00, 0xf0, 0x11, 0x00


	//----- nvinfo : EIATTR_KPARAM_INFO
	.align		4
.L_330:
        /*0048*/ 	.byte	0x04, 0x17
        /*004a*/ 	.short	(.L_332 - .L_331)
.L_331:
        /*004c*/ 	.word	0x00000000
        /*0050*/ 	.short	0x0001
        /*0052*/ 	.short	0x0008
        /*0054*/ 	.byte	0x00, 0xf5, 0x21, 0x00


	//----- nvinfo : EIATTR_KPARAM_INFO
	.align		4
.L_332:
        /*0058*/ 	.byte	0x04, 0x17
        /*005a*/ 	.short	(.L_334 - .L_333)
.L_333:
        /*005c*/ 	.word	0x00000000
        /*0060*/ 	.short	0x0000
        /*0062*/ 	.short	0x0000
        /*0064*/ 	.byte	0x00, 0xf0, 0x21, 0x00


	//----- nvinfo : EIATTR_SPARSE_MMA_MASK
	.align		4
.L_334:
        /*0068*/ 	.byte	0x03, 0x50
        /*006a*/ 	.short	0x0000


	//----- nvinfo : EIATTR_MAXREG_COUNT
	.align		4
        /*006c*/ 	.byte	0x03, 0x1b
        /*006e*/ 	.short	0x00ff


	//----- nvinfo : EIATTR_NUM_BARRIERS
	.align		4
        /*0070*/ 	.byte	0x02, 0x4c
        /*0072*/ 	.byte	0x01
	.zero		1


	//----- nvinfo : EIATTR_MERCURY_ISA_VERSION
	.align		4
        /*0074*/ 	.byte	0x03, 0x5f
        /*0076*/ 	.short	0x0101


	//----- nvinfo : EIATTR_COOP_GROUP_MASK_REGIDS
	.align		4
        /*0078*/ 	.byte	0x04, 0x29
        /*007a*/ 	.short	(.L_336 - .L_335)


	//   ....[0]....
.L_335:
        /*007c*/ 	.word	0xffffffff


	//   ....[1]....
        /*0080*/ 	.word	0xffffffff


	//   ....[2]....
        /*0084*/ 	.word	0xffffffff


	//   ....[3]....
        /*0088*/ 	.word	0xffffffff


	//   ....[4]....
        /*008c*/ 	.word	0xffffffff


	//   ....[5]....
        /*0090*/ 	.word	0xffffffff


	//   ....[6]....
        /*0094*/ 	.word	0xffffffff


	//   ....[7]....
        /*0098*/ 	.word	0xffffffff


	//   ....[8]....
        /*009c*/ 	.word	0xffffffff


	//   ....[9]....
        /*00a0*/ 	.word	0xffffffff


	//   ....[10]....
        /*00a4*/ 	.word	0xffffffff


	//   ....[11]....
        /*00a8*/ 	.word	0xffffffff


	//   ....[12]....
        /*00ac*/ 	.word	0xffffffff


	//   ....[13]....
        /*00b0*/ 	.word	0xffffffff


	//   ....[14]....
        /*00b4*/ 	.word	0xffffffff


	//----- nvinfo : EIATTR_COOP_GROUP_INSTR_OFFSETS
	.align		4
.L_336:
        /*00b8*/ 	.byte	0x04, 0x28
        /*00ba*/ 	.short	(.L_338 - .L_337)


	//   ....[0]....
.L_337:
        /*00bc*/ 	.word	0x00000b10


	//   ....[1]....
        /*00c0*/ 	.word	0x00000b70


	//   ....[2]....
        /*00c4*/ 	.word	0x00000be0


	//   ....[3]....
        /*00c8*/ 	.word	0x00000c30


	//   ....[4]....
        /*00cc*/ 	.word	0x00000c60


	//   ....[5]....
        /*00d0*/ 	.word	0x00000df0


	//   ....[6]....
        /*00d4*/ 	.word	0x00000e80


	//   ....[7]....
        /*00d8*/ 	.word	0x00000ed0


	//   ....[8]....
        /*00dc*/ 	.word	0x00000f10


	//   ....[9]....
        /*00e0*/ 	.word	0x00000f50


	//   ....[10]....
        /*00e4*/ 	.word	0x00002060


	//   ....[11]....
        /*00e8*/ 	.word	0x000020f0


	//   ....[12]....
        /*00ec*/ 	.word	0x00002140


	//   ....[13]....
        /*00f0*/ 	.word	0x00002180


	//   ....[14]....
        /*00f4*/ 	.word	0x000021b0


	//----- nvinfo : EIATTR_VRC_CTA_INIT_COUNT
	.align		4
.L_338:
        /*00f8*/ 	.byte	0x02, 0x4a
	.zero		1
	.zero		1


	//----- nvinfo : EIATTR_EXIT_INSTR_OFFSETS
	.align		4
        /*00fc*/ 	.byte	0x04, 0x1c
        /*00fe*/ 	.short	(.L_340 - .L_339)


	//   ....[0]....
.L_339:
        /*0100*/ 	.word	0x000022d0


	//   ....[1]....
        /*0104*/ 	.word	0x00002310


	//----- nvinfo : EIATTR_MAX_THREADS
	.align		4
.L_340:
        /*0108*/ 	.byte	0x04, 0x05
        /*010a*/ 	.short	(.L_342 - .L_341)
.L_341:
        /*010c*/ 	.word	0x00000100
        /*0110*/ 	.word	0x00000001
        /*0114*/ 	.word	0x00000001


	//----- nvinfo : EIATTR_CRS_STACK_SIZE
	.align		4
.L_342:
        /*0118*/ 	.byte	0x04, 0x1e
        /*011a*/ 	.short	(.L_344 - .L_343)
.L_343:
        /*011c*/ 	.word	0x00000000


	//----- nvinfo : EIATTR_CBANK_PARAM_SIZE
	.align		4
.L_344:
        /*0120*/ 	.byte	0x03, 0x19
        /*0122*/ 	.short	0x003e


	//----- nvinfo : EIATTR_PARAM_CBANK
	.align		4
        /*0124*/ 	.byte	0x04, 0x0a
        /*0126*/ 	.short	(.L_346 - .L_345)
	.align		4
.L_345:
        /*0128*/ 	.word	index@(.nv.constant0._ZN3cub18CUB_300001_SM_10006detail6reduce18DeviceReduceKernelINS2_10policy_hubIijN4cuda3__47maximumIiEEE10Policy1000EN6thrust24THRUST_300001_SM_1000_NS6detail15normal_iteratorINSC_10device_ptrIiEEEEjS8_iNS5_3std3__410__identityEEEvT0_PT3_T1_NS0_13GridEvenShareISO_EET2_T4_)
        /*012c*/ 	.short	0x0380
        /*012e*/ 	.short	0x003e


	//----- nvinfo : EIATTR_SW_WAR
	.align		4
.L_346:
        /*0130*/ 	.byte	0x04, 0x36
        /*0132*/ 	.short	(.L_348 - .L_347)
.L_347:
        /*0134*/ 	.word	0x00000008
.L_348:


//--------------------- .nv.info._ZN3cub18CUB_300001_SM_10006detail6reduce28DeviceReduceSingleTileKernelINS2_10policy_hubIijN4cuda3__47maximumIiEEE10Policy1000EN6thrust24THRUST_300001_SM_1000_NS6detail15normal_iteratorINSC_10device_ptrIiEEEEPijS8_iiNS5_3std3__410__identityEEEvT0_T1_T2_T3_T4_T6_ --------------------------
	.section	.nv.info._ZN3cub18CUB_300001_SM_10006detail6reduce28DeviceReduceSingleTileKernelINS2_10policy_hubIijN4cuda3__47maximumIiEEE10Policy1000EN6thrust24THRUST_300001_SM_1000_NS6detail15normal_iteratorINSC_10device_ptrIiEEEEPijS8_iiNS5_3std3__410__identityEEEvT0_T1_T2_T3_T4_T6_,"",@"SHT_CUDA_INFO"
	.sectionflags	@""
	.align	4


	//----- nvinfo : EIATTR_CUDA_API_VERSION
	.align		4
        /*0000*/ 	.byte	0x04, 0x37
        /*0002*/ 	.short	(.L_350 - .L_349)
.L_349:
        /*0004*/ 	.word	0x00000082


	//----- nvinfo : EIATTR_KPARAM_INFO
	.align		4
.L_350:
        /*0008*/ 	.byte	0x04, 0x17
        /*000a*/ 	.short	(.L_352 - .L_351)
.L_351:
        /*000c*/ 	.word	0x00000000
        /*0010*/ 	.short	0x0005
        /*0012*/ 	.short	0x001c
        /*0014*/ 	.byte	0x00, 0xf0, 0x05, 0x00


	//----- nvinfo : EIATTR_KPARAM_INFO
	.align		4
.L_352:
        /*0018*/ 	.byte	0x04, 0x17
        /*001a*/ 	.short	(.L_354 - .L_353)
.L_353:
        /*001c*/ 	.word	0x00000000
        /*0020*/ 	.short	0x0004
        /*0022*/ 	.short	0x0018
        /*0024*/ 	.byte	0x00, 0xf0, 0x11, 0x00


	//----- nvinfo : EIATTR_KPARAM_INFO
	.align		4
.L_354:
        /*0028*/ 	.byte	0x04, 0x17
        /*002a*/ 	.short	(.L_356 - .L_355)
.L_355:
        /*002c*/ 	.word	0x00000000
        /*0030*/ 	.short	0x0003
        /*0032*/ 	.short	0x0014
        /*0034*/ 	.byte	0x00, 0xf0, 0x05, 0x00


	//----- nvinfo : EIATTR_KPARAM_INFO
	.align		4
.L_356:
        /*0038*/ 	.byte	0x04, 0x17
        /*003a*/ 	.short	(.L_358 - .L_357)
.L_357:
        /*003c*/ 	.word	0x00000000
        /*0040*/ 	.short	0x0002
        /*0042*/ 	.short	0x0010
        /*0044*/ 	.byte	0x00, 0xf0, 0x11, 0x00


	//----- nvinfo : EIATTR_KPARAM_INFO
	.align		4
.L_358:
        /*0048*/ 	.byte	0x04, 0x17
        /*004a*/ 	.short	(.L_360 - .L_359)
.L_359:
        /*004c*/ 	.word	0x00000000
        /*0050*/ 	.short	0x0001
        /*0052*/ 	.short	0x0008
        /*0054*/ 	.byte	0x00, 0xf5, 0x21, 0x00


	//----- nvinfo : EIATTR_KPARAM_INFO
	.align		4
.L_360:
        /*0058*/ 	.byte	0x04, 0x17
        /*005a*/ 	.short	(.L_362 - .L_361)
.L_361:
        /*005c*/ 	.word	0x00000000
        /*0060*/ 	.short	0x0000
        /*0062*/ 	.short	0x0000
        /*0064*/ 	.byte	0x00, 0xf0, 0x21, 0x00


	//----- nvinfo : EIATTR_SPARSE_MMA_MASK
	.align		4
.L_362:
        /*0068*/ 	.byte	0x03, 0x50
        /*006a*/ 	.short	0x0000


	//----- nvinfo : EIATTR_MAXREG_COUNT
	.align		4
        /*006c*/ 	.byte	0x03, 0x1b
        /*006e*/ 	.short	0x00ff


	//----- nvinfo : EIATTR_NUM_BARRIERS
	.align		4
        /*0070*/ 	.byte	0x02, 0x4c
        /*0072*/ 	.byte	0x01
	.zero		1


	//----- nvinfo : EIATTR_MERCURY_ISA_VERSION
	.align		4
        /*0074*/ 	.byte	0x03, 0x5f
        /*0076*/ 	.short	0x0101


	//----- nvinfo : EIATTR_COOP_GROUP_MASK_REGIDS
	.align		4
        /*0078*/ 	.byte	0x04, 0x29
        /*007a*/ 	.short	(.L_364 - .L_363)


	//   ....[0]....
.L_363:
        /*007c*/ 	.word	0xffffffff


	//   ....[1]....
        /*0080*/ 	.word	0xffffffff


	//   ....[2]....
        /*0084*/ 	.word	0xffffffff


	//   ....[3]....
        /*0088*/ 	.word	0xffffffff


	//   ....[4]....
        /*008c*/ 	.word	0xffffffff


	//   ....[5]....
        /*0090*/ 	.word	0xffffffff


	//   ....[6]....
        /*0094*/ 	.word	0xffffffff


	//   ....[7]....
        /*0098*/ 	.word	0xffffffff


	//   ....[8]....
        /*009c*/ 	.word	0xffffffff


	//   ....[9]....
        /*00a0*/ 	.word	0xffffffff


	//   ....[10]....
        /*00a4*/ 	.word	0xffffffff


	//   ....[11]....
        /*00a8*/ 	.word	0xffffffff


	//   ....[12]....
        /*00ac*/ 	.word	0xffffffff


	//   ....[13]....
        /*00b0*/ 	.word	0xffffffff


	//   ....[14]....
        /*00b4*/ 	.word	0xffffffff


	//----- nvinfo : EIATTR_COOP_GROUP_INSTR_OFFSETS
	.align		4
.L_364:
        /*00b8*/ 	.byte	0x04, 0x28
        /*00ba*/ 	.short	(.L_366 - .L_365)


	//   ....[0]....
.L_365:
        /*00bc*/ 	.word	0x00000840


	//   ....[1]....
        /*00c0*/ 	.word	0x000008a0


	//   ....[2]....
        /*00c4*/ 	.word	0x00000910


	//   ....[3]....
        /*00c8*/ 	.word	0x00000960


	//   ....[4]....
        /*00cc*/ 	.word	0x00000990


	//   ....[5]....
        /*00d0*/ 	.word	0x00000b20


	//   ....[6]....
        /*00d4*/ 	.word	0x00000bb0


	//   ....[7]....
        /*00d8*/ 	.word	0x00000c00


	//   ....[8]....
        /*00dc*/ 	.word	0x00000c40


	//   ....[9]....
        /*00e0*/ 	.word	0x00000c80


	//   ....[10]....
        /*00e4*/ 	.word	0x00001c30


	//   ....[11]....
        /*00e8*/ 	.word	0x00001cb0


	//   ....[12]....
        /*00ec*/ 	.word	0x00001d00


	//   ....[13]....
        /*00f0*/ 	.word	0x00001d40


	//   ....[14]....
        /*00f4*/ 	.word	0x00001d70


	//----- nvinfo : EIATTR_VRC_CTA_INIT_COUNT
	.align		4
.L_366:
        /*00f8*/ 	.byte	0x02, 0x4a
	.zero		1
	.zero		1


	//----- nvinfo : EIATTR_EXIT_INSTR_OFFSETS
	.align		4
        /*00fc*/ 	.byte	0x04, 0x1c
        /*00fe*/ 	.short	(.L_368 - .L_367)


	//   ....[0]....
.L_367:
        /*0100*/ 	.word	0x00000080


	//   ....[1]....
        /*0104*/ 	.word	0x000000c0


	//   ....[2]....
        /*0108*/ 	.word	0x00001e90


	//   ....[3]....
        /*010c*/ 	.word	0x00001ee0


	//----- nvinfo : EIATTR_MAX_THREADS
	.align		4
.L_368:
        /*0110*/ 	.byte	0x04, 0x05
        /*0112*/ 	.short	(.L_370 - .L_369)
.L_369:
        /*0114*/ 	.word	0x00000100
        /*0118*/ 	.word	0x00000001
        /*011c*/ 	.word	0x00000001


	//----- nvinfo : EIATTR_CRS_STACK_SIZE
	.align		4
.L_370:
        /*0120*/ 	.byte	0x04, 0x1e
        /*0122*/ 	.short	(.L_372 - .L_371)
.L_371:
        /*0124*/ 	.word	0x00000000


	//----- nvinfo : EIATTR_CBANK_PARAM_SIZE
	.align		4
.L_372:
        /*0128*/ 	.byte	0x03, 0x19
        /*012a*/ 	.short	0x001d


	//----- nvinfo : EIATTR_PARAM_CBANK
	.align		4
        /*012c*/ 	.byte	0x04, 0x0a
        /*012e*/ 	.short	(.L_374 - .L_373)
	.align		4
.L_373:
        /*0130*/ 	.word	index@(.nv.constant0._ZN3cub18CUB_300001_SM_10006detail6reduce28DeviceReduceSingleTileKernelINS2_10policy_hubIijN4cuda3__47maximumIiEEE10Policy1000EN6thrust24THRUST_300001_SM_1000_NS6detail15normal_iteratorINSC_10device_ptrIiEEEEPijS8_iiNS5_3std3__410__identityEEEvT0_T1_T2_T3_T4_T6_)
        /*0134*/ 	.short	0x0380
        /*0136*/ 	.short	0x001d


	//----- nvinfo : EIATTR_SW_WAR
	.align		4
.L_374:
        /*0138*/ 	.byte	0x04, 0x36
        /*013a*/ 	.short	(.L_376 - .L_375)
.L_375:
        /*013c*/ 	.word	0x00000008
.L_376:


//--------------------- .nv.info._ZN3cub18CUB_300001_SM_10006detail9transform16transform_kernelINS2_10policy_hubILb1EN4cuda3std3__45tupleIJN6thrust24THRUST_300001_SM_1000_NS12zip_iteratorINS8_IJNSA_6detail15normal_iteratorINSA_10device_ptrIcEEEENSD_INSE_IiEEEESI_EEEEEEEEE10policy1000El5matchSI_JSK_EEEvT0_iT1_T2_DpNS2_10kernel_argIT3_EE --------------------------
	.section	.nv.info._ZN3cub18CUB_300001_SM_10006detail9transform16transform_kernelINS2_10policy_hubILb1EN4cuda3std3__45tupleIJN6thrust24THRUST_300001_SM_1000_NS12zip_iteratorINS8_IJNSA_6detail15normal_iteratorINSA_10device_ptrIcEEEENSD_INSE_IiEEEESI_EEEEEEEEE10policy1000El5matchSI_JSK_EEEvT0_iT1_T2_DpNS2_10kernel_argIT3_EE,"",@"SHT_CUDA_INFO"
	.sectionflags	@""
	.align	4


	//----- nvinfo : EIATTR_CUDA_API_VERSION
	.align		4
        /*0000*/ 	.byte	0x04, 0x37
        /*0002*/ 	.short	(.L_378 - .L_377)
.L_377:
        /*0004*/ 	.word	0x00000082


	//----- nvinfo : EIATTR_KPARAM_INFO
	.align		4
.L_378:
        /*0008*/ 	.byte	0x04, 0x17
        /*000a*/ 	.short	(.L_380 - .L_379)
.L_379:
        /*000c*/ 	.word	0x00000000
        /*0010*/ 	.short	0x0004
        /*0012*/ 	.short	0x0020
        /*0014*/ 	.byte	0x00, 0xf0, 0x61, 0x00


	//----- nvinfo : EIATTR_KPARAM_INFO
	.align		4
.L_380:
        /*0018*/ 	.byte	0x04, 0x17
        /*001a*/ 	.short	(.L_382 - .L_381)
.L_381:
        /*001c*/ 	.word	0x00000000
        /*0020*/ 	.short	0x0003
        /*0022*/ 	.short	0x0018
        /*0024*/ 	.byte	0x00, 0xf0, 0x21, 0x00


	//----- nvinfo : EIATTR_KPARAM_INFO
	.align		4
.L_382:
        /*0028*/ 	.byte	0x04, 0x17
        /*002a*/ 	.short	(.L_384 - .L_383)
.L_383:
        /*002c*/ 	.word	0x00000000
        /*0030*/ 	.short	0x0002
        /*0032*/ 	.short	0x000c
        /*0034*/ 	.byte	0x00, 0xf0, 0x31, 0x00


	//----- nvinfo : EIATTR_KPARAM_INFO
	.align		4
.L_384:
        /*0038*/ 	.byte	0x04, 0x17
        /*003a*/ 	.short	(.L_386 - .L_385)
.L_385:
        /*003c*/ 	.word	0x00000000
        /*0040*/ 	.short	0x0001
        /*0042*/ 	.short	0x0008
        /*0044*/ 	.byte	0x00, 0xf0, 0x11, 0x00


	//----- nvinfo : EIATTR_KPARAM_INFO
	.align		4
.L_386:
        /*0048*/ 	.byte	0x04, 0x17
        /*004a*/ 	.short	(.L_388 - .L_387)
.L_387:
        /*004c*/ 	.word	0x00000000
        /*0050*/ 	.short	0x0000
        /*0052*/ 	.short	0x0000
        /*0054*/ 	.byte	0x00, 0xf0, 0x21, 0x00


	//----- nvinfo : EIATTR_SPARSE_MMA_MASK
	.align		4
.L_388:
        /*0058*/ 	.byte	0x03, 0x50
        /*005a*/ 	.short	0x0000


	//----- nvinfo : EIATTR_MAXREG_COUNT
	.align		4
        /*005c*/ 	.byte	0x03, 0x1b
        /*005e*/ 	.short	0x00ff


	//----- nvinfo : EIATTR_MERCURY_ISA_VERSION
	.align		4
        /*0060*/ 	.byte	0x03, 0x5f
        /*0062*/ 	.short	0x0101


	//----- nvinfo : EIATTR_VRC_CTA_INIT_COUNT
	.align		4
        /*0064*/ 	.byte	0x02, 0x4a
	.zero		1
	.zero		1


	//----- nvinfo : EIATTR_EXIT_INSTR_OFFSETS
	.align		4
        /*0068*/ 	.byte	0x04, 0x1c
        /*006a*/ 	.short	(.L_390 - .L_389)


	//   ....[0]....
.L_389:
        /*006c*/ 	.word	0x00000160


	//   ....[1]....
        /*0070*/ 	.word	0x00001260


	//   ....[2]....
        /*0074*/ 	.word	0x00001580


	//   ....[3]....
        /*0078*/ 	.word	0x000015a0


	//   ....[4]....
        /*007c*/ 	.word	0x00002250


	//   ....[5]....
        /*0080*/ 	.word	0x00002500


	//----- nvinfo : EIATTR_MAX_THREADS
	.align		4
.L_390:
        /*0084*/ 	.byte	0x04, 0x05
        /*0086*/ 	.short	(.L_392 - .L_391)
.L_391:
        /*0088*/ 	.word	0x00000080
        /*008c*/ 	.word	0x00000001
        /*0090*/ 	.word	0x00000001


	//----- nvinfo : EIATTR_CRS_STACK_SIZE
	.align		4
.L_392:
        /*0094*/ 	.byte	0x04, 0x1e
        /*0096*/ 	.short	(.L_394 - .L_393)
.L_393:
        /*0098*/ 	.word	0x00000000


	//----- nvinfo : EIATTR_CBANK_PARAM_SIZE
	.align		4
.L_394:
        /*009c*/ 	.byte	0x03, 0x19
        /*009e*/ 	.short	0x0038


	//----- nvinfo : EIATTR_PARAM_CBANK
	.align		4
        /*00a0*/ 	.byte	0x04, 0x0a
        /*00a2*/ 	.short	(.L_396 - .L_395)
	.align		4
.L_395:
        /*00a4*/ 	.word	index@(.nv.constant0._ZN3cub18CUB_300001_SM_10006detail9transform16transform_kernelINS2_10policy_hubILb1EN4cuda3std3__45tupleIJN6thrust24THRUST_300001_SM_1000_NS12zip_iteratorINS8_IJNSA_6detail15normal_iteratorINSA_10device_ptrIcEEEENSD_INSE_IiEEEESI_EEEEEEEEE10policy1000El5matchSI_JSK_EEEvT0_iT1_T2_DpNS2_10kernel_argIT3_EE)
        /*00a8*/ 	.short	0x0380
        /*00aa*/ 	.short	0x0038


	//----- nvinfo : EIATTR_SW_WAR
	.align		4
.L_396:
        /*00ac*/ 	.byte	0x04, 0x36
        /*00ae*/ 	.short	(.L_398 - .L_397)
.L_397:
        /*00b0*/ 	.word	0x00000008
.L_398:


//--------------------- .nv.info._ZN3cub18CUB_300001_SM_10006detail9transform16transform_kernelINS2_10policy_hubILb1EN4cuda3std3__45tupleIJN6thrust24THRUST_300001_SM_1000_NS12zip_iteratorINS8_IJNSA_6detail15normal_iteratorINSA_10device_ptrIcEEEENSD_INSE_IiEEEESI_EEEEEEEEE10policy1000Ei5matchSI_JSK_EEEvT0_iT1_T2_DpNS2_10kernel_argIT3_EE --------------------------
	.section	.nv.info._ZN3cub18CUB_300001_SM_10006detail9transform16transform_kernelINS2_10policy_hubILb1EN4cuda3std3__45tupleIJN6thrust24THRUST_300001_SM_1000_NS12zip_iteratorINS8_IJNSA_6detail15normal_iteratorINSA_10device_ptrIcEEEENSD_INSE_IiEEEESI_EEEEEEEEE10policy1000Ei5matchSI_JSK_EEEvT0_iT1_T2_DpNS2_10kernel_argIT3_EE,"",@"SHT_CUDA_INFO"
	.sectionflags	@""
	.align	4


	//----- nvinfo : EIATTR_CUDA_API_VERSION
	.align		4
        /*0000*/ 	.byte	0x04, 0x37
        /*0002*/ 	.short	(.L_400 - .L_399)
.L_399:
        /*0004*/ 	.word	0x00000082


	//----- nvinfo : EIATTR_KPARAM_INFO
	.align		4
.L_400:
        /*0008*/ 	.byte	0x04, 0x17
        /*000a*/ 	.short	(.L_402 - .L_401)
.L_401:
        /*000c*/ 	.word	0x00000000
        /*0010*/ 	.short	0x0004
        /*0012*/ 	.short	0x0020
        /*0014*/ 	.byte	0x00, 0xf0, 0x61, 0x00


	//----- nvinfo : EIATTR_KPARAM_INFO
	.align		4
.L_402:
        /*0018*/ 	.byte	0x04, 0x17
        /*001a*/ 	.short	(.L_404 - .L_403)
.L_403:
        /*001c*/ 	.word	0x00000000
        /*0020*/ 	.short	0x0003
        /*0022*/ 	.short	0x0018
        /*0024*/ 	.byte	0x00, 0xf0, 0x21, 0x00


	//----- nvinfo : EIATTR_KPARAM_INFO
	.align		4
.L_404:
        /*0028*/ 	.byte	0x04, 0x17
        /*002a*/ 	.short	(.L_406 - .L_405)
.L_405:
        /*002c*/ 	.word	0x00000000
        /*0030*/ 	.short	0x0002
        /*0032*/ 	.short	0x0008
        /*0034*/ 	.byte	0x00, 0xf0, 0x31, 0x00


	//----- nvinfo : EIATTR_KPARAM_INFO
	.align		4
.L_406:
        /*0038*/ 	.byte	0x04, 0x17
        /*003a*/ 	.short	(.L_408 - .L_407)
.L_407:
        /*003c*/ 	.word	0x00000000
        /*0040*/ 	.short	0x0001
        /*0042*/ 	.short	0x0004
        /*0044*/ 	.byte	0x00, 0xf0, 0x11, 0x00


	//----- nvinfo : EIATTR_KPARAM_INFO
	.align		4
.L_408:
        /*0048*/ 	.byte	0x04, 0x17
        /*004a*/ 	.short	(.L_410 - .L_409)
.L_409:
        /*004c*/ 	.word	0x00000000
        /*0050*/ 	.short	0x0000
        /*0052*/ 	.short	0x0000
        /*0054*/ 	.byte	0x00, 0xf0, 0x11, 0x00


	//----- nvinfo : EIATTR_SPARSE_MMA_MASK
	.align		4
.L_410:
        /*0058*/ 	.byte	0x03, 0x50
        /*005a*/ 	.short	0x0000


	//----- nvinfo : EIATTR_MAXREG_COUNT
	.align		4
        /*005c*/ 	.byte	0x03, 0x1b
        /*005e*/ 	.short	0x00ff


	//----- nvinfo : EIATTR_MERCURY_ISA_VERSION
	.align		4
        /*0060*/ 	.byte	0x03, 0x5f
        /*0062*/ 	.short	0x0101


	//----- nvinfo : EIATTR_VRC_CTA_INIT_COUNT
	.align		4
        /*0064*/ 	.byte	0x02, 0x4a
	.zero		1
	.zero		1


	//----- nvinfo : EIATTR_EXIT_INSTR_OFFSETS
	.align		4
        /*0068*/ 	.byte	0x04, 0x1c
        /*006a*/ 	.short	(.L_412 - .L_411)


	//   ....[0]....
.L_411:
        /*006c*/ 	.word	0x00000100


	//   ....[1]....
        /*0070*/ 	.word	0x00000db0


	//   ....[2]....
        /*0074*/ 	.word	0x00001080


	//   ....[3]....
        /*0078*/ 	.word	0x000010a0


	//   ....[4]....
        /*007c*/ 	.word	0x000019d0


	//   ....[5]....
        /*0080*/ 	.word	0x00001cd0


	//----- nvinfo : EIATTR_MAX_THREADS
	.align		4
.L_412:
        /*0084*/ 	.byte	0x04, 0x05
        /*0086*/ 	.short	(.L_414 - .L_413)
.L_413:
        /*0088*/ 	.word	0x00000080
        /*008c*/ 	.word	0x00000001
        /*0090*/ 	.word	0x00000001


	//----- nvinfo : EIATTR_CRS_STACK_SIZE
	.align		4
.L_414:
        /*0094*/ 	.byte	0x04, 0x1e
        /*0096*/ 	.short	(.L_416 - .L_415)
.L_415:
        /*0098*/ 	.word	0x00000000


	//----- nvinfo : EIATTR_CBANK_PARAM_SIZE
	.align		4
.L_416:
        /*009c*/ 	.byte	0x03, 0x19
        /*009e*/ 	.short	0x0038


	//----- nvinfo : EIATTR_PARAM_CBANK
	.align		4
        /*00a0*/ 	.byte	0x04, 0x0a
        /*00a2*/ 	.short	(.L_418 - .L_417)
	.align		4
.L_417:
        /*00a4*/ 	.word	index@(.nv.constant0._ZN3cub18CUB_300001_SM_10006detail9transform16transform_kernelINS2_10policy_hubILb1EN4cuda3std3__45tupleIJN6thrust24THRUST_300001_SM_1000_NS12zip_iteratorINS8_IJNSA_6detail15normal_iteratorINSA_10device_ptrIcEEEENSD_INSE_IiEEEESI_EEEEEEEEE10policy1000Ei5matchSI_JSK_EEEvT0_iT1_T2_DpNS2_10kernel_argIT3_EE)
        /*00a8*/ 	.short	0x0380
        /*00aa*/ 	.short	0x0038


	//----- nvinfo : EIATTR_SW_WAR
	.align		4
.L_418:
        /*00ac*/ 	.byte	0x04, 0x36
        /*00ae*/ 	.short	(.L_420 - .L_419)
.L_419:
        /*00b0*/ 	.word	0x00000008
.L_420:


//--------------------- .nv.info._ZN3cub18CUB_300001_SM_10006detail8for_each13static_kernelINS2_12policy_hub_t12policy_500_tElN6thrust24THRUST_300001_SM_1000_NS8cuda_cub6__fill7functorINS7_6detail15normal_iteratorINS7_10device_ptrIiEEEEiEEEEvT0_T1_ --------------------------
	.section	.nv.info._ZN3cub18CUB_300001_SM_10006detail8for_each13static_kernelINS2_12policy_hub_t12policy_500_tElN6thrust24THRUST_300001_SM_1000_NS8cuda_cub6__fill7functorINS7_6detail15normal_iteratorINS7_10device_ptrIiEEEEiEEEEvT0_T1_,"",@"SHT_CUDA_INFO"
	.sectionflags	@""
	.align	4


	//----- nvinfo : EIATTR_CUDA_API_VERSION
	.align		4
        /*0000*/ 	.byte	0x04, 0x37
        /*0002*/ 	.short	(.L_422 - .L_421)
.L_421:
        /*0004*/ 	.word	0x00000082


	//----- nvinfo : EIATTR_KPARAM_INFO
	.align		4
.L_422:
        /*0008*/ 	.byte	0x04, 0x17
        /*000a*/ 	.short	(.L_424 - .L_423)
.L_423:
        /*000c*/ 	.word	0x00000000
        /*0010*/ 	.short	0x0001
        /*0012*/ 	.short	0x0008
        /*0014*/ 	.byte	0x00, 0xf0, 0x41, 0x00


	//----- nvinfo : EIATTR_KPARAM_INFO
	.align		4
.L_424:
        /*0018*/ 	.byte	0x04, 0x17
        /*001a*/ 	.short	(.L_426 - .L_425)
.L_425:
        /*001c*/ 	.word	0x00000000
        /*0020*/ 	.short	0x0000
        /*0022*/ 	.short	0x0000
        /*0024*/ 	.byte	0x00, 0xf0, 0x21, 0x00


	//----- nvinfo : EIATTR_SPARSE_MMA_MASK
	.align		4
.L_426:
        /*0028*/ 	.byte	0x03, 0x50
        /*002a*/ 	.short	0x0000


	//----- nvinfo : EIATTR_MAXREG_COUNT
	.align		4
        /*002c*/ 	.byte	0x03, 0x1b
        /*002e*/ 	.short	0x00ff


	//----- nvinfo : EIATTR_MERCURY_ISA_VERSION
	.align		4
        /*0030*/ 	.byte	0x03, 0x5f
        /*0032*/ 	.short	0x0101


	//----- nvinfo : EIATTR_VRC_CTA_INIT_COUNT
	.align		4
        /*0034*/ 	.byte	0x02, 0x4a
	.zero		1
	.zero		1


	//----- nvinfo : EIATTR_EXIT_INSTR_OFFSETS
	.align		4
        /*0038*/ 	.byte	0x04, 0x1c
        /*003a*/ 	.short	(.L_428 - .L_427)


	//   ....[0]....
.L_427:
        /*003c*/ 	.word	0x00000130


	//   ....[1]....
        /*0040*/ 	.word	0x00000240


	//   ....[2]....
        /*0044*/ 	.word	0x00000270


	//----- nvinfo : EIATTR_MAX_THREADS
	.align		4
.L_428:
        /*0048*/ 	.byte	0x04, 0x05
        /*004a*/ 	.short	(.L_430 - .L_429)
.L_429:
        /*004c*/ 	.word	0x00000100
        /*0050*/ 	.word	0x00000001
        /*0054*/ 	.word	0x00000001


	//----- nvinfo : EIATTR_CBANK_PARAM_SIZE
	.align		4
.L_430:
        /*0058*/ 	.byte	0x03, 0x19
        /*005a*/ 	.short	0x0018


	//----- nvinfo : EIATTR_PARAM_CBANK
	.align		4
        /*005c*/ 	.byte	0x04, 0x0a
        /*005e*/ 	.short	(.L_432 - .L_431)
	.align		4
.L_431:
        /*0060*/ 	.word	index@(.nv.constant0._ZN3cub18CUB_300001_SM_10006detail8for_each13static_kernelINS2_12policy_hub_t12policy_500_tElN6thrust24THRUST_300001_SM_1000_NS8cuda_cub6__fill7functorINS7_6detail15normal_iteratorINS7_10device_ptrIiEEEEiEEEEvT0_T1_)
        /*0064*/ 	.short	0x0380
        /*0066*/ 	.short	0x0018


	//----- nvinfo : EIATTR_SW_WAR
	.align		4
.L_432:
        /*0068*/ 	.byte	0x04, 0x36
        /*006a*/ 	.short	(.L_434 - .L_433)
.L_433:
        /*006c*/ 	.word	0x00000008
.L_434:


//--------------------- .nv.info._ZN3cub18CUB_300001_SM_10006detail8for_each13static_kernelINS2_12policy_hub_t12policy_500_tEmN6thrust24THRUST_300001_SM_1000_NS8cuda_cub20__uninitialized_fill7functorINS7_10device_ptrIiEEiEEEEvT0_T1_ --------------------------
	.section	.nv.info._ZN3cub18CUB_300001_SM_10006detail8for_each13static_kernelINS2_12policy_hub_t12policy_500_tEmN6thrust24THRUST_300001_SM_1000_NS8cuda_cub20__uninitialized_fill7functorINS7_10device_ptrIiEEiEEEEvT0_T1_,"",@"SHT_CUDA_INFO"
	.sectionflags	@""
	.align	4


	//----- nvinfo : EIATTR_CUDA_API_VERSION
	.align		4
        /*0000*/ 	.byte	0x04, 0x37
        /*0002*/ 	.short	(.L_436 - .L_435)
.L_435:
        /*0004*/ 	.word	0x00000082


	//----- nvinfo : EIATTR_KPARAM_INFO
	.align		4
.L_436:
        /*0008*/ 	.byte	0x04, 0x17
        /*000a*/ 	.short	(.L_438 - .L_437)
.L_437:
        /*000c*/ 	.word	0x00000000
        /*0010*/ 	.short	0x0001
        /*0012*/ 	.short	0x0008
        /*0014*/ 	.byte	0x00, 0xf0, 0x41, 0x00


	//----- nvinfo : EIATTR_KPARAM_INFO
	.align		4
.L_438:
        /*0018*/ 	.byte	0x04, 0x17
        /*001a*/ 	.short	(.L_440 - .L_439)
.L_439:
        /*001c*/ 	.word	0x00000000
        /*0020*/ 	.short	0x0000
        /*0022*/ 	.short	0x0000
        /*0024*/ 	.byte	0x00, 0xf0, 0x21, 0x00


	//----- nvinfo : EIATTR_SPARSE_MMA_MASK
	.align		4
.L_440:
        /*0028*/ 	.byte	0x03, 0x50
        /*002a*/ 	.short	0x0000


	//----- nvinfo : EIATTR_MAXREG_COUNT
	.align		4
        /*002c*/ 	.byte	0x03, 0x1b
        /*002e*/ 	.short	0x00ff


	//----- nvinfo : EIATTR_MERCURY_ISA_VERSION
	.align		4
        /*0030*/ 	.byte	0x03, 0x5f
        /*0032*/ 	.short	0x0101


	//----- nvinfo : EIATTR_VRC_CTA_INIT_COUNT
	.align		4
        /*0034*/ 	.byte	0x02, 0x4a
	.zero		1
	.zero		1


	//----- nvinfo : EIATTR_EXIT_INSTR_OFFSETS
	.align		4
        /*0038*/ 	.byte	0x04, 0x1c
        /*003a*/ 	.short	(.L_442 - .L_441)


	//   ....[0]....
.L_441:
        /*003c*/ 	.word	0x00000130


	//   ....[1]....
        /*0040*/ 	.word	0x00000230


	//   ....[2]....
        /*0044*/ 	.word	0x00000260


	//----- nvinfo : EIATTR_MAX_THREADS
	.align		4
.L_442:
        /*0048*/ 	.byte	0x04, 0x05
        /*004a*/ 	.short	(.L_444 - .L_443)
.L_443:
        /*004c*/ 	.word	0x00000100
        /*0050*/ 	.word	0x00000001
        /*0054*/ 	.word	0x00000001


	//----- nvinfo : EIATTR_CBANK_PARAM_SIZE
	.align		4
.L_444:
        /*0058*/ 	.byte	0x03, 0x19
        /*005a*/ 	.short	0x0018


	//----- nvinfo : EIATTR_PARAM_CBANK
	.align		4
        /*005c*/ 	.byte	0x04, 0x0a
        /*005e*/ 	.short	(.L_446 - .L_445)
	.align		4
.L_445:
        /*0060*/ 	.word	index@(.nv.constant0._ZN3cub18CUB_300001_SM_10006detail8for_each13static_kernelINS2_12policy_hub_t12policy_500_tEmN6thrust24THRUST_300001_SM_1000_NS8cuda_cub20__uninitialized_fill7functorINS7_10device_ptrIiEEiEEEEvT0_T1_)
        /*0064*/ 	.short	0x0380
        /*0066*/ 	.short	0x0018


	//----- nvinfo : EIATTR_SW_WAR
	.align		4
.L_446:
        /*0068*/ 	.byte	0x04, 0x36
        /*006a*/ 	.short	(.L_448 - .L_447)
.L_447:
        /*006c*/ 	.word	0x00000008
.L_448:


//--------------------- .nv.info._ZN3cub18CUB_300001_SM_10006detail8for_each13static_kernelINS2_12policy_hub_t12policy_500_tEmN6thrust24THRUST_300001_SM_1000_NS8cuda_cub20__uninitialized_fill7functorINS7_10device_ptrIcEEcEEEEvT0_T1_ --------------------------
	.section	.nv.info._ZN3cub18CUB_300001_SM_10006detail8for_each13static_kernelINS2_12policy_hub_t12policy_500_tEmN6thrust24THRUST_300001_SM_1000_NS8cuda_cub20__uninitialized_fill7functorINS7_10device_ptrIcEEcEEEEvT0_T1_,"",@"SHT_CUDA_INFO"
	.sectionflags	@""
	.align	4


	//----- nvinfo : EIATTR_CUDA_API_VERSION
	.align		4
        /*0000*/ 	.byte	0x04, 0x37
        /*0002*/ 	.short	(.L_450 - .L_449)
.L_449:
        /*0004*/ 	.word	0x00000082


	//----- nvinfo : EIATTR_KPARAM_INFO
	.align		4
.L_450:
        /*0008*/ 	.byte	0x04, 0x17
        /*000a*/ 	.short	(.L_452 - .L_451)
.L_451:
        /*000c*/ 	.word	0x00000000
        /*0010*/ 	.short	0x0001
        /*0012*/ 	.short	0x0008
        /*0014*/ 	.byte	0x00, 0xf0, 0x41, 0x00


	//----- nvinfo : EIATTR_KPARAM_INFO
	.align		4
.L_452:
        /*0018*/ 	.byte	0x04, 0x17
        /*001a*/ 	.short	(.L_454 - .L_453)
.L_453:
        /*001c*/ 	.word	0x00000000
        /*0020*/ 	.short	0x0000
        /*0022*/ 	.short	0x0000
        /*0024*/ 	.byte	0x00, 0xf0, 0x21, 0x00


	//----- nvinfo : EIATTR_SPARSE_MMA_MASK
	.align		4
.L_454:
        /*0028*/ 	.byte	0x03, 0x50
        /*002a*/ 	.short	0x0000


	//----- nvinfo : EIATTR_MAXREG_COUNT
	.align		4
        /*002c*/ 	.byte	0x03, 0x1b
        /*002e*/ 	.short	0x00ff


	//----- nvinfo : EIATTR_MERCURY_ISA_VERSION
	.align		4
        /*0030*/ 	.byte	0x03, 0x5f
        /*0032*/ 	.short	0x0101


	//----- nvinfo : EIATTR_VRC_CTA_INIT_COUNT
	.align		4
        /*0034*/ 	.byte	0x02, 0x4a
	.zero		1
	.zero		1


	//----- nvinfo : EIATTR_EXIT_INSTR_OFFSETS
	.align		4
        /*0038*/ 	.byte	0x04, 0x1c
        /*003a*/ 	.short	(.L_456 - .L_455)


	//   ....[0]....
.L_455:
        /*003c*/ 	.word	0x00000120


	//   ....[1]....
        /*0040*/ 	.word	0x000001f0


	//   ....[2]....
        /*0044*/ 	.word	0x00000210


	//----- nvinfo : EIATTR_MAX_THREADS
	.align		4
.L_456:
        /*0048*/ 	.byte	0x04, 0x05
        /*004a*/ 	.short	(.L_458 - .L_457)
.L_457:
        /*004c*/ 	.word	0x00000100
        /*0050*/ 	.word	0x00000001
        /*0054*/ 	.word	0x00000001


	//----- nvinfo : EIATTR_CBANK_PARAM_SIZE
	.align		4
.L_458:
        /*0058*/ 	.byte	0x03, 0x19
        /*005a*/ 	.short	0x0018


	//----- nvinfo : EIATTR_PARAM_CBANK
	.align		4
        /*005c*/ 	.byte	0x04, 0x0a
        /*005e*/ 	.short	(.L_460 - .L_459)
	.align		4
.L_459:
        /*0060*/ 	.word	index@(.nv.constant0._ZN3cub18CUB_300001_SM_10006detail8for_each13static_kernelINS2_12policy_hub_t12policy_500_tEmN6thrust24THRUST_300001_SM_1000_NS8cuda_cub20__uninitialized_fill7functorINS7_10device_ptrIcEEcEEEEvT0_T1_)
        /*0064*/ 	.short	0x0380
        /*0066*/ 	.short	0x0018


	//----- nvinfo : EIATTR_SW_WAR
	.align		4
.L_460:
        /*0068*/ 	.byte	0x04, 0x36
        /*006a*/ 	.short	(.L_462 - .L_461)
.L_461:
        /*006c*/ 	.word	0x00000008
.L_462:


//--------------------- .nv.info._ZN3cub18CUB_300001_SM_10006detail11EmptyKernelIvEEvv --------------------------
	.section	.nv.info._ZN3cub18CUB_300001_SM_10006detail11EmptyKernelIvEEvv,"",@"SHT_CUDA_INFO"
	.sectionflags	@""
	.align	4


	//----- nvinfo : EIATTR_CUDA_API_VERSION
	.align		4
        /*0000*/ 	.byte	0x04, 0x37
        /*0002*/ 	.short	(.L_464 - .L_463)
.L_463:
        /*0004*/ 	.word	0x00000082


	//----- nvinfo : EIATTR_SPARSE_MMA_MASK
	.align		4
.L_464:
        /*0008*/ 	.byte	0x03, 0x50
        /*000a*/ 	.short	0x0000


	//----- nvinfo : EIATTR_MAXREG_COUNT
	.align		4
        /*000c*/ 	.byte	0x03, 0x1b
        /*000e*/ 	.short	0x00ff


	//----- nvinfo : EIATTR_MERCURY_ISA_VERSION
	.align		4
        /*0010*/ 	.byte	0x03, 0x5f
        /*0012*/ 	.short	0x0101


	//----- nvinfo : EIATTR_VRC_CTA_INIT_COUNT
	.align		4
        /*0014*/ 	.byte	0x02, 0x4a
	.zero		1
	.zero		1


	//----- nvinfo : EIATTR_EXIT_INSTR_OFFSETS
	.align		4
        /*0018*/ 	.byte	0x04, 0x1c
        /*001a*/ 	.short	(.L_466 - .L_465)


	//   ....[0]....
.L_465:
        /*001c*/ 	.word	0x00000010


	//----- nvinfo : EIATTR_SW_WAR
	.align		4
.L_466:
        /*0020*/ 	.byte	0x04, 0x36
        /*0022*/ 	.short	(.L_468 - .L_467)
.L_467:
        /*0024*/ 	.word	0x00000008
.L_468:


//--------------------- .nv.callgraph             --------------------------
	.section	.nv.callgraph,"",@"SHT_CUDA_CALLGRAPH"
	.align	4
	.sectionentsize	8
	.align		4
        /*0000*/ 	.word	0x00000000
	.align		4
        /*0004*/ 	.word	0xffffffff
	.align		4
        /*0008*/ 	.word	0x00000000
	.align		4
        /*000c*/ 	.word	0xfffffffe
	.align		4
        /*0010*/ 	.word	0x00000000
	.align		4
        /*0014*/ 	.word	0xfffffffd
	.align		4
        /*0018*/ 	.word	0x00000000
	.align		4
        /*001c*/ 	.word	0xfffffffc


//--------------------- .nv.constant4             --------------------------
	.section	.nv.constant4,"a",@progbits
	.align	8
	.align		8
.nv.constant4:
        /*0000*/ 	.dword	_ZN30_INTERNAL_007e01b3_4_k_cu_main4cuda3std3__45__cpo5beginE
	.align		8
        /*0008*/ 	.dword	_ZN30_INTERNAL_007e01b3_4_k_cu_main4cuda3std3__45__cpo3endE
	.align		8
        /*0010*/ 	.dword	_ZN30_INTERNAL_007e01b3_4_k_cu_main4cuda3std3__45__cpo6cbeginE
	.align		8
        /*0018*/ 	.dword	_ZN30_INTERNAL_007e01b3_4_k_cu_main4cuda3std3__45__cpo4cendE
	.align		8
        /*0020*/ 	.dword	_ZN30_INTERNAL_007e01b3_4_k_cu_main4cuda3std3__45__cpo6rbeginE
	.align		8
        /*0028*/ 	.dword	_ZN30_INTERNAL_007e01b3_4_k_cu_main4cuda3std3__45__cpo4rendE
	.align		8
        /*0030*/ 	.dword	_ZN30_INTERNAL_007e01b3_4_k_cu_main4cuda3std3__45__cpo7crbeginE
	.align		8
        /*0038*/ 	.dword	_ZN30_INTERNAL_007e01b3_4_k_cu_main4cuda3std3__45__cpo5crendE
	.align		8
        /*0040*/ 	.dword	_ZN30_INTERNAL_007e01b3_4_k_cu_main4cuda3std3__432_GLOBAL__N__007e01b3_4_k_cu_main6ignoreE
	.align		8
        /*0048*/ 	.dword	_ZN30_INTERNAL_007e01b3_4_k_cu_main4cuda3std3__419piecewise_constructE
	.align		8
        /*0050*/ 	.dword	_ZN30_INTERNAL_007e01b3_4_k_cu_main4cuda3std3__48in_placeE
	.align		8
        /*0058*/ 	.dword	_ZN30_INTERNAL_007e01b3_4_k_cu_main4cuda3std3__420unreachable_sentinelE
	.align		8
        /*0060*/ 	.dword	_ZN30_INTERNAL_007e01b3_4_k_cu_main4cuda3std3__47nulloptE
	.align		8
        /*0068*/ 	.dword	_ZN30_INTERNAL_007e01b3_4_k_cu_main4cuda3std3__48unexpectE
	.align		8
        /*0070*/ 	.dword	_ZN30_INTERNAL_007e01b3_4_k_cu_main4cuda3std6ranges3__45__cpo4swapE
	.align		8
        /*0078*/ 	.dword	_ZN30_INTERNAL_007e01b3_4_k_cu_main4cuda3std6ranges3__45__cpo9iter_moveE
	.align		8
        /*0080*/ 	.dword	_ZN30_INTERNAL_007e01b3_4_k_cu_main4cuda3std6ranges3__45__cpo5beginE
	.align		8
        /*0088*/ 	.dword	_ZN30_INTERNAL_007e01b3_4_k_cu_main4cuda3std6ranges3__45__cpo3endE
	.align		8
        /*0090*/ 	.dword	_ZN30_INTERNAL_007e01b3_4_k_cu_main4cuda3std6ranges3__45__cpo6cbeginE
	.align		8
        /*0098*/ 	.dword	_ZN30_INTERNAL_007e01b3_4_k_cu_main4cuda3std6ranges3__45__cpo4cendE
	.align		8
        /*00a0*/ 	.dword	_ZN30_INTERNAL_007e01b3_4_k_cu_main4cuda3std6ranges3__45__cpo7advanceE
	.align		8
        /*00a8*/ 	.dword	_ZN30_INTERNAL_007e01b3_4_k_cu_main4cuda3std6ranges3__45__cpo9iter_swapE
	.align		8
        /*00b0*/ 	.dword	_ZN30_INTERNAL_007e01b3_4_k_cu_main4cuda3std6ranges3__45__cpo4nextE
	.align		8
        /*00b8*/ 	.dword	_ZN30_INTERNAL_007e01b3_4_k_cu_main4cuda3std6ranges3__45__cpo4prevE
	.align		8
        /*00c0*/ 	.dword	_ZN30_INTERNAL_007e01b3_4_k_cu_main4cuda3std6ranges3__45__cpo4dataE
	.align		8
        /*00c8*/ 	.dword	_ZN30_INTERNAL_007e01b3_4_k_cu_main4cuda3std6ranges3__45__cpo5cdataE
	.align		8
        /*00d0*/ 	.dword	_ZN30_INTERNAL_007e01b3_4_k_cu_main4cuda3std6ranges3__45__cpo4sizeE
	.align		8
        /*00d8*/ 	.dword	_ZN30_INTERNAL_007e01b3_4_k_cu_main4cuda3std6ranges3__45__cpo5ssizeE
	.align		8
        /*00e0*/ 	.dword	_ZN30_INTERNAL_007e01b3_4_k_cu_main4cuda3std6ranges3__45__cpo8distanceE
	.align		8
        /*00e8*/ 	.dword	_ZN30_INTERNAL_007e01b3_4_k_cu_main6thrust24THRUST_300001_SM_1000_NS8cuda_cub3parE
	.align		8
        /*00f0*/ 	.dword	_ZN30_INTERNAL_007e01b3_4_k_cu_main6thrust24THRUST_300001_SM_1000_NS8cuda_cub10par_nosyncE
	.align		8
        /*00f8*/ 	.dword	_ZN30_INTERNAL_007e01b3_4_k_cu_main6thrust24THRUST_300001_SM_1000_NS6system6detail10sequential3seqE
	.align		8
        /*0100*/ 	.dword	_ZN30_INTERNAL_007e01b3_4_k_cu_main6thrust24THRUST_300001_SM_1000_NS12placeholders2_1E
	.align		8
        /*0108*/ 	.dword	_ZN30_INTERNAL_007e01b3_4_k_cu_main6thrust24THRUST_300001_SM_1000_NS12placeholders2_2E
	.align		8
        /*0110*/ 	.dword	_ZN30_INTERNAL_007e01b3_4_k_cu_main6thrust24THRUST_300001_SM_1000_NS12placeholders2_3E
	.align		8
        /*0118*/ 	.dword	_ZN30_INTERNAL_007e01b3_4_k_cu_main6thrust24THRUST_300001_SM_1000_NS12placeholders2_4E
	.align		8
        /*0120*/ 	.dword	_ZN30_INTERNAL_007e01b3_4_k_cu_main6thrust24THRUST_300001_SM_1000_NS12placeholders2_5E
	.align		8
        /*0128*/ 	.dword	_ZN30_INTERNAL_007e01b3_4_k_cu_main6thrust24THRUST_300001_SM_1000_NS12placeholders2_6E
	.align		8
        /*0130*/ 	.dword	_ZN30_INTERNAL_007e01b3_4_k_cu_main6thrust24THRUST_300001_SM_1000_NS12placeholders2_7E
	.align		8
        /*0138*/ 	.dword	_ZN30_INTERNAL_007e01b3_4_k_cu_main6thrust24THRUST_300001_SM_1000_NS12placeholders2_8E
	.align		8
        /*0140*/ 	.dword	_ZN30_INTERNAL_007e01b3_4_k_cu_main6thrust24THRUST_300001_SM_1000_NS12placeholders2_9E
	.align		8
        /*0148*/ 	.dword	_ZN30_INTERNAL_007e01b3_4_k_cu_main6thrust24THRUST_300001_SM_1000_NS12placeholders3_10E
	.align		8
        /*0150*/ 	.dword	_ZN30_INTERNAL_007e01b3_4_k_cu_main6thrust24THRUST_300001_SM_1000_NS3seqE


//--------------------- .text._ZN3cub18CUB_300001_SM_10006detail4scan16DeviceScanKernelINS2_10policy_hubIiiim12compare_leftE10Policy1000EN6thrust24THRUST_300001_SM_1000_NS6detail15normal_iteratorINS9_10device_ptrIiEEEESE_NS0_13ScanTileStateIiLb1EEES5_NS0_8NullTypeEmiLb0ESH_EEvT0_T1_T2_iT3_T4_T5_ --------------------------
	.section	.text._ZN3cub18CUB_300001_SM_10006detail4scan16DeviceScanKernelINS2_10policy_hubIiiim12compare_leftE10Policy1000EN6thrust24THRUST_300001_SM_1000_NS6detail15normal_iteratorINS9_10device_ptrIiEEEESE_NS0_13ScanTileStateIiLb1EEES5_NS0_8NullTypeEmiLb0ESH_EEvT0_T1_T2_iT3_T4_T5_,"ax",@progbits
	.align	128
        .global         _ZN3cub18CUB_300001_SM_10006detail4scan16DeviceScanKernelINS2_10policy_hubIiiim12compare_leftE10Policy1000EN6thrust24THRUST_300001_SM_1000_NS6detail15normal_iteratorINS9_10device_ptrIiEEEESE_NS0_13ScanTileStateIiLb1EEES5_NS0_8NullTypeEmiLb0ESH_EEvT0_T1_T2_iT3_T4_T5_
        .type           _ZN3cub18CUB_300001_SM_10006detail4scan16DeviceScanKernelINS2_10policy_hubIiiim12compare_leftE10Policy1000EN6thrust24THRUST_300001_SM_1000_NS6detail15normal_iteratorINS9_10device_ptrIiEEEESE_NS0_13ScanTileStateIiLb1EEES5_NS0_8NullTypeEmiLb0ESH_EEvT0_T1_T2_iT3_T4_T5_,@function
        .size           _ZN3cub18CUB_300001_SM_10006detail4scan16DeviceScanKernelINS2_10policy_hubIiiim12compare_leftE10Policy1000EN6thrust24THRUST_300001_SM_1000_NS6detail15normal_iteratorINS9_10device_ptrIiEEEESE_NS0_13ScanTileStateIiLb1EEES5_NS0_8NullTypeEmiLb0ESH_EEvT0_T1_T2_iT3_T4_T5_,(.L_x_1377 - _ZN3cub18CUB_300001_SM_10006detail4scan16DeviceScanKernelINS2_10policy_hubIiiim12compare_leftE10Policy1000EN6thrust24THRUST_300001_SM_1000_NS6detail15normal_iteratorINS9_10device_ptrIiEEEESE_NS0_13ScanTileStateIiLb1EEES5_NS0_8NullTypeEmiLb0ESH_EEvT0_T1_T2_iT3_T4_T5_)
        .other          _ZN3cub18CUB_300001_SM_10006detail4scan16DeviceScanKernelINS2_10policy_hubIiiim12compare_leftE10Policy1000EN6thrust24THRUST_300001_SM_1000_NS6detail15normal_iteratorINS9_10device_ptrIiEEEESE_NS0_13ScanTileStateIiLb1EEES5_NS0_8NullTypeEmiLb0ESH_EEvT0_T1_T2_iT3_T4_T5_,@"STO_CUDA_ENTRY STV_DEFAULT"
_ZN3cub18CUB_300001_SM_10006detail4scan16DeviceScanKernelINS2_10policy_hubIiiim12compare_leftE10Policy1000EN6thrust24THRUST_300001_SM_1000_NS6detail15normal_iteratorINS9_10device_ptrIiEEEESE_NS0_13ScanTileStateIiLb1EEES5_NS0_8NullTypeEmiLb0ESH_EEvT0_T1_T2_iT3_T4_T5_:
.text._ZN3cub18CUB_300001_SM_10006detail4scan16DeviceScanKernelINS2_10policy_hubIiiim12compare_leftE10Policy1000EN6thrust24THRUST_300001_SM_1000_NS6detail15normal_iteratorINS9_10device_ptrIiEEEESE_NS0_13ScanTileStateIiLb1EEES5_NS0_8NullTypeEmiLb0ESH_EEvT0_T1_T2_iT3_T4_T5_:
[----:B------:R-:W-:Y:S08]  /*0000*/  LDC R1, c[0x0][0x37c] ;  /* 0x0000df00ff017b82 */ /* 0x000ff00000000800 */
[----:B------:R-:W0:Y:S01]  /*0010*/  S2UR UR4, SR_CTAID.X ;  /* 0x00000000000479c3 */ /* 0x000e220000002500 */
[----:B------:R-:W1:Y:S01]  /*0020*/  LDCU.64 UR6, c[0x0][0x3a0] ;  /* 0x00007400ff0677ac */ /* 0x000e620008000a00 */
[----:B------:R-:W2:Y:S06]  /*0030*/  LDCU.64 UR8, c[0x0][0x358] ;  /* 0x00006b00ff0877ac */ /* 0x000eac0008000a00 */
[----:B------:R-:W0:Y:S02]  /*0040*/  LDC R24, c[0x0][0x398] ;  /* 0x0000e600ff187b82 */ /* 0x000e240000000800 */
[----:B0-----:R-:W-:-:S04]  /*0050*/  VIADD R24, R24, UR4 ;  /* 0x0000000418187c36 */ /* 0x001fc80008000000 */
[----:B------:R-:W-:-:S03]  /*0060*/  IMAD.WIDE R32, R24, 0x780, RZ ;  /* 0x0000078018207825 */ /* 0x000fc600078e02ff */
[----:B-1----:R-:W-:-:S04]  /*0070*/  IADD3 R20, P0, PT, -R32, UR6, RZ ;  /* 0x0000000620147c10 */ /* 0x002fc8000ff1e1ff */
[----:B------:R-:W-:Y:S02]  /*0080*/  IADD3.X R0, PT, PT, ~R33, UR7, RZ, P0, !PT ;  /* 0x0000000721007c10 */ /* 0x000fe400087fe5ff */
[----:B------:R-:W-:-:S04]  /*0090*/  ISETP.GE.U32.AND P0, PT, R20, 0x781, PT ;  /* 0x000007811400780c */ /* 0x000fc80003f06070 */
[----:B------:R-:W-:-:S13]  /*00a0*/  ISETP.GE.U32.AND.EX P0, PT, R0, RZ, PT, P0 ;  /* 0x000000ff0000720c */ /* 0x000fda0003f06100 */
[----:B--2---:R-:W-:Y:S05]  /*00b0*/  @!P0 BRA `(.L_x_0) ;  /* 0x00000060001c8947 */ /* 0x004fea0003800000 */
[----:B------:R-:W0:Y:S01]  /*00c0*/  S2R R8, SR_TID.X ;  /* 0x0000000000087919 */ /* 0x000e220000002100 */
[----:B------:R-:W1:Y:S01]  /*00d0*/  LDCU.64 UR4, c[0x0][0x380] ;  /* 0x00007000ff0477ac */ /* 0x000e620008000a00 */
[C---:B0-----:R-:W-:Y:S02]  /*00e0*/  LOP3.LUT R0, R8.reuse, 0x1f, RZ, 0xc0, !PT ;  /* 0x0000001f08007812 */ /* 0x041fe400078ec0ff */
[----:B------:R-:W-:-:S05]  /*00f0*/  LOP3.LUT R3, R8, 0x3e0, RZ, 0xc0, !PT ;  /* 0x000003e008037812 */ /* 0x000fca00078ec0ff */
[----:B------:R-:W-:-:S05]  /*0100*/  IMAD R3, R3, 0xf, R0 ;  /* 0x0000000f03037824 */ /* 0x000fca00078e0200 */
[----:B------:R-:W-:-:S05]  /*0110*/  IADD3 R3, P0, PT, R32, R3, RZ ;  /* 0x0000000320037210 */ /* 0x000fca0007f1e0ff */
[----:B------:R-:W-:Y:S02]  /*0120*/  IMAD.X R34, RZ, RZ, R33, P0 ;  /* 0x000000ffff227224 */ /* 0x000fe400000e0621 */
[----:B------:R-:W-:-:S03]  /*0130*/  IMAD.SHL.U32 R35, R3, 0x4, RZ ;  /* 0x0000000403237824 */ /* 0x000fc600078e00ff */
[----:B------:R-:W-:Y:S02]  /*0140*/  SHF.L.U64.HI R34, R3, 0x2, R34 ;  /* 0x0000000203227819 */ /* 0x000fe40000010222 */
[----:B-1----:R-:W-:-:S04]  /*0150*/  IADD3 R2, P0, PT, R35, UR4, RZ ;  /* 0x0000000423027c10 */ /* 0x002fc8000ff1e0ff */
[----:B------:R-:W-:-:S05]  /*0160*/  IADD3.X R3, PT, PT, R34, UR5, RZ, P0, !PT ;  /* 0x0000000522037c10 */ /* 0x000fca00087fe4ff */
[----:B------:R-:W2:Y:S04]  /*0170*/  LDG.E R5, desc[UR8][R2.64] ;  /* 0x0000000802057981 */ /* 0x000ea8000c1e1900 */
[----:B------:R-:W3:Y:S04]  /*0180*/  LDG.E R7, desc[UR8][R2.64+0x80] ;  /* 0x0000800802077981 */ /* 0x000ee8000c1e1900 */
[----:B------:R-:W4:Y:S04]  /*0190*/  LDG.E R9, desc[UR8][R2.64+0x100] ;  /* 0x0001000802097981 */ /* 0x000f28000c1e1900 */
[----:B------:R-:W5:Y:S04]  /*01a0*/  LDG.E R11, desc[UR8][R2.64+0x180] ;  /* 0x00018008020b7981 */ /* 0x000f68000c1e1900 */
        /* <DEDUP_REMOVED lines=10> */
[----:B------:R-:W5:Y:S01]  /*0250*/  LDG.E R6, desc[UR8][R2.64+0x700] ;  /* 0x0007000802067981 */ /* 0x000f62000c1e1900 */
[----:B------:R-:W0:Y:S01]  /*0260*/  S2UR UR5, SR_CgaCtaId ;  /* 0x00000000000579c3 */ /* 0x000e220000008800 */
[----:B------:R-:W-:Y:S01]  /*0270*/  SHF.R.U32.HI R21, RZ, 0x5, R8 ;  /* 0x00000005ff157819 */ /* 0x000fe20000011608 */
[----:B------:R-:W-:Y:S01]  /*0280*/  UMOV UR4, 0x400 ;  /* 0x0000040000047882 */ /* 0x000fe20000000000 */
[----:B------:R-:W1:Y:S01]  /*0290*/  S2R R37, SR_LANEID ;  /* 0x0000000000257919 */ /* 0x000e620000000000 */
[----:B------:R-:W-:Y:S01]  /*02a0*/  ISETP.NE.AND P0, PT, R24, RZ, PT ;  /* 0x000000ff1800720c */ /* 0x000fe20003f05270 */
[----:B------:R-:W-:Y:S01]  /*02b0*/  BSSY.RECONVERGENT B0, `(.L_x_1) ;  /* 0x00005b4000007945 */ /* 0x000fe20003800200 */
[----:B0-----:R-:W-:Y:S01]  /*02c0*/  ULEA UR4, UR5, UR4, 0x18 ;  /* 0x0000000405047291 */ /* 0x001fe2000f8ec0ff */
[----:B-1----:R-:W-:-:S05]  /*02d0*/  IMAD R20, R21, 0x1e0, R37 ;  /* 0x000001e015147824 */ /* 0x002fca00078e0225 */
[----:B------:R-:W-:-:S05]  /*02e0*/  LEA R20, R20, UR4, 0x2 ;  /* 0x0000000414147c11 */ /* 0x000fca000f8e10ff */
[----:B------:R-:W-:Y:S01]  /*02f0*/  IMAD R23, R37, 0x38, R20 ;  /* 0x0000003825177824 */ /* 0x000fe200078e0214 */
[----:B--2---:R0:W-:Y:S04]  /*0300*/  STS [R20], R5 ;  /* 0x0000000514007388 */ /* 0x0041e80000000800 */
[----:B---3--:R0:W-:Y:S04]  /*0310*/  STS [R20+0x80], R7 ;  /* 0x0000800714007388 */ /* 0x0081e80000000800 */
[----:B----4-:R0:W-:Y:S04]  /*0320*/  STS [R20+0x100], R9 ;  /* 0x0001000914007388 */ /* 0x0101e80000000800 */
[----:B-----5:R0:W-:Y:S04]  /*0330*/  STS [R20+0x180], R11 ;  /* 0x0001800b14007388 */ /* 0x0201e80000000800 */
[----:B------:R0:W-:Y:S04]  /*0340*/  STS [R20+0x200], R13 ;  /* 0x0002000d14007388 */ /* 0x0001e80000000800 */
        /* <DEDUP_REMOVED lines=9> */
[----:B------:R0:W-:Y:S01]  /*03e0*/  STS [R20+0x700], R6 ;  /* 0x0007000614007388 */ /* 0x0001e20000000800 */
[----:B------:R-:W-:-:S03]  /*03f0*/  NOP ;  /* 0x0000000000007918 */ /* 0x000fc60000000000 */
[----:B------:R0:W1:Y:S04]  /*0400*/  LDS R19, [R23] ;  /* 0x0000000017137984 */ /* 0x0000680000000800 */
[----:B------:R0:W2:Y:S04]  /*0410*/  LDS R18, [R23+0x4] ;  /* 0x0000040017127984 */ /* 0x0000a80000000800 */
[----:B------:R0:W3:Y:S04]  /*0420*/  LDS R17, [R23+0x8] ;  /* 0x0000080017117984 */ /* 0x0000e80000000800 */
[----:B------:R0:W4:Y:S04]  /*0430*/  LDS R16, [R23+0xc] ;  /* 0x00000c0017107984 */ /* 0x0001280000000800 */
[----:B------:R0:W0:Y:S04]  /*0440*/  LDS R15, [R23+0x10] ;  /* 0x00001000170f7984 */ /* 0x0000280000000800 */
        /* <DEDUP_REMOVED lines=9> */
[----:B------:R0:W0:Y:S01]  /*04e0*/  LDS R0, [R23+0x38] ;  /* 0x0000380017007984 */ /* 0x0000220000000800 */
[----:B------:R-:W-:Y:S06]  /*04f0*/  BAR.SYNC.DEFER_BLOCKING 0x0 ;  /* 0x0000000000007b1d */ /* 0x000fec0000010000 */
[----:B-1234-:R-:W-:Y:S05]  /*0500*/  @P0 BRA `(.L_x_2) ;  /* 0x0000002000a80947 */ /* 0x01efea0003800000 */
[C---:B------:R-:W-:Y:S01]  /*0510*/  ISETP.GT.AND P1, PT, R18.reuse, RZ, PT ;  /* 0x000000ff1200720c */ /* 0x040fe20003f24270 */
[----:B------:R-:W-:Y:S01]  /*0520*/  BSSY.RECONVERGENT B1, `(.L_x_3) ;  /* 0x000000f000017945 */ /* 0x000fe20003800200 */
[----:B------:R-:W-:Y:S01]  /*0530*/  ISETP.GE.AND P0, PT, R18, R19, PT ;  /* 0x000000131200720c */ /* 0x000fe20003f06270 */
[----:B0-----:R-:W-:Y:S01]  /*0540*/  VIADD R9, R19, 0xffffffff ;  /* 0xffffffff13097836 */ /* 0x001fe20000000000 */
[----:B------:R-:W-:Y:S01]  /*0550*/  ISETP.GT.AND P3, PT, R17, RZ, PT ;  /* 0x000000ff1100720c */ /* 0x000fe20003f64270 */
[----:B------:R-:W-:Y:S01]  /*0560*/  IMAD.MOV.U32 R8, RZ, RZ, R18 ;  /* 0x000000ffff087224 */ /* 0x000fe200078e0012 */
[----:B------:R-:W-:Y:S02]  /*0570*/  P2R R24, PR, RZ, 0x2 ;  /* 0x00000002ff187803 */ /* 0x000fe40000000000 */
[----:B------:R-:W-:-:S07]  /*0580*/  P2R R25, PR, RZ, 0x8 ;  /* 0x00000008ff197803 */ /* 0x000fce0000000000 */
[----:B------:R-:W-:Y:S05]  /*0590*/  @P1 BRA P0, `(.L_x_4) ;  /* 0x00000000001c1947 */ /* 0x000fea0000000000 */
[----:B------:R-:W-:Y:S01]  /*05a0*/  ISETP.GT.AND P0, PT, R9, R18, PT ;  /* 0x000000120900720c */ /* 0x000fe20003f04270 */
[----:B------:R-:W-:-:S03]  /*05b0*/  IMAD.MOV.U32 R8, RZ, RZ, R9 ;  /* 0x000000ffff087224 */ /* 0x000fc600078e0009 */
[----:B------:R-:W-:-:S13]  /*05c0*/  ISETP.GT.AND P0, PT, R19, 0x1, P0 ;  /* 0x000000011300780c */ /* 0x000fda0000704270 */
[----:B------:R-:W-:Y:S02]  /*05d0*/  @!P0 ISETP.NE.AND P2, PT, R9, R18, PT ;  /* 0x000000120900820c */ /* 0x000fe40003f45270 */
[----:B------:R-:W-:Y:S02]  /*05e0*/  @!P0 ISETP.GT.AND P1, PT, R19, 0x1, PT ;  /* 0x000000011300880c */ /* 0x000fe40003f24270 */
[----:B------:R-:W-:-:S04]  /*05f0*/  @!P0 SEL R9, R9, RZ, !P2 ;  /* 0x000000ff09098207 */ /* 0x000fc80005000000 */
[----:B------:R-:W-:-:S07]  /*0600*/  @!P0 SEL R8, R9, RZ, P1 ;  /* 0x000000ff09088207 */ /* 0x000fce0000800000 */
.L_x_4:
[----:B------:R-:W-:Y:S05]  /*0610*/  BSYNC.RECONVERGENT B1 ;  /* 0x0000000000017941 */ /* 0x000fea0003800200 */
.L_x_3:
[----:B------:R-:W-:Y:S01]  /*0620*/  ISETP.GE.AND P0, PT, R17, R8, PT ;  /* 0x000000081100720c */ /* 0x000fe20003f06270 */
[----:B------:R-:W-:Y:S01]  /*0630*/  BSSY.RECONVERGENT B1, `(.L_x_5) ;  /* 0x000000d000017945 */ /* 0x000fe20003800200 */
[----:B------:R-:W-:Y:S01]  /*0640*/  ISETP.GT.AND P4, PT, R16, RZ, PT ;  /* 0x000000ff1000720c */ /* 0x000fe20003f84270 */
[----:B------:R-:W-:Y:S02]  /*0650*/  IMAD.MOV.U32 R9, RZ, RZ, R17 ;  /* 0x000000ffff097224 */ /* 0x000fe400078e0011 */
[----:B------:R-:W-:Y:S01]  /*0660*/  VIADD R10, R8, 0xffffffff ;  /* 0xffffffff080a7836 */ /* 0x000fe20000000000 */
        /* <DEDUP_REMOVED lines=9> */
.L_x_6:
[----:B------:R-:W-:Y:S05]  /*0700*/  BSYNC.RECONVERGENT B1 ;  /* 0x0000000000017941 */ /* 0x000fea0003800200 */
.L_x_5:
        /* <DEDUP_REMOVED lines=14> */
.L_x_8:
[----:B------:R-:W-:Y:S05]  /*07f0*/  BSYNC.RECONVERGENT B1 ;  /* 0x0000000000017941 */ /* 0x000fea0003800200 */
.L_x_7:
[----:B------:R-:W-:Y:S01]  /*0800*/  ISETP.GE.AND P0, PT, R15, R8, PT ;  /* 0x000000080f00720c */ /* 0x000fe20003f06270 */
[----:B------:R-:W-:Y:S01]  /*0810*/  BSSY.RECONVERGENT B1, `(.L_x_9) ;  /* 0x000000b000017945 */ /* 0x000fe20003800200 */
[----:B------:R-:W-:Y:S02]  /*0820*/  IMAD.MOV.U32 R9, RZ, RZ, R15 ;  /* 0x000000ffff097224 */ /* 0x000fe400078e000f */
[----:B------:R-:W-:-:S09]  /*0830*/  VIADD R10, R8, 0xffffffff ;  /* 0xffffffff080a7836 */ /* 0x000fd20000000000 */
        /* <DEDUP_REMOVED lines=8> */
.L_x_10:
[----:B------:R-:W-:Y:S05]  /*08c0*/  BSYNC.RECONVERGENT B1 ;  /* 0x0000000000017941 */ /* 0x000fea0003800200 */
.L_x_9:
[C---:B------:R-:W-:Y:S01]  /*08d0*/  ISETP.GT.AND P1, PT, R14.reuse, RZ, PT ;  /* 0x000000ff0e00720c */ /* 0x040fe20003f24270 */
[----:B------:R-:W-:Y:S01]  /*08e0*/  BSSY.RECONVERGENT B1, `(.L_x_11) ;  /* 0x000000d000017945 */ /* 0x000fe20003800200 */
[----:B------:R-:W-:Y:S01]  /*08f0*/  ISETP.GE.AND P0, PT, R14, R9, PT ;  /* 0x000000090e00720c */ /* 0x000fe20003f06270 */
[----:B------:R-:W-:Y:S01]  /*0900*/  IMAD.MOV.U32 R8, RZ, RZ, R14 ;  /* 0x000000ffff087224 */ /* 0x000fe200078e000e */
[----:B------:R-:W-:Y:S01]  /*0910*/  P2R R28, PR, RZ, 0x2 ;  /* 0x00000002ff1c7803 */ /* 0x000fe20000000000 */
[----:B------:R-:W-:-:S10]  /*0920*/  VIADD R11, R9, 0xffffffff ;  /* 0xffffffff090b7836 */ /* 0x000fd40000000000 */
[----:B------:R-:W-:Y:S05]  /*0930*/  @P1 BRA P0, `(.L_x_12) ;  /* 0x00000000001c1947 */ /* 0x000fea0000000000 */
[----:B------:R-:W-:Y:S01]  /*0940*/  ISETP.GT.AND P0, PT, R11, R14, PT ;  /* 0x0000000e0b00720c */ /* 0x000fe20003f04270 */
[----:B------:R-:W-:-:S03]  /*0950*/  IMAD.MOV.U32 R8, RZ, RZ, R11 ;  /* 0x000000ffff087224 */ /* 0x000fc600078e000b */
[----:B------:R-:W-:-:S13]  /*0960*/  ISETP.GT.AND P0, PT, R9, 0x1, P0 ;  /* 0x000000010900780c */ /* 0x000fda0000704270 */
[----:B------:R-:W-:-:S04]  /*0970*/  @!P0 ISETP.NE.AND P1, PT, R11, R14, PT ;  /* 0x0000000e0b00820c */ /* 0x000fc80003f25270 */
[----:B------:R-:W-:Y:S02]  /*0980*/  @!P0 SEL R10, R11, RZ, !P1 ;  /* 0x000000ff0b0a8207 */ /* 0x000fe40004800000 */
[----:B------:R-:W-:-:S04]  /*0990*/  @!P0 ISETP.GT.AND P1, PT, R9, 0x1, PT ;  /* 0x000000010900880c */ /* 0x000fc80003f24270 */
[----:B------:R-:W-:-:S09]  /*09a0*/  @!P0 SEL R8, R10, RZ, P1 ;  /* 0x000000ff0a088207 */ /* 0x000fd20000800000 */
.L_x_12:
[----:B------:R-:W-:Y:S05]  /*09b0*/  BSYNC.RECONVERGENT B1 ;  /* 0x0000000000017941 */ /* 0x000fea0003800200 */
.L_x_11:
        /* <DEDUP_REMOVED lines=14> */
.L_x_14:
[----:B------:R-:W-:Y:S05]  /*0aa0*/  BSYNC.RECONVERGENT B1 ;  /* 0x0000000000017941 */ /* 0x000fea0003800200 */
.L_x_13:
[C---:B------:R-:W-:Y:S01]  /*0ab0*/  ISETP.GT.AND P1, PT, R12.reuse, RZ, PT ;  /* 0x000000ff0c00720c */ /* 0x040fe20003f24270 */
[----:B------:R-:W-:Y:S01]  /*0ac0*/  BSSY.RECONVERGENT B1, `(.L_x_15) ;  /* 0x000000f000017945 */ /* 0x000fe20003800200 */
[----:B------:R-:W-:Y:S01]  /*0ad0*/  ISETP.GE.AND P0, PT, R12, R9, PT ;  /* 0x000000090c00720c */ /* 0x000fe20003f06270 */
[----:B------:R-:W-:Y:S01]  /*0ae0*/  IMAD.MOV.U32 R8, RZ, RZ, R12 ;  /* 0x000000ffff087224 */ /* 0x000fe200078e000c */
[----:B------:R-:W-:Y:S01]  /*0af0*/  P2R R30, PR, RZ, 0x2 ;  /* 0x00000002ff1e7803 */ /* 0x000fe20000000000 */
[----:B------:R-:W-:Y:S02]  /*0b00*/  IMAD.MOV.U32 R11, RZ, RZ, R7 ;  /* 0x000000ffff0b7224 */ /* 0x000fe400078e0007 */
[----:B------:R-:W-:Y:S02]  /*0b10*/  IMAD.MOV.U32 R10, RZ, RZ, R6 ;  /* 0x000000ffff0a7224 */ /* 0x000fe400078e0006 */
[----:B------:R-:W-:-:S06]  /*0b20*/  VIADD R31, R9, 0xffffffff ;  /* 0xffffffff091f7836 */ /* 0x000fcc0000000000 */
        /* <DEDUP_REMOVED lines=8> */
.L_x_16:
[----:B------:R-:W-:Y:S05]  /*0bb0*/  BSYNC.RECONVERGENT B1 ;  /* 0x0000000000017941 */ /* 0x000fea0003800200 */
.L_x_15:
        /* <DEDUP_REMOVED lines=14> */
.L_x_18:
[----:B------:R-:W-:Y:S05]  /*0ca0*/  BSYNC.RECONVERGENT B1 ;  /* 0x0000000000017941 */ /* 0x000fea0003800200 */
.L_x_17:
        /* <DEDUP_REMOVED lines=14> */
.L_x_20:
[----:B------:R-:W-:Y:S05]  /*0d90*/  BSYNC.RECONVERGENT B1 ;  /* 0x0000000000017941 */ /* 0x000fea0003800200 */
.L_x_19:
[C---:B------:R-:W-:Y:S01]  /*0da0*/  ISETP.GT.AND P0, PT, R5.reuse, RZ, PT ;  /* 0x000000ff0500720c */ /* 0x040fe20003f04270 */
[----:B------:R-:W-:Y:S01]  /*0db0*/  BSSY.RECONVERGENT B1, `(.L_x_21) ;  /* 0x000000c000017945 */ /* 0x000fe20003800200 */
[----:B------:R-:W-:Y:S01]  /*0dc0*/  ISETP.GE.AND P1, PT, R5, R10, PT ;  /* 0x0000000a0500720c */ /* 0x000fe20003f26270 */
[----:B------:R-:W-:Y:S02]  /*0dd0*/  IMAD.MOV.U32 R11, RZ, RZ, R3 ;  /* 0x000000ffff0b7224 */ /* 0x000fe400078e0003 */
        /* <DEDUP_REMOVED lines=9> */
.L_x_22:
[----:B------:R-:W-:Y:S05]  /*0e70*/  BSYNC.RECONVERGENT B1 ;  /* 0x0000000000017941 */ /* 0x000fea0003800200 */
.L_x_21:
        /* <DEDUP_REMOVED lines=13> */
.L_x_24:
[----:B------:R-:W-:Y:S05]  /*0f50*/  BSYNC.RECONVERGENT B1 ;  /* 0x0000000000017941 */ /* 0x000fea0003800200 */
.L_x_23:
        /* <DEDUP_REMOVED lines=13> */
.L_x_26:
[----:B------:R-:W-:Y:S05]  /*1030*/  BSYNC.RECONVERGENT B1 ;  /* 0x0000000000017941 */ /* 0x000fea0003800200 */
.L_x_25:
[C---:B------:R-:W-:Y:S01]  /*1040*/  ISETP.GT.AND P3, PT, R2.reuse, RZ, PT ;  /* 0x000000ff0200720c */ /* 0x040fe20003f64270 */
[----:B------:R-:W-:Y:S01]  /*1050*/  BSSY.RECONVERGENT B1, `(.L_x_27) ;  /* 0x000000b000017945 */ /* 0x000fe20003800200 */
[----:B------:R-:W-:Y:S01]  /*1060*/  ISETP.GE.AND P4, PT, R2, R11, PT ;  /* 0x0000000b0200720c */ /* 0x000fe20003f86270 */
[----:B------:R-:W-:-:S12]  /*1070*/  VIADD R8, R11, 0xffffffff ;  /* 0xffffffff0b087836 */ /* 0x000fd80000000000 */
        /* <DEDUP_REMOVED lines=8> */
.L_x_28:
[----:B------:R-:W-:Y:S05]  /*1100*/  BSYNC.RECONVERGENT B1 ;  /* 0x0000000000017941 */ /* 0x000fea0003800200 */
.L_x_27:
        /* <DEDUP_REMOVED lines=12> */
.L_x_30:
[----:B------:R-:W-:Y:S05]  /*11d0*/  BSYNC.RECONVERGENT B1 ;  /* 0x0000000000017941 */ /* 0x000fea0003800200 */
.L_x_29:
[----:B------:R-:W0:Y:S01]  /*11e0*/  SHFL.UP PT, R10, R9, 0x1, RZ ;  /* 0x04200000090a7989 */ /* 0x000e2200000e00ff */
[C---:B------:R-:W-:Y:S01]  /*11f0*/  ISETP.GT.AND P5, PT, R9.reuse, RZ, PT ;  /* 0x000000ff0900720c */ /* 0x040fe20003fa4270 */
[----:B------:R-:W-:Y:S01]  /*1200*/  BSSY.RECONVERGENT B1, `(.L_x_31) ;  /* 0x000000c000017945 */ /* 0x000fe20003800200 */
[----:B------:R-:W-:Y:S01]  /*1210*/  IMAD.MOV.U32 R8, RZ, RZ, R9 ;  /* 0x000000ffff087224 */ /* 0x000fe200078e0009 */
[----:B0-----:R-:W-:Y:S01]  /*1220*/  ISETP.GE.AND P6, PT, R9, R10, PT ;  /* 0x0000000a0900720c */ /* 0x001fe20003fc6270 */
        /* <DEDUP_REMOVED lines=9> */
.L_x_32:
[----:B------:R-:W-:Y:S05]  /*12c0*/  BSYNC.RECONVERGENT B1 ;  /* 0x0000000000017941 */ /* 0x000fea0003800200 */
.L_x_31:
[----:B------:R-:W-:Y:S01]  /*12d0*/  ISETP.GE.AND P5, PT, R37, 0x1, PT ;  /* 0x000000012500780c */ /* 0x000fe20003fa6270 */
[----:B------:R-:W-:Y:S03]  /*12e0*/  BSSY.RECONVERGENT B1, `(.L_x_33) ;  /* 0x000000f000017945 */ /* 0x000fe60003800200 */
[----:B------:R-:W-:-:S04]  /*12f0*/  SEL R9, R9, R8, !P5 ;  /* 0x0000000809097207 */ /* 0x000fc80006800000 */
[C---:B------:R-:W-:Y:S01]  /*1300*/  ISETP.GT.AND P5, PT, R9.reuse, RZ, PT ;  /* 0x000000ff0900720c */ /* 0x040fe20003fa4270 */
[----:B------:R-:W0:Y:S01]  /*1310*/  SHFL.UP PT, R10, R9, 0x2, RZ ;  /* 0x04400000090a7989 */ /* 0x000e2200000e00ff */
        /* <DEDUP_REMOVED lines=11> */
.L_x_34:
[----:B------:R-:W-:Y:S05]  /*13d0*/  BSYNC.RECONVERGENT B1 ;  /* 0x0000000000017941 */ /* 0x000fea0003800200 */
.L_x_33:
        /* <DEDUP_REMOVED lines=16> */
.L_x_36:
[----:B------:R-:W-:Y:S05]  /*14e0*/  BSYNC.RECONVERGENT B1 ;  /* 0x0000000000017941 */ /* 0x000fea0003800200 */
.L_x_35:
        /* <DEDUP_REMOVED lines=16> */
.L_x_38:
[----:B------:R-:W-:Y:S05]  /*15f0*/  BSYNC.RECONVERGENT B1 ;  /* 0x0000000000017941 */ /* 0x000fea0003800200 */
.L_x_37:
        /* <DEDUP_REMOVED lines=16> */
.L_x_40:
[----:B------:R-:W-:Y:S05]  /*1700*/  BSYNC.RECONVERGENT B1 ;  /* 0x0000000000017941 */ /* 0x000fea0003800200 */
.L_x_39:
[----:B------:R-:W-:-:S13]  /*1710*/  ISETP.NE.AND P5, PT, R37, 0x1f, PT ;  /* 0x0000001f2500780c */ /* 0x000fda0003fa5270 */
[----:B------:R-:W-:-:S05]  /*1720*/  @!P5 LEA R11, R21, UR4, 0x2 ;  /* 0x00000004150bdc11 */ /* 0x000fca000f8e10ff */
[----:B------:R-:W-:Y:S01]  /*1730*/  @!P5 STS [R11+0x10], R36 ;  /* 0x000010240b00d388 */ /* 0x000fe20000000800 */
[----:B------:R-:W-:Y:S01]  /*1740*/  BAR.SYNC.DEFER_BLOCKING 0x0 ;  /* 0x0000000000007b1d */ /* 0x000fe20000010000 */
[----:B------:R-:W-:-:S04]  /*1750*/  ISETP.GE.AND P5, PT, R37, 0x10, PT ;  /* 0x000000102500780c */ /* 0x000fc80003fa6270 */
[----:B------:R-:W-:-:S06]  /*1760*/  SEL R22, R9, R36, !P5 ;  /* 0x0000002409167207 */ /* 0x000fcc0006800000 */
[----:B------:R-:W-:Y:S04]  /*1770*/  SHFL.UP PT, R22, R22, 0x1, RZ ;  /* 0x0420000016167989 */ /* 0x000fe800000e00ff */
[----:B------:R-:W0:Y:S02]  /*1780*/  LDS.128 R8, [UR4+0x10] ;  /* 0x00001004ff087984 */ /* 0x000e240008000c00 */
[C---:B0-----:R-:W-:Y:S01]  /*1790*/  ISETP.GT.AND P5, PT, R9.reuse, RZ, PT ;  /* 0x000000ff0900720c */ /* 0x041fe20003fa4270 */
[----:B------:R-:W-:Y:S01]  /*17a0*/  VIADD R33, R8, 0xffffffff ;  /* 0xffffffff08217836 */ /* 0x000fe20000000000 */
[----:B------:R-:W-:-:S13]  /*17b0*/  ISETP.GE.AND P6, PT, R9, R8, PT ;  /* 0x000000080900720c */ /* 0x000fda0003fc6270 */
[----:B------:R-:W-:Y:S05]  /*17c0*/  @P5 BRA P6, `(.L_x_41) ;  /* 0x00000000001c5947 */ /* 0x000fea0003000000 */
[----:B------:R-:W-:-:S04]  /*17d0*/  ISETP.GT.AND P5, PT, R33, R9, PT ;  /* 0x000000092100720c */ /* 0x000fc80003fa4270 */
[----:B------:R-:W-:-:S13]  /*17e0*/  ISETP.GT.AND P5, PT, R8, 0x1, P5 ;  /* 0x000000010800780c */ /* 0x000fda0002fa4270 */
[----:B------:R-:W-:Y:S01]  /*17f0*/  @!P5 ISETP.NE.AND P6, PT, R33, R9, PT ;  /* 0x000000092100d20c */ /* 0x000fe20003fc5270 */
[----:B------:R-:W-:-:S03]  /*1800*/  IMAD.MOV.U32 R9, RZ, RZ, R33 ;  /* 0x000000ffff097224 */ /* 0x000fc600078e0021 */
[----:B------:R-:W-:Y:S02]  /*1810*/  @!P5 SEL R36, R33, RZ, !P6 ;  /* 0x000000ff2124d207 */ /* 0x000fe40007000000 */
[----:B------:R-:W-:-:S04]  /*1820*/  @!P5 ISETP.GT.AND P6, PT, R8, 0x1, PT ;  /* 0x000000010800d80c */ /* 0x000fc80003fc4270 */
[----:B------:R-:W-:-:S09]  /*1830*/  @!P5 SEL R9, R36, RZ, P6 ;  /* 0x000000ff2409d207 */ /* 0x000fd20003000000 */
.L_x_41:
[C---:B------:R-:W-:Y:S01]  /*1840*/  ISETP.GT.AND P5, PT, R10.reuse, RZ, PT ;  /* 0x000000ff0a00720c */ /* 0x040fe20003fa4270 */
        /* <DEDUP_REMOVED lines=10> */
.L_x_42:
[----:B------:R-:W-:Y:S02]  /*18f0*/  ISETP.NE.AND P5, PT, R21, 0x2, PT ;  /* 0x000000021500780c */ /* 0x000fe40003fa5270 */
[----:B------:R-:W-:Y:S02]  /*1900*/  ISETP.GE.AND P6, PT, R11, R10, PT ;  /* 0x0000000a0b00720c */ /* 0x000fe40003fc6270 */
[----:B------:R-:W-:Y:S01]  /*1910*/  SEL R9, R9, R8, !P5 ;  /* 0x0000000809097207 */ /* 0x000fe20006800000 */
[----:B------:R-:W-:Y:S01]  /*1920*/  VIADD R8, R10, 0xffffffff ;  /* 0xffffffff0a087836 */ /* 0x000fe20000000000 */
[----:B------:R-:W-:-:S04]  /*1930*/  ISETP.NE.AND P5, PT, R21, 0x3, PT ;  /* 0x000000031500780c */ /* 0x000fc80003fa5270 */
[----:B------:R-:W-:Y:S01]  /*1940*/  SEL R21, R10, R9, !P5 ;  /* 0x000000090a157207 */ /* 0x000fe20006800000 */
[----:B------:R-:W-:Y:S01]  /*1950*/  IMAD.MOV.U32 R9, RZ, RZ, R11 ;  /* 0x000000ffff097224 */ /* 0x000fe200078e000b */
[----:B------:R-:W-:-:S13]  /*1960*/  ISETP.GT.AND P5, PT, R11, RZ, PT ;  /* 0x000000ff0b00720c */ /* 0x000fda0003fa4270 */
        /* <DEDUP_REMOVED lines=8> */
.L_x_43:
[----:B------:R-:W0:Y:S01]  /*19f0*/  S2R R33, SR_TID.X ;  /* 0x0000000000217919 */ /* 0x000e220000002100 */
[----:B------:R-:W-:Y:S01]  /*1a00*/  BSSY.RECONVERGENT B1, `(.L_x_44) ;  /* 0x0000012000017945 */ /* 0x000fe20003800200 */
[----:B0-----:R-:W-:-:S13]  /*1a10*/  ISETP.GE.U32.AND P5, PT, R33, 0x20, PT ;  /* 0x000000202100780c */ /* 0x001fda0003fa6070 */
[----:B------:R-:W-:Y:S05]  /*1a20*/  @!P5 BRA `(.L_x_45) ;  /* 0x00000000003cd947 */ /* 0x000fea0003800000 */
[C---:B------:R-:W-:Y:S01]  /*1a30*/  ISETP.GE.AND P5, PT, R22.reuse, R21, PT ;  /* 0x000000151600720c */ /* 0x040fe20003fa6270 */
[----:B------:R-:W-:Y:S01]  /*1a40*/  BSSY.RECONVERGENT B2, `(.L_x_46) ;  /* 0x000000b000027945 */ /* 0x000fe20003800200 */
[----:B------:R-:W-:Y:S01]  /*1a50*/  ISETP.GT.AND P6, PT, R22, RZ, PT ;  /* 0x000000ff1600720c */ /* 0x000fe20003fc4270 */
[----:B------:R-:W-:-:S12]  /*1a60*/  VIADD R11, R21, 0xffffffff ;  /* 0xffffffff150b7836 */ /* 0x000fd80000000000 */
        /* <DEDUP_REMOVED lines=8> */
.L_x_47:
[----:B------:R-:W-:Y:S05]  /*1af0*/  BSYNC.RECONVERGENT B2 ;  /* 0x0000000000027941 */ /* 0x000fea0003800200 */
.L_x_46:
[----:B------:R-:W-:-:S04]  /*1b00*/  ISETP.NE.AND P5, PT, R37, RZ, PT ;  /* 0x000000ff2500720c */ /* 0x000fc80003fa5270 */
[----:B------:R-:W-:-:S09]  /*1b10*/  SEL R22, R21, R22, !P5 ;  /* 0x0000001615167207 */ /* 0x000fd20006800000 */
.L_x_45:
[----:B------:R-:W-:Y:S05]  /*1b20*/  BSYNC.RECONVERGENT B1 ;  /* 0x0000000000017941 */ /* 0x000fea0003800200 */
.L_x_44:
[----:B------:R-:W-:Y:S01]  /*1b30*/  ISETP.NE.AND P5, PT, R33, RZ, PT ;  /* 0x000000ff2100720c */ /* 0x000fe20003fa5270 */
[----:B------:R-:W-:-:S12]  /*1b40*/  BSSY.RECONVERGENT B1, `(.L_x_48) ;  /* 0x000000d000017945 */ /* 0x000fd80003800200 */
[----:B------:R-:W-:Y:S05]  /*1b50*/  @!P5 BRA `(.L_x_49) ;  /* 0x00000000002cd947 */ /* 0x000fea0003800000 */
        /* <DEDUP_REMOVED lines=11> */
.L_x_49:
[----:B------:R-:W-:Y:S05]  /*1c10*/  BSYNC.RECONVERGENT B1 ;  /* 0x0000000000017941 */ /* 0x000fea0003800200 */
.L_x_48:
[----:B------:R-:W-:Y:S01]  /*1c20*/  ISETP.NE.AND P6, PT, R24, RZ, PT ;  /* 0x000000ff1800720c */ /* 0x000fe20003fc5270 */
[----:B------:R-:W-:Y:S01]  /*1c30*/  BSSY.RECONVERGENT B1, `(.L_x_50) ;  /* 0x000000b000017945 */ /* 0x000fe20003800200 */
[----:B------:R-:W-:Y:S01]  /*1c40*/  ISETP.GE.AND P5, PT, R18, R19, PT ;  /* 0x000000131200720c */ /* 0x000fe20003fa6270 */
        /* <DEDUP_REMOVED lines=9> */
.L_x_51:
[----:B------:R-:W-:Y:S05]  /*1ce0*/  BSYNC.RECONVERGENT B1 ;  /* 0x0000000000017941 */ /* 0x000fea0003800200 */
.L_x_50:
        /* <DEDUP_REMOVED lines=12> */
.L_x_53:
[----:B------:R-:W-:Y:S05]  /*1db0*/  BSYNC.RECONVERGENT B1 ;  /* 0x0000000000017941 */ /* 0x000fea0003800200 */
.L_x_52:
        /* <DEDUP_REMOVED lines=12> */
.L_x_55:
[----:B------:R-:W-:Y:S05]  /*1e80*/  BSYNC.RECONVERGENT B1 ;  /* 0x0000000000017941 */ /* 0x000fea0003800200 */
.L_x_54:
        /* <DEDUP_REMOVED lines=12> */
.L_x_57:
[----:B------:R-:W-:Y:S05]  /*1f50*/  BSYNC.RECONVERGENT B1 ;  /* 0x0000000000017941 */ /* 0x000fea0003800200 */
.L_x_56:
        /* <DEDUP_REMOVED lines=12> */
.L_x_59:
[----:B------:R-:W-:Y:S05]  /*2020*/  BSYNC.RECONVERGENT B1 ;  /* 0x0000000000017941 */ /* 0x000fea0003800200 */
.L_x_58:
        /* <DEDUP_REMOVED lines=12> */
.L_x_61:
[----:B------:R-:W-:Y:S05]  /*20f0*/  BSYNC.RECONVERGENT B1 ;  /* 0x0000000000017941 */ /* 0x000fea0003800200 */
.L_x_60:
        /* <DEDUP_REMOVED lines=12> */
.L_x_63:
[----:B------:R-:W-:Y:S05]  /*21c0*/  BSYNC.RECONVERGENT B1 ;  /* 0x0000000000017941 */ /* 0x000fea0003800200 */
.L_x_62:
        /* <DEDUP_REMOVED lines=12> */
.L_x_65:
[----:B------:R-:W-:Y:S05]  /*2290*/  BSYNC.RECONVERGENT B1 ;  /* 0x0000000000017941 */ /* 0x000fea0003800200 */
.L_x_64:
        /* <DEDUP_REMOVED lines=12> */
.L_x_67:
[----:B------:R-:W-:Y:S05]  /*2360*/  BSYNC.RECONVERGENT B1 ;  /* 0x0000000000017941 */ /* 0x000fea0003800200 */
.L_x_66:
[----:B------:R-:W-:Y:S01]  /*2370*/  ISETP.GE.AND P5, PT, R5, R6, PT ;  /* 0x000000060500720c */ /* 0x000fe20003fa6270 */
[----:B------:R-:W-:Y:S01]  /*2380*/  BSSY.RECONVERGENT B1, `(.L_x_68) ;  /* 0x000000a000017945 */ /* 0x000fe20003800200 */
[----:B------:R-:W-:-:S11]  /*2390*/  VIADD R8, R6, 0xffffffff ;  /* 0xffffffff06087836 */ /* 0x000fd60000000000 */
[----:B------:R-:W-:Y:S05]  /*23a0*/  @P0 BRA P5, `(.L_x_69) ;  /* 0x00000000001c0947 */ /* 0x000fea0002800000 */
[----:B------:R-:W-:-:S04]  /*23b0*/  ISETP.GT.AND P0, PT, R8, R5, PT ;  /* 0x000000050800720c */ /* 0x000fc80003f04270 */
[----:B------:R-:W-:-:S13]  /*23c0*/  ISETP.GT.AND P0, PT, R6, 0x1, P0 ;  /* 0x000000010600780c */ /* 0x000fda0000704270 */
[----:B------:R-:W-:Y:S01]  /*23d0*/  @!P0 ISETP.NE.AND P6, PT, R8, R5, PT ;  /* 0x000000050800820c */ /* 0x000fe20003fc5270 */
[----:B------:R-:W-:Y:S01]  /*23e0*/  IMAD.MOV.U32 R5, RZ, RZ, R8 ;  /* 0x000000ffff057224 */ /* 0x000fe200078e0008 */
[----:B------:R-:W-:Y:S02]  /*23f0*/  @!P0 ISETP.GT.AND P5, PT, R6, 0x1, PT ;  /* 0x000000010600880c */ /* 0x000fe40003fa4270 */
[----:B------:R-:W-:-:S04]  /*2400*/  @!P0 SEL R8, R8, RZ, !P6 ;  /* 0x000000ff08088207 */ /* 0x000fc80007000000 */
[----:B------:R-:W-:-:S07]  /*2410*/  @!P0 SEL R5, R8, RZ, P5 ;  /* 0x000000ff08058207 */ /* 0x000fce0002800000 */
.L_x_69:
[----:B------:R-:W-:Y:S05]  /*2420*/  BSYNC.RECONVERGENT B1 ;  /* 0x0000000000017941 */ /* 0x000fea0003800200 */
.L_x_68:
        /* <DEDUP_REMOVED lines=11> */
.L_x_71:
[----:B------:R-:W-:Y:S05]  /*24e0*/  BSYNC.RECONVERGENT B1 ;  /* 0x0000000000017941 */ /* 0x000fea0003800200 */
.L_x_70:
        /* <DEDUP_REMOVED lines=12> */
.L_x_73:
[----:B------:R-:W-:Y:S05]  /*25b0*/  BSYNC.RECONVERGENT B1 ;  /* 0x0000000000017941 */ /* 0x000fea0003800200 */
.L_x_72:
        /* <DEDUP_REMOVED lines=12> */
.L_x_75:
[----:B------:R-:W-:Y:S05]  /*2680*/  BSYNC.RECONVERGENT B1 ;  /* 0x0000000000017941 */ /* 0x000fea0003800200 */
.L_x_74:
[----:B------:R-:W-:Y:S01]  /*2690*/  ISETP.GE.AND P0, PT, R0, R21, PT ;  /* 0x000000150000720c */ /* 0x000fe20003f06270 */
[----:B------:R-:W-:Y:S01]  /*26a0*/  BSSY.RECONVERGENT B1, `(.L_x_76) ;  /* 0x000000b000017945 */ /* 0x000fe20003800200 */
[----:B------:R-:W-:Y:S01]  /*26b0*/  ISETP.NE.AND P3, PT, R33, RZ, PT ;  /* 0x000000ff2100720c */ /* 0x000fe20003f65270 */
[----:B------:R-:W-:-:S10]  /*26c0*/  VIADD R3, R21, 0xffffffff ;  /* 0xffffffff15037836 */ /* 0x000fd40000000000 */
        /* <DEDUP_REMOVED lines=8> */
.L_x_77:
[----:B------:R-:W-:Y:S05]  /*2750*/  BSYNC.RECONVERGENT B1 ;  /* 0x0000000000017941 */ /* 0x000fea0003800200 */
.L_x_76:
[----:B------:R-:W-:Y:S05]  /*2760*/  @P3 BRA `(.L_x_78) ;  /* 0x0000003400a03947 */ /* 0x000fea0003800000 */
[----:B------:R-:W0:Y:S01]  /*2770*/  LDC.64 R2, c[0x0][0x390] ;  /* 0x0000e400ff027b82 */ /* 0x000e220000000a00 */
[----:B------:R-:W-:-:S05]  /*2780*/  IMAD.MOV.U32 R8, RZ, RZ, 0x65 ;  /* 0x00000065ff087424 */ /* 0x000fca00078e00ff */
[----:B0-----:R0:W-:Y:S01]  /*2790*/  ST.E.64.STRONG.GPU desc[UR8][R2.64+0x100], R8 ;  /* 0x0001000802007985 */ /* 0x0011e2000c10fb08 */
[----:B------:R-:W-:Y:S05]  /*27a0*/  BRA `(.L_x_78) ;  /* 0x0000003400907947 */ /* 0x000fea0003800000 */
.L_x_2:
[C---:B------:R-:W-:Y:S01]  /*27b0*/  ISETP.GT.AND P0, PT, R18.reuse, RZ, PT ;  /* 0x000000ff1200720c */ /* 0x040fe20003f04270 */
[----:B------:R-:W-:Y:S01]  /*27c0*/  BSSY.RECONVERGENT B1, `(.L_x_79) ;  /* 0x000000d000017945 */ /* 0x000fe20003800200 */
[----:B------:R-:W-:Y:S01]  /*27d0*/  ISETP.GE.AND P2, PT, R18, R19, PT ;  /* 0x000000131200720c */ /* 0x000fe20003f46270 */
[----:B0-----:R-:W-:Y:S01]  /*27e0*/  VIADD R9, R19, 0xffffffff ;  /* 0xffffffff13097836 */ /* 0x001fe20000000000 */
[----:B------:R-:W-:Y:S01]  /*27f0*/  ISETP.GT.AND P1, PT, R17, RZ, PT ;  /* 0x000000ff1100720c */ /* 0x000fe20003f24270 */
[----:B------:R-:W-:-:S10]  /*2800*/  IMAD.MOV.U32 R8, RZ, RZ, R18 ;  /* 0x000000ffff087224 */ /* 0x000fd400078e0012 */
        /* <DEDUP_REMOVED lines=8> */
.L_x_80:
[----:B------:R-:W-:Y:S05]  /*2890*/  BSYNC.RECONVERGENT B1 ;  /* 0x0000000000017941 */ /* 0x000fea0003800200 */
.L_x_79:
[----:B------:R-:W-:Y:S01]  /*28a0*/  ISETP.GE.AND P0, PT, R17, R8, PT ;  /* 0x000000081100720c */ /* 0x000fe20003f06270 */
[----:B------:R-:W-:Y:S01]  /*28b0*/  BSSY.RECONVERGENT B1, `(.L_x_81) ;  /* 0x000000c000017945 */ /* 0x000fe20003800200 */
[----:B------:R-:W-:Y:S01]  /*28c0*/  ISETP.GT.AND P2, PT, R16, RZ, PT ;  /* 0x000000ff1000720c */ /* 0x000fe20003f44270 */
[----:B------:R-:W-:Y:S02]  /*28d0*/  IMAD.MOV.U32 R9, RZ, RZ, R17 ;  /* 0x000000ffff097224 */ /* 0x000fe400078e0011 */
[----:B------:R-:W-:-:S08]  /*28e0*/  VIADD R10, R8, 0xffffffff ;  /* 0xffffffff080a7836 */ /* 0x000fd00000000000 */
        /* <DEDUP_REMOVED lines=8> */
.L_x_82:
[----:B------:R-:W-:Y:S05]  /*2970*/  BSYNC.RECONVERGENT B1 ;  /* 0x0000000000017941 */ /* 0x000fea0003800200 */
.L_x_81:
        /* <DEDUP_REMOVED lines=13> */
.L_x_84:
[----:B------:R-:W-:Y:S05]  /*2a50*/  BSYNC.RECONVERGENT B1 ;  /* 0x0000000000017941 */ /* 0x000fea0003800200 */
.L_x_83:
        /* <DEDUP_REMOVED lines=13> */
.L_x_86:
[----:B------:R-:W-:Y:S05]  /*2b30*/  BSYNC.RECONVERGENT B1 ;  /* 0x0000000000017941 */ /* 0x000fea0003800200 */
.L_x_85:
        /* <DEDUP_REMOVED lines=13> */
.L_x_88:
[----:B------:R-:W-:Y:S05]  /*2c10*/  BSYNC.RECONVERGENT B1 ;  /* 0x0000000000017941 */ /* 0x000fea0003800200 */
.L_x_87:
        /* <DEDUP_REMOVED lines=13> */
.L_x_90:
[----:B------:R-:W-:Y:S05]  /*2cf0*/  BSYNC.RECONVERGENT B1 ;  /* 0x0000000000017941 */ /* 0x000fea0003800200 */
.L_x_89:
        /* <DEDUP_REMOVED lines=13> */
.L_x_92:
[----:B------:R-:W-:Y:S05]  /*2dd0*/  BSYNC.RECONVERGENT B1 ;  /* 0x0000000000017941 */ /* 0x000fea0003800200 */
.L_x_91:
        /* <DEDUP_REMOVED lines=13> */
.L_x_94:
[----:B------:R-:W-:Y:S05]  /*2eb0*/  BSYNC.RECONVERGENT B1 ;  /* 0x0000000000017941 */ /* 0x000fea0003800200 */
.L_x_93:
        /* <DEDUP_REMOVED lines=13> */
.L_x_96:
[----:B------:R-:W-:Y:S05]  /*2f90*/  BSYNC.RECONVERGENT B1 ;  /* 0x0000000000017941 */ /* 0x000fea0003800200 */
.L_x_95:
        /* <DEDUP_REMOVED lines=13> */
.L_x_98:
[----:B------:R-:W-:Y:S05]  /*3070*/  BSYNC.RECONVERGENT B1 ;  /* 0x0000000000017941 */ /* 0x000fea0003800200 */
.L_x_97:
        /* <DEDUP_REMOVED lines=13> */
.L_x_100:
[----:B------:R-:W-:Y:S05]  /*3150*/  BSYNC.RECONVERGENT B1 ;  /* 0x0000000000017941 */ /* 0x000fea0003800200 */
.L_x_99:
        /* <DEDUP_REMOVED lines=13> */
.L_x_102:
[----:B------:R-:W-:Y:S05]  /*3230*/  BSYNC.RECONVERGENT B1 ;  /* 0x0000000000017941 */ /* 0x000fea0003800200 */
.L_x_101:
        /* <DEDUP_REMOVED lines=13> */
.L_x_104:
[----:B------:R-:W-:Y:S05]  /*3310*/  BSYNC.RECONVERGENT B1 ;  /* 0x0000000000017941 */ /* 0x000fea0003800200 */
.L_x_103:
        /* <DEDUP_REMOVED lines=12> */
.L_x_106:
[----:B------:R-:W-:Y:S05]  /*33e0*/  BSYNC.RECONVERGENT B1 ;  /* 0x0000000000017941 */ /* 0x000fea0003800200 */
.L_x_105:
[----:B------:R-:W0:Y:S01]  /*33f0*/  SHFL.UP PT, R11, R8, 0x1, RZ ;  /* 0x04200000080b7989 */ /* 0x000e2200000e00ff */
[C---:B------:R-:W-:Y:S01]  /*3400*/  ISETP.GT.AND P1, PT, R8.reuse, RZ, PT ;  /* 0x000000ff0800720c */ /* 0x040fe20003f24270 */
[----:B------:R-:W-:Y:S01]  /*3410*/  BSSY.RECONVERGENT B1, `(.L_x_107) ;  /* 0x000000d000017945 */ /* 0x000fe20003800200 */
[----:B------:R-:W-:Y:S01]  /*3420*/  ISETP.GE.AND P3, PT, R37, 0x1, PT ;  /* 0x000000012500780c */ /* 0x000fe20003f66270 */
[----:B------:R-:W-:Y:S01]  /*3430*/  IMAD.MOV.U32 R9, RZ, RZ, R8 ;  /* 0x000000ffff097224 */ /* 0x000fe200078e0008 */
[----:B0-----:R-:W-:Y:S01]  /*3440*/  ISETP.GE.AND P0, PT, R8, R11, PT ;  /* 0x0000000b0800720c */ /* 0x001fe20003f06270 */
[----:B------:R-:W-:-:S12]  /*3450*/  VIADD R25, R11, 0xffffffff ;  /* 0xffffffff0b197836 */ /* 0x000fd80000000000 */
        /* <DEDUP_REMOVED lines=8> */
.L_x_108:
[----:B------:R-:W-:Y:S05]  /*34e0*/  BSYNC.RECONVERGENT B1 ;  /* 0x0000000000017941 */ /* 0x000fea0003800200 */
.L_x_107:
[----:B------:R-:W-:Y:S01]  /*34f0*/  SEL R9, R8, R9, !P3 ;  /* 0x0000000908097207 */ /* 0x000fe20005800000 */
[----:B------:R-:W-:Y:S01]  /*3500*/  BSSY.RECONVERGENT B1, `(.L_x_109) ;  /* 0x000000f000017945 */ /* 0x000fe20003800200 */
[----:B------:R-:W-:Y:S02]  /*3510*/  ISETP.GE.AND P3, PT, R37, 0x2, PT ;  /* 0x000000022500780c */ /* 0x000fe40003f66270 */
        /* <DEDUP_REMOVED lines=13> */
.L_x_110:
[----:B------:R-:W-:Y:S05]  /*35f0*/  BSYNC.RECONVERGENT B1 ;  /* 0x0000000000017941 */ /* 0x000fea0003800200 */
.L_x_109:
        /* <DEDUP_REMOVED lines=16> */
.L_x_112:
[----:B------:R-:W-:Y:S05]  /*3700*/  BSYNC.RECONVERGENT B1 ;  /* 0x0000000000017941 */ /* 0x000fea0003800200 */
.L_x_111:
        /* <DEDUP_REMOVED lines=16> */
.L_x_114:
[----:B------:R-:W-:Y:S05]  /*3810*/  BSYNC.RECONVERGENT B1 ;  /* 0x0000000000017941 */ /* 0x000fea0003800200 */
.L_x_113:
[----:B------:R-:W-:Y:S01]  /*3820*/  SEL R25, R9, R8, !P3 ;  /* 0x0000000809197207 */ /* 0x000fe20005800000 */
[----:B------:R-:W-:Y:S01]  /*3830*/  BSSY.RECONVERGENT B1, `(.L_x_115) ;  /* 0x0000010000017945 */ /* 0x000fe20003800200 */
[----:B------:R-:W-:Y:S02]  /*3840*/  ISETP.NE.AND P3, PT, R37, 0x1f, PT ;  /* 0x0000001f2500780c */ /* 0x000fe40003f65270 */
[----:B------:R-:W-:Y:S01]  /*3850*/  ISETP.GT.AND P1, PT, R25, RZ, PT ;  /* 0x000000ff1900720c */ /* 0x000fe20003f24270 */
[----:B------:R-:W0:Y:S01]  /*3860*/  SHFL.UP PT, R8, R25, 0x10, RZ ;  /* 0x0600000019087989 */ /* 0x000e2200000e00ff */
[----:B------:R-:W-:-:S09]  /*3870*/  IMAD.MOV.U32 R22, RZ, RZ, R25 ;  /* 0x000000ffff167224 */ /* 0x000fd200078e0019 */
[----:B------:R-:W-:Y:S02]  /*3880*/  @!P3 LEA R27, R21, UR4, 0x2 ;  /* 0x00000004151bbc11 */ /* 0x000fe4000f8e10ff */
        /* <DEDUP_REMOVED lines=10> */
.L_x_116:
[----:B------:R-:W-:Y:S05]  /*3930*/  BSYNC.RECONVERGENT B1 ;  /* 0x0000000000017941 */ /* 0x000fea0003800200 */
.L_x_115:
[----:B------:R-:W-:Y:S01]  /*3940*/  @!P3 STS [R27+0x10], R22 ;  /* 0x000010161b00b388 */ /* 0x000fe20000000800 */
[----:B------:R-:W-:Y:S01]  /*3950*/  BAR.SYNC.DEFER_BLOCKING 0x0 ;  /* 0x0000000000007b1d */ /* 0x000fe20000010000 */
[----:B------:R-:W-:Y:S02]  /*3960*/  ISETP.GE.AND P0, PT, R37, 0x10, PT ;  /* 0x000000102500780c */ /* 0x000fe40003f06270 */
[----:B------:R-:W-:Y:S02]  /*3970*/  ISETP.NE.AND P1, PT, R21, 0x3, PT ;  /* 0x000000031500780c */ /* 0x000fe40003f25270 */
[----:B------:R-:W-:-:S06]  /*3980*/  SEL R25, R25, R22, !P0 ;  /* 0x0000001619197207 */ /* 0x000fcc0004000000 */
[----:B------:R-:W-:Y:S04]  /*3990*/  SHFL.UP PT, R25, R25, 0x1, RZ ;  /* 0x0420000019197989 */ /* 0x000fe800000e00ff */
[----:B------:R-:W0:Y:S02]  /*39a0*/  LDS.128 R8, [UR4+0x10] ;  /* 0x00001004ff087984 */ /* 0x000e240008000c00 */
[C---:B0-----:R-:W-:Y:S01]  /*39b0*/  ISETP.GT.AND P0, PT, R9.reuse, RZ, PT ;  /* 0x000000ff0900720c */ /* 0x041fe20003f04270 */
[----:B------:R-:W-:Y:S01]  /*39c0*/  VIADD R26, R8, 0xffffffff ;  /* 0xffffffff081a7836 */ /* 0x000fe20000000000 */
[----:B------:R-:W-:Y:S02]  /*39d0*/  ISETP.GE.AND P3, PT, R9, R8, PT ;  /* 0x000000080900720c */ /* 0x000fe40003f66270 */
[----:B------:R-:W-:-:S11]  /*39e0*/  ISETP.GT.AND P2, PT, R10, RZ, PT ;  /* 0x000000ff0a00720c */ /* 0x000fd60003f44270 */
        /* <DEDUP_REMOVED lines=8> */
.L_x_117:
[----:B------:R-:W-:Y:S01]  /*3a70*/  ISETP.GE.AND P0, PT, R10, R9, PT ;  /* 0x000000090a00720c */ /* 0x000fe20003f06270 */
[----:B------:R-:W-:Y:S01]  /*3a80*/  VIADD R27, R9, 0xffffffff ;  /* 0xffffffff091b7836 */ /* 0x000fe20000000000 */
        /* <DEDUP_REMOVED lines=9> */
.L_x_118:
[----:B------:R-:W0:Y:S01]  /*3b20*/  S2R R22, SR_TID.X ;  /* 0x0000000000167919 */ /* 0x000e220000002100 */
[----:B------:R-:W-:Y:S01]  /*3b30*/  ISETP.GE.AND P4, PT, R11, R10, PT ;  /* 0x0000000a0b00720c */ /* 0x000fe20003f86270 */
[----:B------:R-:W-:Y:S01]  /*3b40*/  IMAD.MOV.U32 R31, RZ, RZ, R11 ;  /* 0x000000ffff1f7224 */ /* 0x000fe200078e000b */
[----:B------:R-:W-:-:S04]  /*3b50*/  ISETP.NE.AND P0, PT, R21, 0x2, PT ;  /* 0x000000021500780c */ /* 0x000fc80003f05270 */
[----:B------:R-:W-:Y:S01]  /*3b60*/  SEL R9, R9, R8, !P0 ;  /* 0x0000000809097207 */ /* 0x000fe20004000000 */
[----:B------:R-:W-:Y:S01]  /*3b70*/  VIADD R8, R10, 0xffffffff ;  /* 0xffffffff0a087836 */ /* 0x000fe20000000000 */
[----:B0-----:R-:W-:-:S05]  /*3b80*/  ISETP.GE.U32.AND P2, PT, R22, 0x20, PT ;  /* 0x000000201600780c */ /* 0x001fca0003f46070 */
[----:B------:R-:W-:Y:S08]  /*3b90*/  @P3 BRA P4, `(.L_x_119) ;  /* 0x00000000001c3947 */ /* 0x000ff00002000000 */
[----:B------:R-:W-:Y:S01]  /*3ba0*/  ISETP.GT.AND P0, PT, R8, R11, PT ;  /* 0x0000000b0800720c */ /* 0x000fe20003f04270 */
[----:B------:R-:W-:-:S03]  /*3bb0*/  IMAD.MOV.U32 R31, RZ, RZ, R8 ;  /* 0x000000ffff1f7224 */ /* 0x000fc600078e0008 */
[----:B------:R-:W-:-:S13]  /*3bc0*/  ISETP.GT.AND P0, PT, R10, 0x1, P0 ;  /* 0x000000010a00780c */ /* 0x000fda0000704270 */
[----:B------:R-:W-:Y:S02]  /*3bd0*/  @!P0 ISETP.NE.AND P4, PT, R8, R11, PT ;  /* 0x0000000b0800820c */ /* 0x000fe40003f85270 */
[----:B------:R-:W-:Y:S02]  /*3be0*/  @!P0 ISETP.GT.AND P3, PT, R10, 0x1, PT ;  /* 0x000000010a00880c */ /* 0x000fe40003f64270 */
[----:B------:R-:W-:-:S04]  /*3bf0*/  @!P0 SEL R8, R8, RZ, !P4 ;  /* 0x000000ff08088207 */ /* 0x000fc80006000000 */
[----:B------:R-:W-:-:S07]  /*3c00*/  @!P0 SEL R31, R8, RZ, P3 ;  /* 0x000000ff081f8207 */ /* 0x000fce0001800000 */
.L_x_119:
[----:B------:R-:W-:Y:S01]  /*3c10*/  SEL R10, R10, R9, !P1 ;  /* 0x000000090a0a7207 */ /* 0x000fe20004800000 */
[----:B------:R-:W-:Y:S06]  /*3c20*/  @!P2 BRA `(.L_x_120) ;  /* 0x000000000040a947 */ /* 0x000fec0003800000 */
[C---:B------:R-:W-:Y:S01]  /*3c30*/  ISETP.GE.AND P0, PT, R25.reuse, R10, PT ;  /* 0x0000000a1900720c */ /* 0x040fe20003f06270 */
[----:B------:R-:W-:Y:S01]  /*3c40*/  BSSY.RECONVERGENT B1, `(.L_x_121) ;  /* 0x000000c000017945 */ /* 0x000fe20003800200 */
[----:B------:R-:W-:Y:S01]  /*3c50*/  ISETP.GT.AND P1, PT, R25, RZ, PT ;  /* 0x000000ff1900720c */ /* 0x000fe20003f24270 */
[----:B------:R-:W-:Y:S01]  /*3c60*/  VIADD R8, R10, 0xffffffff ;  /* 0xffffffff0a087836 */ /* 0x000fe20000000000 */
[----:B------:R-:W-:-:S11]  /*3c70*/  ISETP.NE.AND P3, PT, R37, RZ, PT ;  /* 0x000000ff2500720c */ /* 0x000fd60003f65270 */
        /* <DEDUP_REMOVED lines=8> */
.L_x_122:
[----:B------:R-:W-:Y:S05]  /*3d00*/  BSYNC.RECONVERGENT B1 ;  /* 0x0000000000017941 */ /* 0x000fea0003800200 */
.L_x_121:
[----:B------:R-:W-:Y:S01]  /*3d10*/  SEL R25, R10, R25, !P3 ;  /* 0x000000190a197207 */ /* 0x000fe20005800000 */
[----:B------:R-:W-:Y:S06]  /*3d20*/  BRA `(.L_x_123) ;  /* 0x0000001000cc7947 */ /* 0x000fec0003800000 */
.L_x_120:
[----:B------:R-:W0:Y:S01]  /*3d30*/  LDC.64 R8, c[0x0][0x390] ;  /* 0x0000e400ff087b82 */ /* 0x000e220000000a00 */
[----:B------:R-:W-:Y:S02]  /*3d40*/  ISETP.NE.AND P0, PT, R22, RZ, PT ;  /* 0x000000ff1600720c */ /* 0x000fe40003f05270 */
[----:B------:R-:W-:-:S05]  /*3d50*/  LOP3.LUT R11, RZ, R22, RZ, 0x33, !PT ;  /* 0x00000016ff0b7212 */ /* 0x000fca00078e33ff */
[----:B------:R-:W1:Y:S06]  /*3d60*/  LDC R28, c[0x0][0x370] ;  /* 0x0000dc00ff1c7b82 */ /* 0x000e6c0000000800 */
[----:B------:R-:W-:Y:S01]  /*3d70*/  @!P0 IMAD.MOV.U32 R30, RZ, RZ, 0x64 ;  /* 0x00000064ff1e8424 */ /* 0x000fe200078e00ff */
[----:B------:R2:W-:Y:S01]  /*3d80*/  @!P0 STS [UR4+0xc], R31 ;  /* 0x00000c1fff008988 */ /* 0x0005e20008000804 */
[----:B0-----:R-:W-:-:S04]  /*3d90*/  IMAD.WIDE R32, R24, 0x8, R8 ;  /* 0x0000000818207825 */ /* 0x001fc800078e0208 */
[----:B------:R-:W-:Y:S01]  /*3da0*/  IMAD.IADD R24, R24, 0x1, R11 ;  /* 0x0000000118187824 */ /* 0x000fe200078e020b */
[----:B------:R2:W-:Y:S01]  /*3db0*/  @!P0 ST.E.64.STRONG.GPU desc[UR8][R32.64+0x100], R30 ;  /* 0x0001001e20008985 */ /* 0x0005e2000c10fb08 */
[----:B-1----:R-:W-:-:S13]  /*3dc0*/  ISETP.GT.U32.AND P1, PT, R28, 0x1f3, PT ;  /* 0x000001f31c00780c */ /* 0x002fda0003f24070 */
[----:B--2---:R-:W-:Y:S05]  /*3dd0*/  @P1 BRA `(.L_x_124) ;  /* 0x0000000000081947 */ /* 0x004fea0003800000 */
[----:B------:R0:W-:Y:S06]  /*3de0*/  MEMBAR.SC.CTA ;  /* 0x0000000000007992 */ /* 0x0001ec0000000000 */
[----:B0-----:R-:W-:Y:S05]  /*3df0*/  BRA `(.L_x_125) ;  /* 0x0000000000087947 */ /* 0x001fea0003800000 */
.L_x_124:
[----:B------:R-:W-:Y:S05]  /*3e00*/  NANOSLEEP 0x1c2 ;  /* 0x000001c20000795d */ /* 0x000fea0003800000 */
[----:B------:R-:W-:Y:S01]  /*3e10*/  NOP ;  /* 0x0000000000007918 */ /* 0x000fe20000000000 */
.L_x_125:
[----:B------:R-:W-:-:S05]  /*3e20*/  IMAD.WIDE R8, R24, 0x8, R8 ;  /* 0x0000000818087825 */ /* 0x000fca00078e0208 */
[----:B------:R-:W2:Y:S01]  /*3e30*/  LD.E.64.STRONG.GPU R10, desc[UR8][R8.64+0x100] ;  /* 0x00010008080a7980 */ /* 0x000ea2000c10fb00 */
[----:B------:R-:W-:Y:S01]  /*3e40*/  UMOV UR5, 0xffffffff ;  /* 0xffffffff00057882 */ /* 0x000fe20000000000 */
[----:B--2---:R-:W-:Y:S02]  /*3e50*/  ISETP.NE.AND P0, PT, R10, 0x63, PT ;  /* 0x000000630a00780c */ /* 0x004fe40003f05270 */
[----:B------:R-:W-:Y:S11]  /*3e60*/  BRA.DIV UR5, `(.L_x_126) ;  /* 0x0000008205807947 */ /* 0x000ff6000b800000 */
[----:B------:R-:W-:-:S13]  /*3e70*/  VOTE.ANY P0, !P0 ;  /* 0x0000000000ff7806 */ /* 0x000fda0004000100 */
.L_x_414:
[----:B------:R-:W-:Y:S05]  /*3e80*/  @!P0 BRA `(.L_x_127) ;  /* 0x0000000000308947 */ /* 0x000fea0003800000 */
.L_x_131:
[----:B------:R-:W-:Y:S05]  /*3e90*/  YIELD ;  /* 0x0000000000007946 */ /* 0x000fea0003800000 */
[----:B------:R-:W-:Y:S05]  /*3ea0*/  @P1 BRA `(.L_x_128) ;  /* 0x0000000000081947 */ /* 0x000fea0003800000 */
[----:B------:R0:W-:Y:S06]  /*3eb0*/  MEMBAR.SC.CTA ;  /* 0x0000000000007992 */ /* 0x0001ec0000000000 */
[----:B0-----:R-:W-:Y:S05]  /*3ec0*/  BRA `(.L_x_129) ;  /* 0x0000000000087947 */ /* 0x001fea0003800000 */
.L_x_128:
[----:B------:R-:W-:Y:S05]  /*3ed0*/  NANOSLEEP 0x15e ;  /* 0x0000015e0000795d */ /* 0x000fea0003800000 */
[----:B------:R-:W-:Y:S01]  /*3ee0*/  NOP ;  /* 0x0000000000007918 */ /* 0x000fe20000000000 */
.L_x_129:
[----:B------:R-:W2:Y:S01]  /*3ef0*/  LD.E.64.STRONG.GPU R10, desc[UR8][R8.64+0x100] ;  /* 0x00010008080a7980 */ /* 0x000ea2000c10fb00 */
[----:B------:R-:W-:Y:S01]  /*3f00*/  UMOV UR5, 0xffffffff ;  /* 0xffffffff00057882 */ /* 0x000fe20000000000 */
[----:B--2---:R-:W-:Y:S02]  /*3f10*/  ISETP.NE.AND P0, PT, R10, 0x63, PT ;  /* 0x000000630a00780c */ /* 0x004fe40003f05270 */
[----:B------:R-:W-:Y:S11]  /*3f20*/  BRA.DIV UR5, `(.L_x_130) ;  /* 0x0000008205707947 */ /* 0x000ff6000b800000 */
[----:B------:R-:W-:-:S13]  /*3f30*/  VOTE.ANY P0, !P0 ;  /* 0x0000000000ff7806 */ /* 0x000fda0004000100 */
.L_x_417:
[----:B------:R-:W-:Y:S05]  /*3f40*/  @P0 BRA `(.L_x_131) ;  /* 0xfffffffc00d00947 */ /* 0x000fea000383ffff */
.L_x_127:
[----:B------:R-:W-:Y:S01]  /*3f50*/  UMOV UR5, 0xffffffff ;  /* 0xffffffff00057882 */ /* 0x000fe20000000000 */
[----:B------:R-:W-:Y:S02]  /*3f60*/  ISETP.NE.AND P0, PT, R10, 0x65, PT ;  /* 0x000000650a00780c */ /* 0x000fe40003f05270 */
[----:B------:R-:W-:Y:S11]  /*3f70*/  BRA.DIV UR5, `(.L_x_132) ;  /* 0x00000082057c7947 */ /* 0x000ff6000b800000 */
[----:B------:R-:W0:Y:S01]  /*3f80*/  S2R R8, SR_GEMASK ;  /* 0x0000000000087919 */ /* 0x000e220000003c00 */
[----:B------:R-:W-:-:S04]  /*3f90*/  VOTE.ANY R21, PT, !P0 ;  /* 0x0000000000157806 */ /* 0x000fc800040e0100 */
[----:B0-----:R-:W-:-:S05]  /*3fa0*/  LOP3.LUT R21, R21, 0x80000000, R8, 0xec, !PT ;  /* 0x8000000015157812 */ /* 0x001fca00078eec08 */
[----:B------:R-:W-:-:S05]  /*3fb0*/  VIADD R8, R21, 0xffffffff ;  /* 0xffffffff15087836 */ /* 0x000fca0000000000 */
[----:B------:R-:W-:-:S06]  /*3fc0*/  LOP3.LUT R8, R21, R8, RZ, 0xc, !PT ;  /* 0x0000000815087212 */ /* 0x000fcc00078e0cff */
[----:B------:R-:W0:Y:S02]  /*3fd0*/  POPC R8, R8 ;  /* 0x0000000800087309 */ /* 0x000e240000000000 */
[----:B0-----:R0:W1:Y:S02]  /*3fe0*/  SHFL.DOWN PT, R26, R11, 0x1, R8 ;  /* 0x082000000b1a7989 */ /* 0x00106400000e0008 */
.L_x_421:
[----:B------:R-:W-:Y:S01]  /*3ff0*/  ISETP.GE.AND P0, PT, R37, R8, PT ;  /* 0x000000082500720c */ /* 0x000fe20003f06270 */
[----:B------:R-:W-:-:S12]  /*4000*/  BSSY.RECONVERGENT B1, `(.L_x_133) ;  /* 0x000000d000017945 */ /* 0x000fd80003800200 */
[----:B------:R-:W-:Y:S05]  /*4010*/  @P0 BRA `(.L_x_134) ;  /* 0x00000000002c0947 */ /* 0x000fea0003800000 */
[C---:B-1----:R-:W-:Y:S01]  /*4020*/  ISETP.GE.AND P0, PT, R11.reuse, R26, PT ;  /* 0x0000001a0b00720c */ /* 0x042fe20003f06270 */
[----:B------:R-:W-:Y:S01]  /*4030*/  VIADD R22, R26, 0xffffffff ;  /* 0xffffffff1a167836 */ /* 0x000fe20000000000 */
[----:B------:R-:W-:-:S13]  /*4040*/  ISETP.GT.AND P1, PT, R11, RZ, PT ;  /* 0x000000ff0b00720c */ /* 0x000fda0003f24270 */
[----:B------:R-:W-:Y:S05]  /*4050*/  @P0 BRA P1, `(.L_x_134) ;  /* 0x00000000001c0947 */ /* 0x000fea0000800000 */
[----:B------:R-:W-:-:S04]  /*4060*/  ISETP.GT.AND P0, PT, R22, R11, PT ;  /* 0x0000000b1600720c */ /* 0x000fc80003f04270 */
[----:B------:R-:W-:-:S13]  /*4070*/  ISETP.GT.AND P0, PT, R26, 0x1, P0 ;  /* 0x000000011a00780c */ /* 0x000fda0000704270 */
[----:B------:R-:W-:Y:S01]  /*4080*/  @!P0 ISETP.NE.AND P2, PT, R22, R11, PT ;  /* 0x0000000b1600820c */ /* 0x000fe20003f45270 */
[----:B0-----:R-:W-:Y:S01]  /*4090*/  IMAD.MOV.U32 R11, RZ, RZ, R22 ;  /* 0x000000ffff0b7224 */ /* 0x001fe200078e0016 */
[----:B------:R-:W-:Y:S02]  /*40a0*/  @!P0 ISETP.GT.AND P1, PT, R26, 0x1, PT ;  /* 0x000000011a00880c */ /* 0x000fe40003f24270 */
[----:B------:R-:W-:-:S04]  /*40b0*/  @!P0 SEL R9, R22, RZ, !P2 ;  /* 0x000000ff16098207 */ /* 0x000fc80005000000 */
[----:B------:R-:W-:-:S07]  /*40c0*/  @!P0 SEL R11, R9, RZ, P1 ;  /* 0x000000ff090b8207 */ /* 0x000fce0000800000 */
.L_x_134:
[----:B------:R-:W-:Y:S05]  /*40d0*/  BSYNC.RECONVERGENT B1 ;  /* 0x0000000000017941 */ /* 0x000fea0003800200 */
.L_x_133:
[----:B------:R-:W-:-:S03]  /*40e0*/  UMOV UR5, 0xffffffff ;  /* 0xffffffff00057882 */ /* 0x000fc60000000000 */
[----:B------:R-:W-:Y:S05]  /*40f0*/  BRA.DIV UR5, `(.L_x_135) ;  /* 0x00000082056c7947 */ /* 0x000fea000b800000 */
[----:B------:R2:W3:Y:S02]  /*4100*/  SHFL.DOWN PT, R9, R11, 0x2, R8 ;  /* 0x084000000b097989 */ /* 0x0004e400000e0008 */
.L_x_424:
[----:B------:R-:W-:Y:S01]  /*4110*/  VIADD R21, R37, 0x2 ;  /* 0x0000000225157836 */ /* 0x000fe20000000000 */
[----:B------:R-:W-:Y:S04]  /*4120*/  BSSY.RECONVERGENT B1, `(.L_x_136) ;  /* 0x000000e000017945 */ /* 0x000fe80003800200 */
[----:B------:R-:W-:-:S13]  /*4130*/  ISETP.GT.AND P0, PT, R21, R8, PT ;  /* 0x000000081500720c */ /* 0x000fda0003f04270 */
[----:B------:R-:W-:Y:S05]  /*4140*/  @P0 BRA `(.L_x_137) ;  /* 0x00000000002c0947 */ /* 0x000fea0003800000 */
[----:B---3--:R-:W-:Y:S01]  /*4150*/  ISETP.GE.AND P0, PT, R11, R9, PT ;  /* 0x000000090b00720c */ /* 0x008fe20003f06270 */
[----:B------:R-:W-:Y:S01]  /*4160*/  VIADD R22, R9, 0xffffffff ;  /* 0xffffffff09167836 */ /* 0x000fe20000000000 */
[----:B------:R-:W-:-:S13]  /*4170*/  ISETP.GT.AND P1, PT, R11, RZ, PT ;  /* 0x000000ff0b00720c */ /* 0x000fda0003f24270 */
[----:B------:R-:W-:Y:S05]  /*4180*/  @P0 BRA P1, `(.L_x_137) ;  /* 0x00000000001c0947 */ /* 0x000fea0000800000 */
[----:B------:R-:W-:-:S04]  /*4190*/  ISETP.GT.AND P0, PT, R22, R11, PT ;  /* 0x0000000b1600720c */ /* 0x000fc80003f04270 */
[----:B------:R-:W-:-:S13]  /*41a0*/  ISETP.GT.AND P0, PT, R9, 0x1, P0 ;  /* 0x000000010900780c */ /* 0x000fda0000704270 */
[C---:B------:R-:W-:Y:S01]  /*41b0*/  @!P0 ISETP.NE.AND P2, PT, R22.reuse, R11, PT ;  /* 0x0000000b1600820c */ /* 0x040fe20003f45270 */
[----:B0-2---:R-:W-:Y:S01]  /*41c0*/  IMAD.MOV.U32 R11, RZ, RZ, R22 ;  /* 0x000000ffff0b7224 */ /* 0x005fe200078e0016 */
[----:B------:R-:W-:Y:S02]  /*41d0*/  @!P0 ISETP.GT.AND P1, PT, R9, 0x1, PT ;  /* 0x000000010900880c */ /* 0x000fe40003f24270 */
[----:B------:R-:W-:-:S04]  /*41e0*/  @!P0 SEL R9, R22, RZ, !P2 ;  /* 0x000000ff16098207 */ /* 0x000fc80005000000 */
[----:B------:R-:W-:-:S07]  /*41f0*/  @!P0 SEL R11, R9, RZ, P1 ;  /* 0x000000ff090b8207 */ /* 0x000fce0000800000 */
.L_x_137:
[----:B------:R-:W-:Y:S05]  /*4200*/  BSYNC.RECONVERGENT B1 ;  /* 0x0000000000017941 */ /* 0x000fea0003800200 */
.L_x_136:
[----:B------:R-:W-:-:S03]  /*4210*/  UMOV UR5, 0xffffffff ;  /* 0xffffffff00057882 */ /* 0x000fc60000000000 */
[----:B------:R-:W-:Y:S05]  /*4220*/  BRA.DIV UR5, `(.L_x_138) ;  /* 0x0000008205447947 */ /* 0x000fea000b800000 */
[----:B---3--:R3:W4:Y:S02]  /*4230*/  SHFL.DOWN PT, R9, R11, 0x4, R8 ;  /* 0x088000000b097989 */ /* 0x00872400000e0008 */
.L_x_427:
[----:B------:R-:W-:Y:S01]  /*4240*/  VIADD R21, R37, 0x4 ;  /* 0x0000000425157836 */ /* 0x000fe20000000000 */
[----:B------:R-:W-:Y:S04]  /*4250*/  BSSY.RECONVERGENT B1, `(.L_x_139) ;  /* 0x000000d000017945 */ /* 0x000fe80003800200 */
[----:B------:R-:W-:-:S13]  /*4260*/  ISETP.GT.AND P0, PT, R21, R8, PT ;  /* 0x000000081500720c */ /* 0x000fda0003f04270 */
[----:B------:R-:W-:Y:S05]  /*4270*/  @P0 BRA `(.L_x_140) ;  /* 0x0000000000280947 */ /* 0x000fea0003800000 */
[----:B----4-:R-:W-:Y:S01]  /*4280*/  ISETP.GE.AND P0, PT, R11, R9, PT ;  /* 0x000000090b00720c */ /* 0x010fe20003f06270 */
[----:B------:R-:W-:Y:S01]  /*4290*/  VIADD R22, R9, 0xffffffff ;  /* 0xffffffff09167836 */ /* 0x000fe20000000000 */
[----:B------:R-:W-:-:S13]  /*42a0*/  ISETP.GT.AND P1, PT, R11, RZ, PT ;  /* 0x000000ff0b00720c */ /* 0x000fda0003f24270 */
[----:B------:R-:W-:Y:S05]  /*42b0*/  @P0 BRA P1, `(.L_x_140) ;  /* 0x0000000000180947 */ /* 0x000fea0000800000 */
[----:B------:R-:W-:-:S04]  /*42c0*/  ISETP.GT.AND P2, PT, R9, 0x1, PT ;  /* 0x000000010900780c */ /* 0x000fc80003f44270 */
[----:B------:R-:W-:-:S13]  /*42d0*/  ISETP.GT.AND P0, PT, R22, R11, P2 ;  /* 0x0000000b1600720c */ /* 0x000fda0001704270 */
[----:B------:R-:W-:Y:S01]  /*42e0*/  @!P0 ISETP.NE.AND P1, PT, R22, R11, PT ;  /* 0x0000000b1600820c */ /* 0x000fe20003f25270 */
[----:B0-23--:R-:W-:-:S03]  /*42f0*/  IMAD.MOV.U32 R11, RZ, RZ, R22 ;  /* 0x000000ffff0b7224 */ /* 0x00dfc600078e0016 */
[----:B------:R-:W-:-:S04]  /*4300*/  @!P0 SEL R9, R22, RZ, !P1 ;  /* 0x000000ff16098207 */ /* 0x000fc80004800000 */
[----:B------:R-:W-:-:S07]  /*4310*/  @!P0 SEL R11, R9, RZ, P2 ;  /* 0x000000ff090b8207 */ /* 0x000fce0001000000 */
.L_x_140:
[----:B------:R-:W-:Y:S05]  /*4320*/  BSYNC.RECONVERGENT B1 ;  /* 0x0000000000017941 */ /* 0x000fea0003800200 */
.L_x_139:
[----:B------:R-:W-:-:S03]  /*4330*/  UMOV UR5, 0xffffffff ;  /* 0xffffffff00057882 */ /* 0x000fc60000000000 */
[----:B------:R-:W-:Y:S05]  /*4340*/  BRA.DIV UR5, `(.L_x_141) ;  /* 0x0000008205207947 */ /* 0x000fea000b800000 */
[----:B----4-:R4:W0:Y:S02]  /*4350*/  SHFL.DOWN PT, R9, R11, 0x8, R8 ;  /* 0x090000000b097989 */ /* 0x01082400000e0008 */
.L_x_430:
[----:B------:R-:W-:Y:S01]  /*4360*/  VIADD R36, R37, 0x8 ;  /* 0x0000000825247836 */ /* 0x000fe20000000000 */
[----:B------:R-:W-:Y:S04]  /*4370*/  BSSY.RECONVERGENT B1, `(.L_x_142) ;  /* 0x000000d000017945 */ /* 0x000fe80003800200 */
[----:B------:R-:W-:-:S13]  /*4380*/  ISETP.GT.AND P0, PT, R36, R8, PT ;  /* 0x000000082400720c */ /* 0x000fda0003f04270 */
[----:B------:R-:W-:Y:S05]  /*4390*/  @P0 BRA `(.L_x_143) ;  /* 0x0000000000280947 */ /* 0x000fea0003800000 */
[----:B0-----:R-:W-:Y:S01]  /*43a0*/  ISETP.GE.AND P0, PT, R11, R9, PT ;  /* 0x000000090b00720c */ /* 0x001fe20003f06270 */
[----:B------:R-:W-:Y:S01]  /*43b0*/  VIADD R22, R9, 0xffffffff ;  /* 0xffffffff09167836 */ /* 0x000fe20000000000 */
[----:B------:R-:W-:-:S13]  /*43c0*/  ISETP.GT.AND P1, PT, R11, RZ, PT ;  /* 0x000000ff0b00720c */ /* 0x000fda0003f24270 */
[----:B------:R-:W-:Y:S05]  /*43d0*/  @P0 BRA P1, `(.L_x_143) ;  /* 0x0000000000180947 */ /* 0x000fea0000800000 */
[----:B------:R-:W-:-:S04]  /*43e0*/  ISETP.GT.AND P2, PT, R9, 0x1, PT ;  /* 0x000000010900780c */ /* 0x000fc80003f44270 */
[----:B------:R-:W-:-:S13]  /*43f0*/  ISETP.GT.AND P0, PT, R22, R11, P2 ;  /* 0x0000000b1600720c */ /* 0x000fda0001704270 */
[----:B------:R-:W-:Y:S01]  /*4400*/  @!P0 ISETP.NE.AND P1, PT, R22, R11, PT ;  /* 0x0000000b1600820c */ /* 0x000fe20003f25270 */
[----:B--234-:R-:W-:-:S03]  /*4410*/  IMAD.MOV.U32 R11, RZ, RZ, R22 ;  /* 0x000000ffff0b7224 */ /* 0x01cfc600078e0016 */
[----:B------:R-:W-:-:S04]  /*4420*/  @!P0 SEL R9, R22, RZ, !P1 ;  /* 0x000000ff16098207 */ /* 0x000fc80004800000 */
[----:B------:R-:W-:-:S07]  /*4430*/  @!P0 SEL R11, R9, RZ, P2 ;  /* 0x000000ff090b8207 */ /* 0x000fce0001000000 */
.L_x_143:
[----:B------:R-:W-:Y:S05]  /*4440*/  BSYNC.RECONVERGENT B1 ;  /* 0x0000000000017941 */ /* 0x000fea0003800200 */
.L_x_142:
[----:B------:R-:W-:-:S03]  /*4450*/  UMOV UR5, 0xffffffff ;  /* 0xffffffff00057882 */ /* 0x000fc60000000000 */
[----:B------:R-:W-:Y:S05]  /*4460*/  BRA.DIV UR5, `(.L_x_144) ;  /* 0x0000007e05fc7947 */ /* 0x000fea000b800000 */
[----:B0-----:R0:W0:Y:S02]  /*4470*/  SHFL.DOWN PT, R9, R11, 0x10, R8 ;  /* 0x0a0000000b097989 */ /* 0x00102400000e0008 */
.L_x_433:
[----:B-1----:R-:W1:Y:S01]  /*4480*/  LDC.64 R26, c[0x0][0x390] ;  /* 0x0000e400ff1a7b82 */ /* 0x002e620000000a00 */
[----:B------:R-:W-:Y:S01]  /*4490*/  VIADD R30, R37, 0x10 ;  /* 0x00000010251e7836 */ /* 0x000fe20000000000 */
[----:B------:R-:W-:Y:S01]  /*44a0*/  BSSY.RECONVERGENT B1, `(.L_x_145) ;  /* 0x0000011000017945 */ /* 0x000fe20003800200 */
[----:B------:R-:W-:Y:S01]  /*44b0*/  ISETP.NE.AND P0, PT, R10, 0x65, PT ;  /* 0x000000650a00780c */ /* 0x000fe20003f05270 */
[----:B------:R-:W-:Y:S02]  /*44c0*/  IMAD.MOV.U32 R29, RZ, RZ, R11 ;  /* 0x000000ffff1d7224 */ /* 0x000fe400078e000b */
[----:B------:R-:W-:Y:S02]  /*44d0*/  ISETP.GT.AND P2, PT, R30, R8, PT ;  /* 0x000000081e00720c */ /* 0x000fe40003f44270 */
[----:B-1----:R-:W-:-:S11]  /*44e0*/  IADD3 R26, P1, PT, R26, 0x100, RZ ;  /* 0x000001001a1a7810 */ /* 0x002fd60007f3e0ff */
[----:B------:R-:W-:Y:S05]  /*44f0*/  @P2 BRA `(.L_x_146) ;  /* 0x00000000002c2947 */ /* 0x000fea0003800000 */
[----:B0-----:R-:W-:Y:S01]  /*4500*/  ISETP.GE.AND P2, PT, R11, R9, PT ;  /* 0x000000090b00720c */ /* 0x001fe20003f46270 */
[----:B--234-:R-:W-:Y:S01]  /*4510*/  VIADD R8, R9, 0xffffffff ;  /* 0xffffffff09087836 */ /* 0x01cfe20000000000 */
[----:B------:R-:W-:Y:S01]  /*4520*/  ISETP.GT.AND P3, PT, R11, RZ, PT ;  /* 0x000000ff0b00720c */ /* 0x000fe20003f64270 */
[----:B------:R-:W-:-:S12]  /*4530*/  IMAD.MOV.U32 R29, RZ, RZ, R11 ;  /* 0x000000ffff1d7224 */ /* 0x000fd800078e000b */
[----:B------:R-:W-:Y:S05]  /*4540*/  @P2 BRA P3, `(.L_x_146) ;  /* 0x0000000000182947 */ /* 0x000fea0001800000 */
[----:B------:R-:W-:Y:S01]  /*4550*/  ISETP.GT.AND P4, PT, R9, 0x1, PT ;  /* 0x000000010900780c */ /* 0x000fe20003f84270 */
[----:B------:R-:W-:-:S03]  /*4560*/  IMAD.MOV.U32 R29, RZ, RZ, R8 ;  /* 0x000000ffff1d7224 */ /* 0x000fc600078e0008 */
[----:B------:R-:W-:-:S13]  /*4570*/  ISETP.GT.AND P2, PT, R8, R11, P4 ;  /* 0x0000000b0800720c */ /* 0x000fda0002744270 */
[----:B------:R-:W-:-:S04]  /*4580*/  @!P2 ISETP.NE.AND P3, PT, R8, R11, PT ;  /* 0x0000000b0800a20c */ /* 0x000fc80003f65270 */
[----:B------:R-:W-:-:S04]  /*4590*/  @!P2 SEL R8, R8, RZ, !P3 ;  /* 0x000000ff0808a207 */ /* 0x000fc80005800000 */
[----:B------:R-:W-:-:S07]  /*45a0*/  @!P2 SEL R29, R8, RZ, P4 ;  /* 0x000000ff081da207 */ /* 0x000fce0002000000 */
.L_x_146:
[----:B------:R-:W-:Y:S05]  /*45b0*/  BSYNC.RECONVERGENT B1 ;  /* 0x0000000000017941 */ /* 0x000fea0003800200 */
.L_x_145:
[----:B------:R-:W-:Y:S01]  /*45c0*/  UMOV UR5, 0xffffffff ;  /* 0xffffffff00057882 */ /* 0x000fe20000000000 */
[----:B------:R-:W-:Y:S02]  /*45d0*/  IMAD.X R27, RZ, RZ, R27, P1 ;  /* 0x000000ffff1b7224 */ /* 0x000fe400008e061b */
[----:B------:R-:W-:Y:S05]  /*45e0*/  BRA.DIV UR5, `(.L_x_147) ;  /* 0x0000007e05c07947 */ /* 0x000fea000b800000 */
[----:B------:R-:W-:-:S13]  /*45f0*/  VOTE.ALL P0, P0 ;  /* 0x0000000000ff7806 */ /* 0x000fda0000000000 */
.L_x_436:
[----:B------:R-:W-:Y:S05]  /*4600*/  @!P0 BRA `(.L_x_148) ;  /* 0x0000000800148947 */ /* 0x000fea0003800000 */
.L_x_173:
[----:B0-234-:R-:W-:-:S05]  /*4610*/  IMAD.WIDE R8, R24, 0x8, R26 ;  /* 0x0000000818087825 */ /* 0x01dfca00078e021a */
[----:B------:R-:W2:Y:S01]  /*4620*/  LD.E.64.STRONG.GPU R10, desc[UR8][R8.64+-0x100] ;  /* 0xffff0008080a7980 */ /* 0x000ea2000c10fb00 */
[----:B------:R-:W-:Y:S05]  /*4630*/  YIELD ;  /* 0x0000000000007946 */ /* 0x000fea0003800000 */
[----:B------:R-:W-:Y:S01]  /*4640*/  UMOV UR5, 0xffffffff ;  /* 0xffffffff00057882 */ /* 0x000fe20000000000 */
[----:B--2---:R-:W-:Y:S02]  /*4650*/  ISETP.NE.AND P0, PT, R10, 0x63, PT ;  /* 0x000000630a00780c */ /* 0x004fe40003f05270 */
[----:B------:R-:W-:Y:S11]  /*4660*/  BRA.DIV UR5, `(.L_x_149) ;  /* 0x0000007e05bc7947 */ /* 0x000ff6000b800000 */
[----:B------:R-:W-:-:S13]  /*4670*/  VOTE.ANY P0, !P0 ;  /* 0x0000000000ff7806 */ /* 0x000fda0004000100 */
.L_x_439:
[----:B------:R-:W-:Y:S05]  /*4680*/  @!P0 BRA `(.L_x_150) ;  /* 0x0000000000348947 */ /* 0x000fea0003800000 */
[----:B------:R-:W-:-:S13]  /*4690*/  ISETP.GT.U32.AND P1, PT, R28, 0x1f3, PT ;  /* 0x000001f31c00780c */ /* 0x000fda0003f24070 */
.L_x_154:
[----:B------:R-:W-:Y:S05]  /*46a0*/  YIELD ;  /* 0x0000000000007946 */ /* 0x000fea0003800000 */
[----:B------:R-:W-:Y:S05]  /*46b0*/  @P1 BRA `(.L_x_151) ;  /* 0x0000000000081947 */ /* 0x000fea0003800000 */
[----:B------:R0:W-:Y:S06]  /*46c0*/  MEMBAR.SC.CTA ;  /* 0x0000000000007992 */ /* 0x0001ec0000000000 */
[----:B0-----:R-:W-:Y:S05]  /*46d0*/  BRA `(.L_x_152) ;  /* 0x0000000000087947 */ /* 0x001fea0003800000 */
.L_x_151:
[----:B------:R-:W-:Y:S05]  /*46e0*/  NANOSLEEP 0x15e ;  /* 0x0000015e0000795d */ /* 0x000fea0003800000 */
[----:B------:R-:W-:Y:S01]  /*46f0*/  NOP ;  /* 0x0000000000007918 */ /* 0x000fe20000000000 */
.L_x_152:
[----:B------:R-:W2:Y:S01]  /*4700*/  LD.E.64.STRONG.GPU R10, desc[UR8][R8.64+-0x100] ;  /* 0xffff0008080a7980 */ /* 0x000ea2000c10fb00 */
[----:B------:R-:W-:Y:S01]  /*4710*/  UMOV UR5, 0xffffffff ;  /* 0xffffffff00057882 */ /* 0x000fe20000000000 */
[----:B--2---:R-:W-:Y:S02]  /*4720*/  ISETP.NE.AND P0, PT, R10, 0x63, PT ;  /* 0x000000630a00780c */ /* 0x004fe40003f05270 */
[----:B------:R-:W-:Y:S11]  /*4730*/  BRA.DIV UR5, `(.L_x_153) ;  /* 0x0000007e05a87947 */ /* 0x000ff6000b800000 */
[----:B------:R-:W-:-:S13]  /*4740*/  VOTE.ANY P0, !P0 ;  /* 0x0000000000ff7806 */ /* 0x000fda0004000100 */
.L_x_442:
[----:B------:R-:W-:Y:S05]  /*4750*/  @P0 BRA `(.L_x_154) ;  /* 0xfffffffc00d00947 */ /* 0x000fea000383ffff */
.L_x_150:
        /* <DEDUP_REMOVED lines=10> */
.L_x_446:
[----:B------:R-:W-:Y:S01]  /*4800*/  ISETP.GE.AND P0, PT, R37, R8, PT ;  /* 0x000000082500720c */ /* 0x000fe20003f06270 */
[----:B------:R-:W-:-:S12]  /*4810*/  BSSY.RECONVERGENT B1, `(.L_x_156) ;  /* 0x000000c000017945 */ /* 0x000fd80003800200 */
[----:B------:R-:W-:Y:S05]  /*4820*/  @P0 BRA `(.L_x_157) ;  /* 0x0000000000280947 */ /* 0x000fea0003800000 */
[----:B-1----:R-:W-:Y:S01]  /*4830*/  ISETP.GE.AND P0, PT, R11, R9, PT ;  /* 0x000000090b00720c */ /* 0x002fe20003f06270 */
[----:B------:R-:W-:Y:S01]  /*4840*/  VIADD R21, R9, 0xffffffff ;  /* 0xffffffff09157836 */ /* 0x000fe20000000000 */
[----:B------:R-:W-:-:S13]  /*4850*/  ISETP.GT.AND P1, PT, R11, RZ, PT ;  /* 0x000000ff0b00720c */ /* 0x000fda0003f24270 */
[----:B------:R-:W-:Y:S05]  /*4860*/  @P0 BRA P1, `(.L_x_157) ;  /* 0x0000000000180947 */ /* 0x000fea0000800000 */
[----:B------:R-:W-:-:S04]  /*4870*/  ISETP.GT.AND P2, PT, R9, 0x1, PT ;  /* 0x000000010900780c */ /* 0x000fc80003f44270 */
[----:B------:R-:W-:-:S13]  /*4880*/  ISETP.GT.AND P0, PT, R21, R11, P2 ;  /* 0x0000000b1500720c */ /* 0x000fda0001704270 */
[----:B------:R-:W-:Y:S01]  /*4890*/  @!P0 ISETP.NE.AND P1, PT, R21, R11, PT ;  /* 0x0000000b1500820c */ /* 0x000fe20003f25270 */
[----:B0-----:R-:W-:-:S03]  /*48a0*/  IMAD.MOV.U32 R11, RZ, RZ, R21 ;  /* 0x000000ffff0b7224 */ /* 0x001fc600078e0015 */
[----:B------:R-:W-:-:S04]  /*48b0*/  @!P0 SEL R9, R21, RZ, !P1 ;  /* 0x000000ff15098207 */ /* 0x000fc80004800000 */
[----:B------:R-:W-:-:S07]  /*48c0*/  @!P0 SEL R11, R9, RZ, P2 ;  /* 0x000000ff090b8207 */ /* 0x000fce0001000000 */
.L_x_157:
[----:B------:R-:W-:Y:S05]  /*48d0*/  BSYNC.RECONVERGENT B1 ;  /* 0x0000000000017941 */ /* 0x000fea0003800200 */
.L_x_156:
[----:B------:R-:W-:-:S03]  /*48e0*/  UMOV UR5, 0xffffffff ;  /* 0xffffffff00057882 */ /* 0x000fc60000000000 */
[----:B------:R-:W-:Y:S05]  /*48f0*/  BRA.DIV UR5, `(.L_x_158) ;  /* 0x0000007e05a87947 */ /* 0x000fea000b800000 */
[----:B-1----:R1:W2:Y:S02]  /*4900*/  SHFL.DOWN PT, R9, R11, 0x2, R8 ;  /* 0x084000000b097989 */ /* 0x0022a400000e0008 */
.L_x_449:
[----:B------:R-:W-:Y:S01]  /*4910*/  VIADD R21, R37, 0x2 ;  /* 0x0000000225157836 */ /* 0x000fe20000000000 */
[----:B------:R-:W-:Y:S04]  /*4920*/  BSSY.RECONVERGENT B1, `(.L_x_159) ;  /* 0x000000d000017945 */ /* 0x000fe80003800200 */
[----:B------:R-:W-:-:S13]  /*4930*/  ISETP.GT.AND P0, PT, R21, R8, PT ;  /* 0x000000081500720c */ /* 0x000fda0003f04270 */
[----:B------:R-:W-:Y:S05]  /*4940*/  @P0 BRA `(.L_x_160) ;  /* 0x0000000000280947 */ /* 0x000fea0003800000 */
[----:B--2---:R-:W-:Y:S01]  /*4950*/  ISETP.GE.AND P0, PT, R11, R9, PT ;  /* 0x000000090b00720c */ /* 0x004fe20003f06270 */
[----:B------:R-:W-:Y:S01]  /*4960*/  VIADD R21, R9, 0xffffffff ;  /* 0xffffffff09157836 */ /* 0x000fe20000000000 */
[----:B------:R-:W-:-:S13]  /*4970*/  ISETP.GT.AND P1, PT, R11, RZ, PT ;  /* 0x000000ff0b00720c */ /* 0x000fda0003f24270 */
[----:B------:R-:W-:Y:S05]  /*4980*/  @P0 BRA P1, `(.L_x_160) ;  /* 0x0000000000180947 */ /* 0x000fea0000800000 */
[----:B------:R-:W-:-:S04]  /*4990*/  ISETP.GT.AND P2, PT, R9, 0x1, PT ;  /* 0x000000010900780c */ /* 0x000fc80003f44270 */
[----:B------:R-:W-:-:S13]  /*49a0*/  ISETP.GT.AND P0, PT, R21, R11, P2 ;  /* 0x0000000b1500720c */ /* 0x000fda0001704270 */
[----:B------:R-:W-:Y:S01]  /*49b0*/  @!P0 ISETP.NE.AND P1, PT, R21, R11, PT ;  /* 0x0000000b1500820c */ /* 0x000fe20003f25270 */
[----:B01----:R-:W-:-:S03]  /*49c0*/  IMAD.MOV.U32 R11, RZ, RZ, R21 ;  /* 0x000000ffff0b7224 */ /* 0x003fc600078e0015 */
[----:B------:R-:W-:-:S04]  /*49d0*/  @!P0 SEL R9, R21, RZ, !P1 ;  /* 0x000000ff15098207 */ /* 0x000fc80004800000 */
[----:B------:R-:W-:-:S07]  /*49e0*/  @!P0 SEL R11, R9, RZ, P2 ;  /* 0x000000ff090b8207 */ /* 0x000fce0001000000 */
.L_x_160:
[----:B------:R-:W-:Y:S05]  /*49f0*/  BSYNC.RECONVERGENT B1 ;  /* 0x0000000000017941 */ /* 0x000fea0003800200 */
.L_x_159:
[----:B------:R-:W-:-:S03]  /*4a00*/  UMOV UR5, 0xffffffff ;  /* 0xffffffff00057882 */ /* 0x000fc60000000000 */
[----:B------:R-:W-:Y:S05]  /*4a10*/  BRA.DIV UR5, `(.L_x_161) ;  /* 0x0000007e05847947 */ /* 0x000fea000b800000 */
[----:B--2---:R2:W3:Y:S02]  /*4a20*/  SHFL.DOWN PT, R9, R11, 0x4, R8 ;  /* 0x088000000b097989 */ /* 0x0044e400000e0008 */
.L_x_452:
        /* <DEDUP_REMOVED lines=8> */
[----:B------:R-:W-:-:S04]  /*4ab0*/  ISETP.GT.AND P2, PT, R9, 0x1, PT ;  /* 0x000000010900780c */ /* 0x000fc80003f44270 */
[----:B------:R-:W-:-:S13]  /*4ac0*/  ISETP.GT.AND P0, PT, R21, R11, P2 ;  /* 0x0000000b1500720c */ /* 0x000fda0001704270 */
[----:B------:R-:W-:Y:S01]  /*4ad0*/  @!P0 ISETP.NE.AND P1, PT, R21, R11, PT ;  /* 0x0000000b1500820c */ /* 0x000fe20003f25270 */
[----:B012---:R-:W-:-:S03]  /*4ae0*/  IMAD.MOV.U32 R11, RZ, RZ, R21 ;  /* 0x000000ffff0b7224 */ /* 0x007fc600078e0015 */
[----:B------:R-:W-:-:S04]  /*4af0*/  @!P0 SEL R9, R21, RZ, !P1 ;  /* 0x000000ff15098207 */ /* 0x000fc80004800000 */
[----:B------:R-:W-:-:S07]  /*4b00*/  @!P0 SEL R11, R9, RZ, P2 ;  /* 0x000000ff090b8207 */ /* 0x000fce0001000000 */
.L_x_163:
[----:B------:R-:W-:Y:S05]  /*4b10*/  BSYNC.RECONVERGENT B1 ;  /* 0x0000000000017941 */ /* 0x000fea0003800200 */
.L_x_162:
[----:B------:R-:W-:-:S03]  /*4b20*/  UMOV UR5, 0xffffffff ;  /* 0xffffffff00057882 */ /* 0x000fc60000000000 */
[----:B------:R-:W-:Y:S05]  /*4b30*/  BRA.DIV UR5, `(.L_x_164) ;  /* 0x0000007e05607947 */ /* 0x000fea000b800000 */
[----:B---3--:R3:W4:Y:S02]  /*4b40*/  SHFL.DOWN PT, R9, R11, 0x8, R8 ;  /* 0x090000000b097989 */ /* 0x00872400000e0008 */
.L_x_455:
[----:B------:R-:W-:Y:S01]  /*4b50*/  ISETP.GT.AND P0, PT, R36, R8, PT ;  /* 0x000000082400720c */ /* 0x000fe20003f04270 */
[----:B------:R-:W-:-:S12]  /*4b60*/  BSSY.RECONVERGENT B1, `(.L_x_165) ;  /* 0x000000c000017945 */ /* 0x000fd80003800200 */
        /* <DEDUP_REMOVED lines=8> */
[----:B0123--:R-:W-:-:S03]  /*4bf0*/  IMAD.MOV.U32 R11, RZ, RZ, R21 ;  /* 0x000000ffff0b7224 */ /* 0x00ffc600078e0015 */
[----:B------:R-:W-:-:S04]  /*4c00*/  @!P0 SEL R9, R21, RZ, !P1 ;  /* 0x000000ff15098207 */ /* 0x000fc80004800000 */
[----:B------:R-:W-:-:S07]  /*4c10*/  @!P0 SEL R11, R9, RZ, P2 ;  /* 0x000000ff090b8207 */ /* 0x000fce0001000000 */
.L_x_166:
[----:B------:R-:W-:Y:S05]  /*4c20*/  BSYNC.RECONVERGENT B1 ;  /* 0x0000000000017941 */ /* 0x000fea0003800200 */
.L_x_165:
[----:B------:R-:W-:-:S03]  /*4c30*/  UMOV UR5, 0xffffffff ;  /* 0xffffffff00057882 */ /* 0x000fc60000000000 */
[----:B------:R-:W-:Y:S05]  /*4c40*/  BRA.DIV UR5, `(.L_x_167) ;  /* 0x0000007e05407947 */ /* 0x000fea000b800000 */
[----:B----4-:R4:W0:Y:S02]  /*4c50*/  SHFL.DOWN PT, R9, R11, 0x10, R8 ;  /* 0x0a0000000b097989 */ /* 0x01082400000e0008 */
.L_x_458:
[----:B------:R-:W-:Y:S01]  /*4c60*/  ISETP.GT.AND P0, PT, R30, R8, PT ;  /* 0x000000081e00720c */ /* 0x000fe20003f04270 */
[----:B------:R-:W-:Y:S01]  /*4c70*/  BSSY.RECONVERGENT B1, `(.L_x_168) ;  /* 0x000000d000017945 */ /* 0x000fe20003800200 */
[----:B------:R-:W-:-:S11]  /*4c80*/  ISETP.GT.AND P1, PT, R29, RZ, PT ;  /* 0x000000ff1d00720c */ /* 0x000fd60003f24270 */
[----:B------:R-:W-:Y:S05]  /*4c90*/  @P0 BRA `(.L_x_169) ;  /* 0x0000000000280947 */ /* 0x000fea0003800000 */
[----:B0-----:R-:W-:Y:S01]  /*4ca0*/  ISETP.GE.AND P0, PT, R11, R9, PT ;  /* 0x000000090b00720c */ /* 0x001fe20003f06270 */
[----:B-1234-:R-:W-:Y:S01]  /*4cb0*/  VIADD R8, R9, 0xffffffff ;  /* 0xffffffff09087836 */ /* 0x01efe20000000000 */
[----:B------:R-:W-:-:S13]  /*4cc0*/  ISETP.GT.AND P2, PT, R11, RZ, PT ;  /* 0x000000ff0b00720c */ /* 0x000fda0003f44270 */
[----:B------:R-:W-:Y:S05]  /*4cd0*/  @P0 BRA P2, `(.L_x_169) ;  /* 0x0000000000180947 */ /* 0x000fea0001000000 */
[----:B------:R-:W-:-:S04]  /*4ce0*/  ISETP.GT.AND P3, PT, R9, 0x1, PT ;  /* 0x000000010900780c */ /* 0x000fc80003f64270 */
[----:B------:R-:W-:-:S13]  /*4cf0*/  ISETP.GT.AND P0, PT, R8, R11, P3 ;  /* 0x0000000b0800720c */ /* 0x000fda0001f04270 */
[----:B------:R-:W-:Y:S01]  /*4d00*/  @!P0 ISETP.NE.AND P2, PT, R8, R11, PT ;  /* 0x0000000b0800820c */ /* 0x000fe20003f45270 */
[----:B------:R-:W-:-:S03]  /*4d10*/  IMAD.MOV.U32 R11, RZ, RZ, R8 ;  /* 0x000000ffff0b7224 */ /* 0x000fc600078e0008 */
[----:B------:R-:W-:-:S04]  /*4d20*/  @!P0 SEL R8, R8, RZ, !P2 ;  /* 0x000000ff08088207 */ /* 0x000fc80005000000 */
[----:B------:R-:W-:-:S07]  /*4d30*/  @!P0 SEL R11, R8, RZ, P3 ;  /* 0x000000ff080b8207 */ /* 0x000fce0001800000 */
.L_x_169:
[----:B------:R-:W-:Y:S05]  /*4d40*/  BSYNC.RECONVERGENT B1 ;  /* 0x0000000000017941 */ /* 0x000fea0003800200 */
.L_x_168:
[----:B------:R-:W-:Y:S01]  /*4d50*/  ISETP.GE.AND P2, PT, R29, R11, PT ;  /* 0x0000000b1d00720c */ /* 0x000fe20003f46270 */
[----:B------:R-:W-:Y:S01]  /*4d60*/  BSSY.RECONVERGENT B1, `(.L_x_170) ;  /* 0x000000a000017945 */ /* 0x000fe20003800200 */
[----:B------:R-:W-:Y:S01]  /*4d70*/  ISETP.NE.AND P0, PT, R10, 0x65, PT ;  /* 0x000000650a00780c */ /* 0x000fe20003f05270 */
[----:B01234-:R-:W-:-:S10]  /*4d80*/  VIADD R8, R11, 0xffffffff ;  /* 0xffffffff0b087836 */ /* 0x01ffd40000000000 */
[----:B------:R-:W-:Y:S05]  /*4d90*/  @P2 BRA P1, `(.L_x_171) ;  /* 0x0000000000182947 */ /* 0x000fea0000800000 */
[----:B------:R-:W-:-:S04]  /*4da0*/  ISETP.GT.AND P3, PT, R11, 0x1, PT ;  /* 0x000000010b00780c */ /* 0x000fc80003f64270 */
[----:B------:R-:W-:-:S13]  /*4db0*/  ISETP.GT.AND P1, PT, R8, R29, P3 ;  /* 0x0000001d0800720c */ /* 0x000fda0001f24270 */
[----:B------:R-:W-:Y:S01]  /*4dc0*/  @!P1 ISETP.NE.AND P2, PT, R8, R29, PT ;  /* 0x0000001d0800920c */ /* 0x000fe20003f45270 */
[----:B------:R-:W-:-:S03]  /*4dd0*/  IMAD.MOV.U32 R29, RZ, RZ, R8 ;  /* 0x000000ffff1d7224 */ /* 0x000fc600078e0008 */
[----:B------:R-:W-:-:S04]  /*4de0*/  @!P1 SEL R8, R8, RZ, !P2 ;  /* 0x000000ff08089207 */ /* 0x000fc80005000000 */
[----:B------:R-:W-:-:S07]  /*4df0*/  @!P1 SEL R29, R8, RZ, P3 ;  /* 0x000000ff081d9207 */ /* 0x000fce0001800000 */
.L_x_171:
[----:B------:R-:W-:Y:S05]  /*4e00*/  BSYNC.RECONVERGENT B1 ;  /* 0x0000000000017941 */ /* 0x000fea0003800200 */
.L_x_170:
[----:B------:R-:W-:Y:S01]  /*4e10*/  UMOV UR5, 0xffffffff ;  /* 0xffffffff00057882 */ /* 0x000fe20000000000 */
[----:B------:R-:W-:Y:S02]  /*4e20*/  VIADD R24, R24, 0xffffffe0 ;  /* 0xffffffe018187836 */ /* 0x000fe40000000000 */
[----:B------:R-:W-:Y:S05]  /*4e30*/  BRA.DIV UR5, `(.L_x_172) ;  /* 0x0000007a05e87947 */ /* 0x000fea000b800000 */
[----:B------:R-:W-:-:S13]  /*4e40*/  VOTE.ALL P0, P0 ;  /* 0x0000000000ff7806 */ /* 0x000fda0000000000 */
.L_x_461:
[----:B------:R-:W-:Y:S05]  /*4e50*/  @P0 BRA `(.L_x_173) ;  /* 0xfffffff400ec0947 */ /* 0x000fea000383ffff */
.L_x_148:
[----:B0-234-:R-:W0:Y:S01]  /*4e60*/  S2R R8, SR_TID.X ;  /* 0x0000000000087919 */ /* 0x01de220000002100 */
[----:B------:R-:W-:Y:S01]  /*4e70*/  BSSY.RECONVERGENT B1, `(.L_x_174) ;  /* 0x0000018000017945 */ /* 0x000fe20003800200 */
[----:B0-----:R-:W-:-:S13]  /*4e80*/  ISETP.NE.AND P0, PT, R8, RZ, PT ;  /* 0x000000ff0800720c */ /* 0x001fda0003f05270 */
[----:B------:R-:W-:Y:S05]  /*4e90*/  @P0 BRA `(.L_x_175) ;  /* 0x0000000000540947 */ /* 0x000fea0003800000 */
[C---:B------:R-:W-:Y:S01]  /*4ea0*/  ISETP.GE.AND P0, PT, R31.reuse, R29, PT ;  /* 0x0000001d1f00720c */ /* 0x040fe20003f06270 */
[----:B------:R-:W-:Y:S01]  /*4eb0*/  BSSY.RECONVERGENT B2, `(.L_x_176) ;  /* 0x000000c000027945 */ /* 0x000fe20003800200 */
[----:B------:R-:W-:Y:S01]  /*4ec0*/  ISETP.GT.AND P1, PT, R31, RZ, PT ;  /* 0x000000ff1f00720c */ /* 0x000fe20003f24270 */
[----:B------:R-:W-:Y:S02]  /*4ed0*/  VIADD R8, R29, 0xffffffff ;  /* 0xffffffff1d087836 */ /* 0x000fe40000000000 */
[----:B------:R-:W-:-:S10]  /*4ee0*/  IMAD.MOV.U32 R9, RZ, RZ, R31 ;  /* 0x000000ffff097224 */ /* 0x000fd400078e001f */
[----:B------:R-:W-:Y:S05]  /*4ef0*/  @P0 BRA P1, `(.L_x_177) ;  /* 0x00000000001c0947 */ /* 0x000fea0000800000 */
[----:B------:R-:W-:Y:S01]  /*4f00*/  ISETP.GT.AND P0, PT, R8, R31, PT ;  /* 0x0000001f0800720c */ /* 0x000fe20003f04270 */
[----:B------:R-:W-:-:S03]  /*4f10*/  IMAD.MOV.U32 R9, RZ, RZ, R8 ;  /* 0x000000ffff097224 */ /* 0x000fc600078e0008 */
[----:B------:R-:W-:-:S13]  /*4f20*/  ISETP.GT.AND P0, PT, R29, 0x1, P0 ;  /* 0x000000011d00780c */ /* 0x000fda0000704270 */
[C---:B------:R-:W-:Y:S02]  /*4f30*/  @!P0 ISETP.NE.AND P2, PT, R8.reuse, R31, PT ;  /* 0x0000001f0800820c */ /* 0x040fe40003f45270 */
[----:B------:R-:W-:Y:S02]  /*4f40*/  @!P0 ISETP.GT.AND P1, PT, R29, 0x1, PT ;  /* 0x000000011d00880c */ /* 0x000fe40003f24270 */
[----:B------:R-:W-:-:S04]  /*4f50*/  @!P0 SEL R8, R8, RZ, !P2 ;  /* 0x000000ff08088207 */ /* 0x000fc80005000000 */
[----:B------:R-:W-:-:S07]  /*4f60*/  @!P0 SEL R9, R8, RZ, P1 ;  /* 0x000000ff08098207 */ /* 0x000fce0000800000 */
.L_x_177:
[----:B------:R-:W-:Y:S05]  /*4f70*/  BSYNC.RECONVERGENT B2 ;  /* 0x0000000000027941 */ /* 0x000fea0003800200 */
.L_x_176:
[----:B------:R-:W0:Y:S01]  /*4f80*/  S2UR UR6, SR_CgaCtaId ;  /* 0x00000000000679c3 */ /* 0x000e220000008800 */
[----:B------:R-:W-:Y:S01]  /*4f90*/  UMOV UR5, 0x400 ;  /* 0x0000040000057882 */ /* 0x000fe20000000000 */
[----:B------:R-:W-:-:S05]  /*4fa0*/  IMAD.MOV.U32 R8, RZ, RZ, 0x65 ;  /* 0x00000065ff087424 */ /* 0x000fca00078e00ff */
[----:B------:R1:W-:Y:S01]  /*4fb0*/  ST.E.64.STRONG.GPU desc[UR8][R32.64+0x100], R8 ;  /* 0x0001000820007985 */ /* 0x0003e2000c10fb08 */
[----:B0-----:R-:W-:-:S09]  /*4fc0*/  ULEA UR5, UR6, UR5, 0x18 ;  /* 0x0000000506057291 */ /* 0x001fd2000f8ec0ff */
[----:B------:R1:W-:Y:S04]  /*4fd0*/  STS [UR5+0x8], R9 ;  /* 0x00000809ff007988 */ /* 0x0003e80008000805 */
[----:B------:R1:W-:Y:S02]  /*4fe0*/  STS [UR5+0x4], R29 ;  /* 0x0000041dff007988 */ /* 0x0003e40008000805 */
.L_x_175:
[----:B------:R-:W-:Y:S05]  /*4ff0*/  BSYNC.RECONVERGENT B1 ;  /* 0x0000000000017941 */ /* 0x000fea0003800200 */
.L_x_174:
[----:B------:R-:W-:-:S13]  /*5000*/  ISETP.NE.AND P0, PT, R37, RZ, PT ;  /* 0x000000ff2500720c */ /* 0x000fda0003f05270 */
[----:B-1----:R-:W0:Y:S01]  /*5010*/  @!P0 S2R R9, SR_CgaCtaId ;  /* 0x0000000000098919 */ /* 0x002e220000008800 */
[----:B------:R-:W-:Y:S01]  /*5020*/  @!P0 MOV R8, 0x400 ;  /* 0x0000040000088802 */ /* 0x000fe20000000f00 */
[----:B------:R-:W-:-:S03]  /*5030*/  @!P0 IMAD.MOV.U32 R25, RZ, RZ, R29 ;  /* 0x000000ffff198224 */ /* 0x000fc600078e001d */
[----:B0-----:R-:W-:-:S05]  /*5040*/  @!P0 LEA R8, R9, R8, 0x18 ;  /* 0x0000000809088211 */ /* 0x001fca00078ec0ff */
[----:B------:R0:W-:Y:S02]  /*5050*/  @!P0 STS [R8+0x24], R29 ;  /* 0x0000241d08008388 */ /* 0x0001e40000000800 */
.L_x_123:
[----:B------:R-:W-:Y:S05]  /*5060*/  WARPSYNC.ALL ;  /* 0x0000000000007948 */ /* 0x000fea0003800000 */
[----:B0-----:R-:W0:Y:S01]  /*5070*/  S2R R8, SR_TID.X ;  /* 0x0000000000087919 */ /* 0x001e220000002100 */
[----:B------:R-:W1:Y:S01]  /*5080*/  S2UR UR5, SR_CgaCtaId ;  /* 0x00000000000579c3 */ /* 0x000e620000008800 */
[----:B------:R-:W-:Y:S01]  /*5090*/  UMOV UR4, 0x400 ;  /* 0x0000040000047882 */ /* 0x000fe20000000000 */
[----:B------:R-:W-:Y:S06]  /*50a0*/  BSSY.RECONVERGENT B1, `(.L_x_178) ;  /* 0x0000012000017945 */ /* 0x000fec0003800200 */
[----:B------:R-:W-:Y:S01]  /*50b0*/  BAR.SYNC.DEFER_BLOCKING 0x0 ;  /* 0x0000000000007b1d */ /* 0x000fe20000010000 */
[----:B------:R-:W-:Y:S01]  /*50c0*/  ISETP.GT.AND P1, PT, R19, RZ, PT ;  /* 0x000000ff1300720c */ /* 0x000fe20003f24270 */
[----:B-1----:R-:W-:Y:S01]  /*50d0*/  ULEA UR4, UR5, UR4, 0x18 ;  /* 0x0000000405047291 */ /* 0x002fe2000f8ec0ff */
[----:B0-----:R-:W-:-:S13]  /*50e0*/  ISETP.NE.AND P0, PT, R8, RZ, PT ;  /* 0x000000ff0800720c */ /* 0x001fda0003f05270 */
[----:B------:R-:W-:Y:S05]  /*50f0*/  @!P0 BRA `(.L_x_179) ;  /* 0x0000000000308947 */ /* 0x000fea0003800000 */
[----:B------:R-:W0:Y:S01]  /*5100*/  LDS R8, [UR4+0x24] ;  /* 0x00002404ff087984 */ /* 0x000e220008000800 */
[C---:B------:R-:W-:Y:S02]  /*5110*/  ISETP.GT.AND P2, PT, R25.reuse, RZ, PT ;  /* 0x000000ff1900720c */ /* 0x040fe40003f44270 */
[----:B0-----:R-:W-:Y:S01]  /*5120*/  ISETP.GE.AND P0, PT, R25, R8, PT ;  /* 0x000000081900720c */ /* 0x001fe20003f06270 */
[----:B------:R-:W-:-:S12]  /*5130*/  VIADD R10, R8, 0xffffffff ;  /* 0xffffffff080a7836 */ /* 0x000fd80000000000 */
        /* <DEDUP_REMOVED lines=8> */
.L_x_179:
[----:B------:R-:W-:Y:S05]  /*51c0*/  BSYNC.RECONVERGENT B1 ;  /* 0x0000000000017941 */ /* 0x000fea0003800200 */
.L_x_178:
[----:B------:R-:W-:Y:S01]  /*51d0*/  ISETP.GE.AND P0, PT, R19, R25, PT ;  /* 0x000000191300720c */ /* 0x000fe20003f06270 */
[----:B------:R-:W-:Y:S01]  /*51e0*/  BSSY.RECONVERGENT B1, `(.L_x_180) ;  /* 0x000000b000017945 */ /* 0x000fe20003800200 */
[----:B------:R-:W-:Y:S01]  /*51f0*/  ISETP.GT.AND P2, PT, R18, RZ, PT ;  /* 0x000000ff1200720c */ /* 0x000fe20003f44270 */
[----:B------:R-:W-:-:S10]  /*5200*/  VIADD R8, R25, 0xffffffff ;  /* 0xffffffff19087836 */ /* 0x000fd40000000000 */
[----:B------:R-:W-:Y:S05]  /*5210*/  @P1 BRA P0, `(.L_x_181) ;  /* 0x00000000001c1947 */ /* 0x000fea0000000000 */
[----:B------:R-:W-:-:S04]  /*5220*/  ISETP.GT.AND P0, PT, R8, R19, PT ;  /* 0x000000130800720c */ /* 0x000fc80003f04270 */
[----:B------:R-:W-:-:S13]  /*5230*/  ISETP.GT.AND P0, PT, R25, 0x1, P0 ;  /* 0x000000011900780c */ /* 0x000fda0000704270 */
[C---:B------:R-:W-:Y:S01]  /*5240*/  @!P0 ISETP.NE.AND P3, PT, R8.reuse, R19, PT ;  /* 0x000000130800820c */ /* 0x040fe20003f65270 */
[----:B------:R-:W-:Y:S01]  /*5250*/  IMAD.MOV.U32 R19, RZ, RZ, R8 ;  /* 0x000000ffff137224 */ /* 0x000fe200078e0008 */
[----:B------:R-:W-:Y:S02]  /*5260*/  @!P0 ISETP.GT.AND P1, PT, R25, 0x1, PT ;  /* 0x000000011900880c */ /* 0x000fe40003f24270 */
[----:B------:R-:W-:-:S04]  /*5270*/  @!P0 SEL R8, R8, RZ, !P3 ;  /* 0x000000ff08088207 */ /* 0x000fc80005800000 */
[----:B------:R-:W-:-:S07]  /*5280*/  @!P0 SEL R19, R8, RZ, P1 ;  /* 0x000000ff08138207 */ /* 0x000fce0000800000 */
.L_x_181:
[----:B------:R-:W-:Y:S05]  /*5290*/  BSYNC.RECONVERGENT B1 ;  /* 0x0000000000017941 */ /* 0x000fea0003800200 */
.L_x_180:
[----:B------:R-:W-:Y:S01]  /*52a0*/  ISETP.GE.AND P0, PT, R18, R19, PT ;  /* 0x000000131200720c */ /* 0x000fe20003f06270 */
[----:B------:R-:W-:Y:S01]  /*52b0*/  BSSY.RECONVERGENT B1, `(.L_x_182) ;  /* 0x000000b000017945 */ /* 0x000fe20003800200 */
[----:B------:R-:W-:Y:S01]  /*52c0*/  ISETP.GT.AND P1, PT, R17, RZ, PT ;  /* 0x000000ff1100720c */ /* 0x000fe20003f24270 */
        /* <DEDUP_REMOVED lines=9> */
.L_x_183:
[----:B------:R-:W-:Y:S05]  /*5360*/  BSYNC.RECONVERGENT B1 ;  /* 0x0000000000017941 */ /* 0x000fea0003800200 */
.L_x_182:
        /* <DEDUP_REMOVED lines=12> */
.L_x_185:
[----:B------:R-:W-:Y:S05]  /*5430*/  BSYNC.RECONVERGENT B1 ;  /* 0x0000000000017941 */ /* 0x000fea0003800200 */
.L_x_184:
        /* <DEDUP_REMOVED lines=12> */
.L_x_187:
[----:B------:R-:W-:Y:S05]  /*5500*/  BSYNC.RECONVERGENT B1 ;  /* 0x0000000000017941 */ /* 0x000fea0003800200 */
.L_x_186:
        /* <DEDUP_REMOVED lines=12> */
.L_x_189:
[----:B------:R-:W-:Y:S05]  /*55d0*/  BSYNC.RECONVERGENT B1 ;  /* 0x0000000000017941 */ /* 0x000fea0003800200 */
.L_x_188:
        /* <DEDUP_REMOVED lines=12> */
.L_x_191:
[----:B------:R-:W-:Y:S05]  /*56a0*/  BSYNC.RECONVERGENT B1 ;  /* 0x0000000000017941 */ /* 0x000fea0003800200 */
.L_x_190:
        /* <DEDUP_REMOVED lines=12> */
.L_x_193:
[----:B------:R-:W-:Y:S05]  /*5770*/  BSYNC.RECONVERGENT B1 ;  /* 0x0000000000017941 */ /* 0x000fea0003800200 */
.L_x_192:
        /* <DEDUP_REMOVED lines=12> */
.L_x_195:
[----:B------:R-:W-:Y:S05]  /*5840*/  BSYNC.RECONVERGENT B1 ;  /* 0x0000000000017941 */ /* 0x000fea0003800200 */
.L_x_194:
        /* <DEDUP_REMOVED lines=12> */
.L_x_197:
[----:B------:R-:W-:Y:S05]  /*5910*/  BSYNC.RECONVERGENT B1 ;  /* 0x0000000000017941 */ /* 0x000fea0003800200 */
.L_x_196:
        /* <DEDUP_REMOVED lines=12> */
.L_x_199:
[----:B------:R-:W-:Y:S05]  /*59e0*/  BSYNC.RECONVERGENT B1 ;  /* 0x0000000000017941 */ /* 0x000fea0003800200 */
.L_x_198:
        /* <DEDUP_REMOVED lines=12> */
.L_x_201:
[----:B------:R-:W-:Y:S05]  /*5ab0*/  BSYNC.RECONVERGENT B1 ;  /* 0x0000000000017941 */ /* 0x000fea0003800200 */
.L_x_200:
        /* <DEDUP_REMOVED lines=12> */
.L_x_203:
[----:B------:R-:W-:Y:S05]  /*5b80*/  BSYNC.RECONVERGENT B1 ;  /* 0x0000000000017941 */ /* 0x000fea0003800200 */
.L_x_202:
        /* <DEDUP_REMOVED lines=13> */
.L_x_205:
[----:B------:R-:W-:Y:S05]  /*5c60*/  BSYNC.RECONVERGENT B1 ;  /* 0x0000000000017941 */ /* 0x000fea0003800200 */
.L_x_204:
        /* <DEDUP_REMOVED lines=13> */
.L_x_207:
[----:B------:R-:W-:Y:S05]  /*5d40*/  BSYNC.RECONVERGENT B1 ;  /* 0x0000000000017941 */ /* 0x000fea0003800200 */
.L_x_206:
[----:B------:R-:W-:Y:S01]  /*5d50*/  ISETP.GE.AND P0, PT, R0, R21, PT ;  /* 0x000000150000720c */ /* 0x000fe20003f06270 */
        /* <DEDUP_REMOVED lines=9> */
.L_x_78:
[----:B------:R-:W-:Y:S05]  /*5df0*/  BSYNC.RECONVERGENT B0 ;  /* 0x0000000000007941 */ /* 0x000fea0003800200 */
.L_x_1:
[----:B------:R-:W-:Y:S06]  /*5e00*/  BAR.SYNC.DEFER_BLOCKING 0x0 ;  /* 0x0000000000007b1d */ /* 0x000fec0000010000 */
[----:B------:R-:W0:Y:S01]  /*5e10*/  LDCU.64 UR4, c[0x0][0x388] ;  /* 0x00007100ff0477ac */ /* 0x000e220008000a00 */
[----:B------:R-:W-:Y:S01]  /*5e20*/  STS [R23], R19 ;  /* 0x0000001317007388 */ /* 0x000fe20000000800 */
[----:B0-----:R-:W-:-:S03]  /*5e30*/  IADD3 R2, P0, PT, R35, UR4, RZ ;  /* 0x0000000423027c10 */ /* 0x001fc6000ff1e0ff */
[----:B------:R-:W-:Y:S01]  /*5e40*/  STS [R23+0x4], R18 ;  /* 0x0000041217007388 */ /* 0x000fe20000000800 */
[----:B------:R-:W-:-:S03]  /*5e50*/  IADD3.X R3, PT, PT, R34, UR5, RZ, P0, !PT ;  /* 0x0000000522037c10 */ /* 0x000fc600087fe4ff */
[----:B------:R-:W-:Y:S04]  /*5e60*/  STS [R23+0x8], R17 ;  /* 0x0000081117007388 */ /* 0x000fe80000000800 */
        /* <DEDUP_REMOVED lines=11> */
[----:B------:R-:W-:Y:S01]  /*5f20*/  STS [R23+0x38], R0 ;  /* 0x0000380017007388 */ /* 0x000fe20000000800 */
[----:B------:R-:W-:-:S03]  /*5f30*/  NOP ;  /* 0x0000000000007918 */ /* 0x000fc60000000000 */
[----:B------:R-:W0:Y:S04]  /*5f40*/  LDS R9, [R20] ;  /* 0x0000000014097984 */ /* 0x000e280000000800 */
[----:B------:R-:W1:Y:S04]  /*5f50*/  LDS R13, [R20+0x80] ;  /* 0x00008000140d7984 */ /* 0x000e680000000800 */
[----:B------:R-:W2:Y:S04]  /*5f60*/  LDS R7, [R20+0x100] ;  /* 0x0001000014077984 */ /* 0x000ea80000000800 */
[----:B------:R-:W3:Y:S04]  /*5f70*/  LDS R15, [R20+0x180] ;  /* 0x00018000140f7984 */ /* 0x000ee80000000800 */
[----:B------:R-:W4:Y:S04]  /*5f80*/  LDS R5, [R20+0x200] ;  /* 0x0002000014057984 */ /* 0x000f280000000800 */
[----:B------:R-:W5:Y:S04]  /*5f90*/  LDS R17, [R20+0x280] ;  /* 0x0002800014117984 */ /* 0x000f680000000800 */
        /* <DEDUP_REMOVED lines=9> */
[----:B0-----:R-:W-:Y:S04]  /*6030*/  STG.E desc[UR8][R2.64], R9 ;  /* 0x0000000902007986 */ /* 0x001fe8000c101908 */
[----:B-1----:R-:W-:Y:S04]  /*6040*/  STG.E desc[UR8][R2.64+0x80], R13 ;  /* 0x0000800d02007986 */ /* 0x002fe8000c101908 */
[----:B--2---:R-:W-:Y:S04]  /*6050*/  STG.E desc[UR8][R2.64+0x100], R7 ;  /* 0x0001000702007986 */ /* 0x004fe8000c101908 */
[----:B---3--:R-:W-:Y:S04]  /*6060*/  STG.E desc[UR8][R2.64+0x180], R15 ;  /* 0x0001800f02007986 */ /* 0x008fe8000c101908 */
[----:B----4-:R-:W-:Y:S04]  /*6070*/  STG.E desc[UR8][R2.64+0x200], R5 ;  /* 0x0002000502007986 */ /* 0x010fe8000c101908 */
[----:B-----5:R-:W-:Y:S04]  /*6080*/  STG.E desc[UR8][R2.64+0x280], R17 ;  /* 0x0002801102007986 */ /* 0x020fe8000c101908 */
[----:B------:R-:W-:Y:S04]  /*6090*/  STG.E desc[UR8][R2.64+0x300], R11 ;  /* 0x0003000b02007986 */ /* 0x000fe8000c101908 */
[----:B------:R-:W-:Y:S04]  /*60a0*/  STG.E desc[UR8][R2.64+0x380], R19 ;  /* 0x0003801302007986 */ /* 0x000fe8000c101908 */
[----:B------:R-:W-:Y:S04]  /*60b0*/  STG.E desc[UR8][R2.64+0x400], R21 ;  /* 0x0004001502007986 */ /* 0x000fe8000c101908 */
[----:B------:R-:W-:Y:S04]  /*60c0*/  STG.E desc[UR8][R2.64+0x480], R23 ;  /* 0x0004801702007986 */ /* 0x000fe8000c101908 */
[----:B------:R-:W-:Y:S04]  /*60d0*/  STG.E desc[UR8][R2.64+0x500], R25 ;  /* 0x0005001902007986 */ /* 0x000fe8000c101908 */
[----:B------:R-:W-:Y:S04]  /*60e0*/  STG.E desc[UR8][R2.64+0x580], R27 ;  /* 0x0005801b02007986 */ /* 0x000fe8000c101908 */
[----:B------:R-:W-:Y:S04]  /*60f0*/  STG.E desc[UR8][R2.64+0x600], R29 ;  /* 0x0006001d02007986 */ /* 0x000fe8000c101908 */
[----:B------:R-:W-:Y:S04]  /*6100*/  STG.E desc[UR8][R2.64+0x680], R31 ;  /* 0x0006801f02007986 */ /* 0x000fe8000c101908 */
[----:B------:R-:W-:Y:S01]  /*6110*/  STG.E desc[UR8][R2.64+0x700], R33 ;  /* 0x0007002102007986 */ /* 0x000fe2000c101908 */
[----:B------:R-:W-:Y:S05]  /*6120*/  EXIT ;  /* 0x000000000000794d */ /* 0x000fea0003800000 */
.L_x_0:
[----:B------:R-:W-:-:S04]  /*6130*/  ISETP.NE.U32.AND P0, PT, R20, RZ, PT ;  /* 0x000000ff1400720c */ /* 0x000fc80003f05070 */
[----:B------:R-:W-:-:S13]  /*6140*/  ISETP.NE.AND.EX P0, PT, R0, RZ, PT, P0 ;  /* 0x000000ff0000720c */ /* 0x000fda0003f05300 */
[----:B------:R-:W-:Y:S05]  /*6150*/  @!P0 EXIT ;  /* 0x000000000000894d */ /* 0x000fea0003800000 */
[----:B------:R-:W0:Y:S02]  /*6160*/  LDC.64 R2, c[0x0][0x380] ;  /* 0x0000e000ff027b82 */ /* 0x000e240000000a00 */
[----:B0-----:R-:W-:-:S05]  /*6170*/  IMAD.WIDE R2, R24, 0x1e00, R2 ;  /* 0x00001e0018027825 */ /* 0x001fca00078e0202 */
[----:B------:R0:W2:Y:S01]  /*6180*/  LDG.E R0, desc[UR8][R2.64] ;  /* 0x0000000802007981 */ /* 0x0000a2000c1e1900 */
[----:B------:R-:W1:Y:S02]  /*6190*/  S2R R13, SR_TID.X ;  /* 0x00000000000d7919 */ /* 0x000e640000002100 */
[C---:B-1----:R-:W-:Y:S02]  /*61a0*/  LOP3.LUT R4, R13.reuse, 0x1f, RZ, 0xc0, !PT ;  /* 0x0000001f0d047812 */ /* 0x042fe400078ec0ff */
[----:B------:R-:W-:-:S05]  /*61b0*/  LOP3.LUT R5, R13, 0x3e0, RZ, 0xc0, !PT ;  /* 0x000003e00d057812 */ /* 0x000fca00078ec0ff */
[----:B------:R-:W-:-:S04]  /*61c0*/  IMAD R11, R5, 0xf, R4 ;  /* 0x0000000f050b7824 */ /* 0x000fc800078e0204 */
[C---:B------:R-:W-:Y:S01]  /*61d0*/  VIADD R5, R11.reuse, 0x20 ;  /* 0x000000200b057836 */ /* 0x040fe20000000000 */
[C---:B------:R-:W-:Y:S01]  /*61e0*/  ISETP.GE.U32.AND P3, PT, R11.reuse, R20, PT ;  /* 0x000000140b00720c */ /* 0x040fe20003f66070 */
[C---:B------:R-:W-:Y:S01]  /*61f0*/  VIADD R7, R11.reuse, 0x40 ;  /* 0x000000400b077836 */ /* 0x040fe20000000000 */
[C---:B0-----:R-:W-:Y:S01]  /*6200*/  LEA R2, P2, R11.reuse, R2, 0x2 ;  /* 0x000000020b027211 */ /* 0x041fe200078410ff */
[----:B------:R-:W-:Y:S01]  /*6210*/  VIADD R9, R11, 0x60 ;  /* 0x000000600b097836 */ /* 0x000fe20000000000 */
[-C--:B------:R-:W-:Y:S01]  /*6220*/  ISETP.GE.U32.AND P4, PT, R5, R20.reuse, PT ;  /* 0x000000140500720c */ /* 0x080fe20003f86070 */
[----:B------:R-:W-:Y:S01]  /*6230*/  VIADD R5, R11, 0x80 ;  /* 0x000000800b057836 */ /* 0x000fe20000000000 */
[-C--:B------:R-:W-:Y:S01]  /*6240*/  ISETP.GE.U32.AND P5, PT, R7, R20.reuse, PT ;  /* 0x000000140700720c */ /* 0x080fe20003fa6070 */
[----:B------:R-:W-:Y:S01]  /*6250*/  IMAD.X R3, RZ, RZ, R3, P2 ;  /* 0x000000ffff037224 */ /* 0x000fe200010e0603 */
[-C--:B------:R-:W-:Y:S01]  /*6260*/  ISETP.GE.U32.AND P6, PT, R9, R20.reuse, PT ;  /* 0x000000140900720c */ /* 0x080fe20003fc6070 */
[----:B------:R-:W-:Y:S01]  /*6270*/  VIADD R7, R11, 0xa0 ;  /* 0x000000a00b077836 */ /* 0x000fe20000000000 */
[----:B------:R-:W-:Y:S01]  /*6280*/  ISETP.GE.U32.AND P0, PT, R5, R20, PT ;  /* 0x000000140500720c */ /* 0x000fe20003f06070 */
[----:B------:R-:W-:-:S03]  /*6290*/  VIADD R5, R11, 0xc0 ;  /* 0x000000c00b057836 */ /* 0x000fc60000000000 */
[-C--:B------:R-:W-:Y:S01]  /*62a0*/  ISETP.GE.U32.AND P1, PT, R7, R20.reuse, PT ;  /* 0x000000140700720c */ /* 0x080fe20003f26070 */
[----:B------:R-:W-:Y:S01]  /*62b0*/  VIADD R7, R11, 0x100 ;  /* 0x000001000b077836 */ /* 0x000fe20000000000 */
[-C--:B------:R-:W-:Y:S01]  /*62c0*/  ISETP.GE.U32.AND P2, PT, R5, R20.reuse, PT ;  /* 0x000000140500720c */ /* 0x080fe20003f46070 */
[----:B------:R-:W-:Y:S02]  /*62d0*/  VIADD R5, R11, 0xe0 ;  /* 0x000000e00b057836 */ /* 0x000fe40000000000 */
[----:B--2---:R-:W-:Y:S02]  /*62e0*/  IMAD.MOV.U32 R4, RZ, RZ, R0 ;  /* 0x000000ffff047224 */ /* 0x004fe400078e0000 */
[----:B------:R-:W2:Y:S01]  /*62f0*/  @!P3 LDG.E R0, desc[UR8][R2.64] ;  /* 0x000000080200b981 */ /* 0x000ea2000c1e1900 */
[----:B------:R-:W-:Y:S01]  /*6300*/  ISETP.GE.U32.AND P3, PT, R5, R20, PT ;  /* 0x000000140500720c */ /* 0x000fe20003f66070 */
[----:B------:R-:W-:Y:S02]  /*6310*/  IMAD.MOV.U32 R8, RZ, RZ, R4 ;  /* 0x000000ffff087224 */ /* 0x000fe400078e0004 */
[----:B------:R-:W-:-:S02]  /*6320*/  VIADD R5, R11, 0x120 ;  /* 0x000001200b057836 */ /* 0x000fc40000000000 */
[--C-:B------:R-:W-:Y:S02]  /*6330*/  IMAD.MOV.U32 R6, RZ, RZ, R4.reuse ;  /* 0x000000ffff067224 */ /* 0x100fe400078e0004 */
[--C-:B------:R-:W-:Y:S01]  /*6340*/  IMAD.MOV.U32 R12, RZ, RZ, R4.reuse ;  /* 0x000000ffff0c7224 */ /* 0x100fe200078e0004 */
[----:B------:R-:W3:Y:S01]  /*6350*/  @!P5 LDG.E R8, desc[UR8][R2.64+0x100] ;  /* 0x000100080208d981 */ /* 0x000ee2000c1e1900 */
[-C--:B------:R-:W-:Y:S01]  /*6360*/  ISETP.GE.U32.AND P5, PT, R5, R20.reuse, PT ;  /* 0x000000140500720c */ /* 0x080fe20003fa6070 */
[----:B------:R-:W-:Y:S02]  /*6370*/  VIADD R5, R11, 0x160 ;  /* 0x000001600b057836 */ /* 0x000fe40000000000 */
[----:B------:R-:W4:Y:S01]  /*6380*/  @!P4 LDG.E R6, desc[UR8][R2.64+0x80] ;  /* 0x000080080206c981 */ /* 0x000f22000c1e1900 */
[--C-:B------:R-:W-:Y:S01]  /*6390*/  IMAD.MOV.U32 R10, RZ, RZ, R4.reuse ;  /* 0x000000ffff0a7224 */ /* 0x100fe200078e0004 */
[-C--:B------:R-:W-:Y:S01]  /*63a0*/  ISETP.GE.U32.AND P4, PT, R7, R20.reuse, PT ;  /* 0x000000140700720c */ /* 0x080fe20003f86070 */
[----:B------:R-:W-:Y:S01]  /*63b0*/  IMAD.MOV.U32 R14, RZ, RZ, R4 ;  /* 0x000000ffff0e7224 */ /* 0x000fe200078e0004 */
[----:B------:R-:W5:Y:S01]  /*63c0*/  @!P0 LDG.E R12, desc[UR8][R2.64+0x200] ;  /* 0x00020008020c8981 */ /* 0x000f62000c1e1900 */
[----:B------:R-:W-:Y:S01]  /*63d0*/  ISETP.GE.U32.AND P0, PT, R5, R20, PT ;  /* 0x000000140500720c */ /* 0x000fe20003f06070 */
[----:B------:R-:W-:-:S02]  /*63e0*/  VIADD R7, R11, 0x140 ;  /* 0x000001400b077836 */ /* 0x000fc40000000000 */
[----:B------:R-:W-:Y:S01]  /*63f0*/  VIADD R5, R11, 0x180 ;  /* 0x000001800b057836 */ /* 0x000fe20000000000 */
[----:B------:R-:W5:Y:S01]  /*6400*/  @!P6 LDG.E R10, desc[UR8][R2.64+0x180] ;  /* 0x00018008020ae981 */ /* 0x000f62000c1e1900 */
[--C-:B------:R-:W-:Y:S01]  /*6410*/  IMAD.MOV.U32 R16, RZ, RZ, R4.reuse ;  /* 0x000000ffff107224 */ /* 0x100fe200078e0004 */
[-C--:B------:R-:W-:Y:S01]  /*6420*/  ISETP.GE.U32.AND P6, PT, R7, R20.reuse, PT ;  /* 0x000000140700720c */ /* 0x080fe20003fc6070 */
[----:B------:R-:W-:Y:S01]  /*6430*/  IMAD.MOV.U32 R18, RZ, RZ, R4 ;  /* 0x000000ffff127224 */ /* 0x000fe200078e0004 */
[----:B------:R-:W5:Y:S01]  /*6440*/  @!P1 LDG.E R14, desc[UR8][R2.64+0x280] ;  /* 0x00028008020e9981 */ /* 0x000f62000c1e1900 */
[-C--:B------:R-:W-:Y:S01]  /*6450*/  ISETP.GE.U32.AND P1, PT, R5, R20.reuse, PT ;  /* 0x000000140500720c */ /* 0x080fe20003f26070 */
[C---:B------:R-:W-:Y:S02]  /*6460*/  VIADD R7, R11.reuse, 0x1a0 ;  /* 0x000001a00b077836 */ /* 0x040fe40000000000 */
[----:B------:R-:W-:Y:S01]  /*6470*/  VIADD R5, R11, 0x1c0 ;  /* 0x000001c00b057836 */ /* 0x000fe20000000000 */
[----:B------:R-:W5:Y:S02]  /*6480*/  @!P2 LDG.E R16, desc[UR8][R2.64+0x300] ;  /* 0x000300080210a981 */ /* 0x000f64000c1e1900 */
[----:B------:R-:W-:-:S02]  /*6490*/  ISETP.GE.U32.AND P2, PT, R7, R20, PT ;  /* 0x000000140700720c */ /* 0x000fc40003f46070 */
[----:B------:R-:W5:Y:S01]  /*64a0*/  @!P3 LDG.E R18, desc[UR8][R2.64+0x380] ;  /* 0x000380080212b981 */ /* 0x000f62000c1e1900 */
[----:B------:R-:W-:Y:S01]  /*64b0*/  ISETP.GE.U32.AND P3, PT, R5, R20, PT ;  /* 0x000000140500720c */ /* 0x000fe20003f66070 */
[--C-:B------:R-:W-:Y:S02]  /*64c0*/  IMAD.MOV.U32 R22, RZ, RZ, R4.reuse ;  /* 0x000000ffff167224 */ /* 0x100fe400078e0004 */
[--C-:B------:R-:W-:Y:S02]  /*64d0*/  IMAD.MOV.U32 R26, RZ, RZ, R4.reuse ;  /* 0x000000ffff1a7224 */ /* 0x100fe400078e0004 */
[--C-:B------:R-:W-:Y:S02]  /*64e0*/  IMAD.MOV.U32 R28, RZ, RZ, R4.reuse ;  /* 0x000000ffff1c7224 */ /* 0x100fe400078e0004 */
[--C-:B------:R-:W-:Y:S01]  /*64f0*/  IMAD.MOV.U32 R30, RZ, RZ, R4.reuse ;  /* 0x000000ffff1e7224 */ /* 0x100fe200078e0004 */
[----:B------:R-:W5:Y:S01]  /*6500*/  @!P4 LDG.E R22, desc[UR8][R2.64+0x400] ;  /* 0x000400080216c981 */ /* 0x000f62000c1e1900 */
[----:B------:R-:W-:-:S02]  /*6510*/  IMAD.MOV.U32 R34, RZ, RZ, R4 ;  /* 0x000000ffff227224 */ /* 0x000fc400078e0004 */
[----:B------:R-:W-:Y:S01]  /*6520*/  IMAD.MOV.U32 R5, RZ, RZ, R4 ;  /* 0x000000ffff057224 */ /* 0x000fe200078e0004 */
[----:B------:R-:W5:Y:S04]  /*6530*/  @!P5 LDG.E R26, desc[UR8][R2.64+0x480] ;  /* 0x00048008021ad981 */ /* 0x000f68000c1e1900 */
[----:B------:R-:W5:Y:S04]  /*6540*/  @!P6 LDG.E R28, desc[UR8][R2.64+0x500] ;  /* 0x00050008021ce981 */ /* 0x000f68000c1e1900 */
[----:B------:R-:W5:Y:S04]  /*6550*/  @!P0 LDG.E R30, desc[UR8][R2.64+0x580] ;  /* 0x00058008021e8981 */ /* 0x000f68000c1e1900 */
[----:B------:R-:W5:Y:S04]  /*6560*/  @!P1 LDG.E R34, desc[UR8][R2.64+0x600] ;  /* 0x0006000802229981 */ /* 0x000f68000c1e1900 */
[----:B------:R-:W5:Y:S04]  /*6570*/  @!P2 LDG.E R5, desc[UR8][R2.64+0x680] ;  /* 0x000680080205a981 */ /* 0x000f68000c1e1900 */
[----:B------:R-:W5:Y:S01]  /*6580*/  @!P3 LDG.E R4, desc[UR8][R2.64+0x700] ;  /* 0x000700080204b981 */ /* 0x000f62000c1e1900 */
[----:B------:R-:W0:Y:S01]  /*6590*/  S2R R36, SR_LANEID ;  /* 0x0000000000247919 */ /* 0x000e220000000000 */
[----:B------:R-:W1:Y:S01]  /*65a0*/  S2UR UR5, SR_CgaCtaId ;  /* 0x00000000000579c3 */ /* 0x000e620000008800 */
[----:B------:R-:W-:Y:S01]  /*65b0*/  SHF.R.U32.HI R37, RZ, 0x5, R13 ;  /* 0x00000005ff257819 */ /* 0x000fe2000001160d */
[----:B------:R-:W-:Y:S01]  /*65c0*/  UMOV UR4, 0x400 ;  /* 0x0000040000047882 */ /* 0x000fe20000000000 */
[----:B------:R-:W-:Y:S01]  /*65d0*/  ISETP.NE.AND P0, PT, R24, RZ, PT ;  /* 0x000000ff1800720c */ /* 0x000fe20003f05270 */
[----:B------:R-:W-:Y:S01]  /*65e0*/  BSSY.RECONVERGENT B0, `(.L_x_208) ;  /* 0x000054b000007945 */ /* 0x000fe20003800200 */
[----:B-1----:R-:W-:Y:S01]  /*65f0*/  ULEA UR4, UR5, UR4, 0x18 ;  /* 0x0000000405047291 */ /* 0x002fe2000f8ec0ff */
[----:B0-----:R-:W-:-:S05]  /*6600*/  IMAD R19, R37, 0x1e0, R36 ;  /* 0x000001e025137824 */ /* 0x001fca00078e0224 */
[----:B------:R-:W-:-:S05]  /*6610*/  LEA R19, R19, UR4, 0x2 ;  /* 0x0000000413137c11 */ /* 0x000fca000f8e10ff */
[----:B--2---:R-:W-:Y:S04]  /*6620*/  STS [R19], R0 ;  /* 0x0000000013007388 */ /* 0x004fe80000000800 */
[----:B---3--:R0:W-:Y:S04]  /*6630*/  STS [R19+0x100], R8 ;  /* 0x0001000813007388 */ /* 0x0081e80000000800 */
[----:B----4-:R1:W-:Y:S01]  /*6640*/  STS [R19+0x80], R6 ;  /* 0x0000800613007388 */ /* 0x0103e20000000800 */
[----:B0-----:R-:W-:-:S03]  /*6650*/  IMAD R8, R36, 0x38, R19 ;  /* 0x0000003824087824 */ /* 0x001fc600078e0213 */
        /* <DEDUP_REMOVED lines=13> */
[----:B------:R1:W0:Y:S04]  /*6730*/  LDS R23, [R8] ;  /* 0x0000000008177984 */ /* 0x0002280000000800 */
        /* <DEDUP_REMOVED lines=15> */
[----:B--234-:R-:W-:Y:S05]  /*6830*/  @P0 BRA `(.L_x_209) ;  /* 0x0000001c00c80947 */ /* 0x01cfea0003800000 */
[C---:B------:R-:W-:Y:S01]  /*6840*/  ISETP.GT.AND P1, PT, R18.reuse, RZ, PT ;  /* 0x000000ff1200720c */ /* 0x040fe20003f24270 */
[----:B------:R-:W-:Y:S01]  /*6850*/  BSSY.RECONVERGENT B1, `(.L_x_210) ;  /* 0x000000e000017945 */ /* 0x000fe20003800200 */
[----:B0-----:R-:W-:Y:S01]  /*6860*/  ISETP.GE.AND P0, PT, R18, R23, PT ;  /* 0x000000171200720c */ /* 0x001fe20003f06270 */
[----:B------:R-:W-:Y:S01]  /*6870*/  VIADD R9, R23, 0xffffffff ;  /* 0xffffffff17097836 */ /* 0x000fe20000000000 */
[----:B------:R-:W-:Y:S01]  /*6880*/  ISETP.GT.AND P3, PT, R17, RZ, PT ;  /* 0x000000ff1100720c */ /* 0x000fe20003f64270 */
[----:B-1----:R-:W-:Y:S01]  /*6890*/  IMAD.MOV.U32 R8, RZ, RZ, R18 ;  /* 0x000000ffff087224 */ /* 0x002fe200078e0012 */
[----:B------:R-:W-:Y:S02]  /*68a0*/  P2R R21, PR, RZ, 0x2 ;  /* 0x00000002ff157803 */ /* 0x000fe40000000000 */
[----:B------:R-:W-:-:S07]  /*68b0*/  P2R R22, PR, RZ, 0x8 ;  /* 0x00000008ff167803 */ /* 0x000fce0000000000 */
[----:B------:R-:W-:Y:S05]  /*68c0*/  @P1 BRA P0, `(.L_x_211) ;  /* 0x0000000000181947 */ /* 0x000fea0000000000 */
[----:B------:R-:W-:Y:S01]  /*68d0*/  ISETP.GT.AND P0, PT, R23, 0x1, PT ;  /* 0x000000011700780c */ /* 0x000fe20003f04270 */
[----:B------:R-:W-:-:S03]  /*68e0*/  IMAD.MOV.U32 R8, RZ, RZ, R9 ;  /* 0x000000ffff087224 */ /* 0x000fc600078e0009 */
[----:B------:R-:W-:-:S13]  /*68f0*/  ISETP.GT.AND P1, PT, R9, R18, P0 ;  /* 0x000000120900720c */ /* 0x000fda0000724270 */
[----:B------:R-:W-:-:S04]  /*6900*/  @!P1 ISETP.NE.AND P2, PT, R9, R18, PT ;  /* 0x000000120900920c */ /* 0x000fc80003f45270 */
[----:B------:R-:W-:-:S04]  /*6910*/  @!P1 SEL R9, R9, RZ, !P2 ;  /* 0x000000ff09099207 */ /* 0x000fc80005000000 */
[----:B------:R-:W-:-:S07]  /*6920*/  @!P1 SEL R8, R9, RZ, P0 ;  /* 0x000000ff09089207 */ /* 0x000fce0000000000 */
.L_x_211:
[----:B------:R-:W-:Y:S05]  /*6930*/  BSYNC.RECONVERGENT B1 ;  /* 0x0000000000017941 */ /* 0x000fea0003800200 */
.L_x_210:
[----:B------:R-:W-:Y:S01]  /*6940*/  ISETP.GE.AND P0, PT, R17, R8, PT ;  /* 0x000000081100720c */ /* 0x000fe20003f06270 */
[----:B------:R-:W-:Y:S01]  /*6950*/  BSSY.RECONVERGENT B1, `(.L_x_212) ;  /* 0x000000c000017945 */ /* 0x000fe20003800200 */
[----:B------:R-:W-:Y:S01]  /*6960*/  ISETP.GT.AND P4, PT, R16, RZ, PT ;  /* 0x000000ff1000720c */ /* 0x000fe20003f84270 */
[----:B------:R-:W-:Y:S02]  /*6970*/  IMAD.MOV.U32 R9, RZ, RZ, R17 ;  /* 0x000000ffff097224 */ /* 0x000fe400078e0011 */
[----:B------:R-:W-:Y:S01]  /*6980*/  VIADD R10, R8, 0xffffffff ;  /* 0xffffffff080a7836 */ /* 0x000fe20000000000 */
        /* <DEDUP_REMOVED lines=8> */
.L_x_213:
[----:B------:R-:W-:Y:S05]  /*6a10*/  BSYNC.RECONVERGENT B1 ;  /* 0x0000000000017941 */ /* 0x000fea0003800200 */
.L_x_212:
[----:B------:R-:W-:Y:S01]  /*6a20*/  ISETP.GE.AND P0, PT, R16, R9, PT ;  /* 0x000000091000720c */ /* 0x000fe20003f06270 */
[----:B------:R-:W-:Y:S01]  /*6a30*/  BSSY.RECONVERGENT B1, `(.L_x_214) ;  /* 0x000000b000017945 */ /* 0x000fe20003800200 */
[----:B------:R-:W-:Y:S01]  /*6a40*/  ISETP.GT.AND P3, PT, R15, RZ, PT ;  /* 0x000000ff0f00720c */ /* 0x000fe20003f64270 */
[----:B------:R-:W-:-:S03]  /*6a50*/  IMAD.MOV.U32 R8, RZ, RZ, R16 ;  /* 0x000000ffff087224 */ /* 0x000fc600078e0010 */
[----:B------:R-:W-:-:S07]  /*6a60*/  P2R R25, PR, RZ, 0x8 ;  /* 0x00000008ff197803 */ /* 0x000fce0000000000 */
[----:B------:R-:W-:Y:S05]  /*6a70*/  @P4 BRA P0, `(.L_x_215) ;  /* 0x0000000000184947 */ /* 0x000fea0000000000 */
[C---:B------:R-:W-:Y:S01]  /*6a80*/  VIADD R8, R9.reuse, 0xffffffff ;  /* 0xffffffff09087836 */ /* 0x040fe20000000000 */
[----:B------:R-:W-:-:S04]  /*6a90*/  ISETP.GT.AND P2, PT, R9, 0x1, PT ;  /* 0x000000010900780c */ /* 0x000fc80003f44270 */
[----:B------:R-:W-:-:S13]  /*6aa0*/  ISETP.GT.AND P0, PT, R8, R16, P2 ;  /* 0x000000100800720c */ /* 0x000fda0001704270 */
[----:B------:R-:W-:-:S04]  /*6ab0*/  @!P0 ISETP.NE.AND P1, PT, R8, R16, PT ;  /* 0x000000100800820c */ /* 0x000fc80003f25270 */
[----:B------:R-:W-:-:S04]  /*6ac0*/  @!P0 SEL R9, R8, RZ, !P1 ;  /* 0x000000ff08098207 */ /* 0x000fc80004800000 */
[----:B------:R-:W-:-:S07]  /*6ad0*/  @!P0 SEL R8, R9, RZ, P2 ;  /* 0x000000ff09088207 */ /* 0x000fce0001000000 */
.L_x_215:
[----:B------:R-:W-:Y:S05]  /*6ae0*/  BSYNC.RECONVERGENT B1 ;  /* 0x0000000000017941 */ /* 0x000fea0003800200 */
.L_x_214:
[----:B------:R-:W-:Y:S01]  /*6af0*/  ISETP.GE.AND P0, PT, R15, R8, PT ;  /* 0x000000080f00720c */ /* 0x000fe20003f06270 */
[----:B------:R-:W-:Y:S01]  /*6b00*/  BSSY.RECONVERGENT B1, `(.L_x_216) ;  /* 0x000000a000017945 */ /* 0x000fe20003800200 */
[----:B------:R-:W-:Y:S02]  /*6b10*/  IMAD.MOV.U32 R9, RZ, RZ, R15 ;  /* 0x000000ffff097224 */ /* 0x000fe400078e000f */
[----:B------:R-:W-:-:S09]  /*6b20*/  VIADD R10, R8, 0xffffffff ;  /* 0xffffffff080a7836 */ /* 0x000fd20000000000 */
[----:B------:R-:W-:Y:S05]  /*6b30*/  @P3 BRA P0, `(.L_x_217) ;  /* 0x0000000000183947 */ /* 0x000fea0000000000 */
[----:B------:R-:W-:Y:S01]  /*6b40*/  ISETP.GT.AND P2, PT, R8, 0x1, PT ;  /* 0x000000010800780c */ /* 0x000fe20003f44270 */
[----:B------:R-:W-:-:S03]  /*6b50*/  IMAD.MOV.U32 R9, RZ, RZ, R10 ;  /* 0x000000ffff097224 */ /* 0x000fc600078e000a */
[----:B------:R-:W-:-:S13]  /*6b60*/  ISETP.GT.AND P0, PT, R10, R15, P2 ;  /* 0x0000000f0a00720c */ /* 0x000fda0001704270 */
[----:B------:R-:W-:-:S04]  /*6b70*/  @!P0 ISETP.NE.AND P1, PT, R10, R15, PT ;  /* 0x0000000f0a00820c */ /* 0x000fc80003f25270 */
[----:B------:R-:W-:-:S04]  /*6b80*/  @!P0 SEL R8, R10, RZ, !P1 ;  /* 0x000000ff0a088207 */ /* 0x000fc80004800000 */
[----:B------:R-:W-:-:S07]  /*6b90*/  @!P0 SEL R9, R8, RZ, P2 ;  /* 0x000000ff08098207 */ /* 0x000fce0001000000 */
.L_x_217:
[----:B------:R-:W-:Y:S05]  /*6ba0*/  BSYNC.RECONVERGENT B1 ;  /* 0x0000000000017941 */ /* 0x000fea0003800200 */
.L_x_216:
[C---:B------:R-:W-:Y:S01]  /*6bb0*/  ISETP.GT.AND P1, PT, R14.reuse, RZ, PT ;  /* 0x000000ff0e00720c */ /* 0x040fe20003f24270 */
[----:B------:R-:W-:Y:S01]  /*6bc0*/  BSSY.RECONVERGENT B1, `(.L_x_218) ;  /* 0x000000c000017945 */ /* 0x000fe20003800200 */
[----:B------:R-:W-:Y:S01]  /*6bd0*/  ISETP.GE.AND P0, PT, R14, R9, PT ;  /* 0x000000090e00720c */ /* 0x000fe20003f06270 */
[----:B------:R-:W-:Y:S01]  /*6be0*/  IMAD.MOV.U32 R8, RZ, RZ, R14 ;  /* 0x000000ffff087224 */ /* 0x000fe200078e000e */
[----:B------:R-:W-:Y:S01]  /*6bf0*/  P2R R26, PR, RZ, 0x2 ;  /* 0x00000002ff1a7803 */ /* 0x000fe20000000000 */
[----:B------:R-:W-:-:S10]  /*6c00*/  VIADD R11, R9, 0xffffffff ;  /* 0xffffffff090b7836 */ /* 0x000fd40000000000 */
[----:B------:R-:W-:Y:S05]  /*6c10*/  @P1 BRA P0, `(.L_x_219) ;  /* 0x0000000000181947 */ /* 0x000fea0000000000 */
[----:B------:R-:W-:Y:S01]  /*6c20*/  ISETP.GT.AND P0, PT, R9, 0x1, PT ;  /* 0x000000010900780c */ /* 0x000fe20003f04270 */
[----:B------:R-:W-:-:S03]  /*6c30*/  IMAD.MOV.U32 R8, RZ, RZ, R11 ;  /* 0x000000ffff087224 */ /* 0x000fc600078e000b */
[----:B------:R-:W-:-:S13]  /*6c40*/  ISETP.GT.AND P1, PT, R11, R14, P0 ;  /* 0x0000000e0b00720c */ /* 0x000fda0000724270 */
[----:B------:R-:W-:-:S04]  /*6c50*/  @!P1 ISETP.NE.AND P2, PT, R11, R14, PT ;  /* 0x0000000e0b00920c */ /* 0x000fc80003f45270 */
[----:B------:R-:W-:-:S04]  /*6c60*/  @!P1 SEL R9, R11, RZ, !P2 ;  /* 0x000000ff0b099207 */ /* 0x000fc80005000000 */
[----:B------:R-:W-:-:S07]  /*6c70*/  @!P1 SEL R8, R9, RZ, P0 ;  /* 0x000000ff09089207 */ /* 0x000fce0000000000 */
.L_x_219:
[----:B------:R-:W-:Y:S05]  /*6c80*/  BSYNC.RECONVERGENT B1 ;  /* 0x0000000000017941 */ /* 0x000fea0003800200 */
.L_x_218:
        /* <DEDUP_REMOVED lines=13> */
.L_x_221:
[----:B------:R-:W-:Y:S05]  /*6d60*/  BSYNC.RECONVERGENT B1 ;  /* 0x0000000000017941 */ /* 0x000fea0003800200 */
.L_x_220:
        /* <DEDUP_REMOVED lines=9> */
[----:B------:R-:W-:Y:S01]  /*6e00*/  ISETP.GT.AND P0, PT, R11, 0x1, PT ;  /* 0x000000010b00780c */ /* 0x000fe20003f04270 */
[----:B------:R-:W-:-:S03]  /*6e10*/  IMAD.MOV.U32 R8, RZ, RZ, R29 ;  /* 0x000000ffff087224 */ /* 0x000fc600078e001d */
[----:B------:R-:W-:-:S13]  /*6e20*/  ISETP.GT.AND P1, PT, R29, R12, P0 ;  /* 0x0000000c1d00720c */ /* 0x000fda0000724270 */
[----:B------:R-:W-:-:S04]  /*6e30*/  @!P1 ISETP.NE.AND P2, PT, R29, R12, PT ;  /* 0x0000000c1d00920c */ /* 0x000fc80003f45270 */
[----:B------:R-:W-:-:S04]  /*6e40*/  @!P1 SEL R11, R29, RZ, !P2 ;  /* 0x000000ff1d0b9207 */ /* 0x000fc80005000000 */
[----:B------:R-:W-:-:S07]  /*6e50*/  @!P1 SEL R8, R11, RZ, P0 ;  /* 0x000000ff0b089207 */ /* 0x000fce0000000000 */
.L_x_223:
[----:B------:R-:W-:Y:S05]  /*6e60*/  BSYNC.RECONVERGENT B1 ;  /* 0x0000000000017941 */ /* 0x000fea0003800200 */
.L_x_222:
        /* <DEDUP_REMOVED lines=13> */
.L_x_225:
[----:B------:R-:W-:Y:S05]  /*6f40*/  BSYNC.RECONVERGENT B1 ;  /* 0x0000000000017941 */ /* 0x000fea0003800200 */
.L_x_224:
        /* <DEDUP_REMOVED lines=13> */
.L_x_227:
[----:B------:R-:W-:Y:S05]  /*7020*/  BSYNC.RECONVERGENT B1 ;  /* 0x0000000000017941 */ /* 0x000fea0003800200 */
.L_x_226:
        /* <DEDUP_REMOVED lines=13> */
.L_x_229:
[----:B------:R-:W-:Y:S05]  /*7100*/  BSYNC.RECONVERGENT B1 ;  /* 0x0000000000017941 */ /* 0x000fea0003800200 */
.L_x_228:
[C---:B------:R-:W-:Y:S01]  /*7110*/  ISETP.GT.AND P0, PT, R4.reuse, RZ, PT ;  /* 0x000000ff0400720c */ /* 0x040fe20003f04270 */
[----:B------:R-:W-:Y:S01]  /*7120*/  BSSY.RECONVERGENT B1, `(.L_x_230) ;  /* 0x000000b000017945 */ /* 0x000fe20003800200 */
[----:B------:R-:W-:Y:S01]  /*7130*/  ISETP.GE.AND P1, PT, R4, R11, PT ;  /* 0x0000000b0400720c */ /* 0x000fe20003f26270 */
[----:B------:R-:W-:Y:S02]  /*7140*/  IMAD.MOV.U32 R35, RZ, RZ, R2 ;  /* 0x000000ffff237224 */ /* 0x000fe400078e0002 */
        /* <DEDUP_REMOVED lines=8> */
.L_x_231:
[----:B------:R-:W-:Y:S05]  /*71d0*/  BSYNC.RECONVERGENT B1 ;  /* 0x0000000000017941 */ /* 0x000fea0003800200 */
.L_x_230:
        /* <DEDUP_REMOVED lines=12> */
.L_x_233:
[----:B------:R-:W-:Y:S05]  /*72a0*/  BSYNC.RECONVERGENT B1 ;  /* 0x0000000000017941 */ /* 0x000fea0003800200 */
.L_x_232:
[C---:B------:R-:W-:Y:S01]  /*72b0*/  ISETP.GT.AND P2, PT, R2.reuse, RZ, PT ;  /* 0x000000ff0200720c */ /* 0x040fe20003f44270 */
[----:B------:R-:W-:Y:S01]  /*72c0*/  BSSY.RECONVERGENT B1, `(.L_x_234) ;  /* 0x000000a000017945 */ /* 0x000fe20003800200 */
[----:B------:R-:W-:Y:S01]  /*72d0*/  ISETP.GE.AND P3, PT, R2, R9, PT ;  /* 0x000000090200720c */ /* 0x000fe20003f66270 */
[----:B------:R-:W-:-:S12]  /*72e0*/  VIADD R11, R9, 0xffffffff ;  /* 0xffffffff090b7836 */ /* 0x000fd80000000000 */
[----:B------:R-:W-:Y:S05]  /*72f0*/  @P2 BRA P3, `(.L_x_235) ;  /* 0x0000000000182947 */ /* 0x000fea0001800000 */
[----:B------:R-:W-:Y:S01]  /*7300*/  ISETP.GT.AND P3, PT, R9, 0x1, PT ;  /* 0x000000010900780c */ /* 0x000fe20003f64270 */
[----:B------:R-:W-:-:S03]  /*7310*/  IMAD.MOV.U32 R35, RZ, RZ, R11 ;  /* 0x000000ffff237224 */ /* 0x000fc600078e000b */
[----:B------:R-:W-:-:S13]  /*7320*/  ISETP.GT.AND P4, PT, R11, R2, P3 ;  /* 0x000000020b00720c */ /* 0x000fda0001f84270 */
[----:B------:R-:W-:-:S04]  /*7330*/  @!P4 ISETP.NE.AND P5, PT, R11, R2, PT ;  /* 0x000000020b00c20c */ /* 0x000fc80003fa5270 */
[----:B------:R-:W-:-:S04]  /*7340*/  @!P4 SEL R8, R11, RZ, !P5 ;  /* 0x000000ff0b08c207 */ /* 0x000fc80006800000 */
[----:B------:R-:W-:-:S07]  /*7350*/  @!P4 SEL R35, R8, RZ, P3 ;  /* 0x000000ff0823c207 */ /* 0x000fce0001800000 */
.L_x_235:
[----:B------:R-:W-:Y:S05]  /*7360*/  BSYNC.RECONVERGENT B1 ;  /* 0x0000000000017941 */ /* 0x000fea0003800200 */
.L_x_234:
        /* <DEDUP_REMOVED lines=11> */
.L_x_237:
[----:B------:R-:W-:Y:S05]  /*7420*/  BSYNC.RECONVERGENT B1 ;  /* 0x0000000000017941 */ /* 0x000fea0003800200 */
.L_x_236:
[----:B------:R-:W0:Y:S01]  /*7430*/  SHFL.UP PT, R11, R10, 0x1, RZ ;  /* 0x042000000a0b7989 */ /* 0x000e2200000e00ff */
[C---:B------:R-:W-:Y:S01]  /*7440*/  ISETP.GT.AND P4, PT, R10.reuse, RZ, PT ;  /* 0x000000ff0a00720c */ /* 0x040fe20003f84270 */
[----:B------:R-:W-:Y:S01]  /*7450*/  BSSY.RECONVERGENT B1, `(.L_x_238) ;  /* 0x000000b000017945 */ /* 0x000fe20003800200 */
[----:B------:R-:W-:Y:S01]  /*7460*/  IMAD.MOV.U32 R9, RZ, RZ, R10 ;  /* 0x000000ffff097224 */ /* 0x000fe200078e000a */
[----:B0-----:R-:W-:Y:S01]  /*7470*/  ISETP.GE.AND P5, PT, R10, R11, PT ;  /* 0x0000000b0a00720c */ /* 0x001fe20003fa6270 */
        /* <DEDUP_REMOVED lines=8> */
.L_x_239:
[----:B------:R-:W-:Y:S05]  /*7500*/  BSYNC.RECONVERGENT B1 ;  /* 0x0000000000017941 */ /* 0x000fea0003800200 */
.L_x_238:
        /* <DEDUP_REMOVED lines=15> */
.L_x_241:
[----:B------:R-:W-:Y:S05]  /*7600*/  BSYNC.RECONVERGENT B1 ;  /* 0x0000000000017941 */ /* 0x000fea0003800200 */
.L_x_240:
        /* <DEDUP_REMOVED lines=15> */
.L_x_243:
[----:B------:R-:W-:Y:S05]  /*7700*/  BSYNC.RECONVERGENT B1 ;  /* 0x0000000000017941 */ /* 0x000fea0003800200 */
.L_x_242:
        /* <DEDUP_REMOVED lines=15> */
.L_x_245:
[----:B------:R-:W-:Y:S05]  /*7800*/  BSYNC.RECONVERGENT B1 ;  /* 0x0000000000017941 */ /* 0x000fea0003800200 */
.L_x_244:
        /* <DEDUP_REMOVED lines=15> */
.L_x_247:
[----:B------:R-:W-:Y:S05]  /*7900*/  BSYNC.RECONVERGENT B1 ;  /* 0x0000000000017941 */ /* 0x000fea0003800200 */
.L_x_246:
[----:B------:R-:W-:-:S13]  /*7910*/  ISETP.NE.AND P4, PT, R36, 0x1f, PT ;  /* 0x0000001f2400780c */ /* 0x000fda0003f85270 */
[----:B------:R-:W-:-:S05]  /*7920*/  @!P4 LEA R10, R37, UR4, 0x2 ;  /* 0x00000004250acc11 */ /* 0x000fca000f8e10ff */
[----:B------:R-:W-:Y:S01]  /*7930*/  @!P4 STS [R10+0x10], R35 ;  /* 0x000010230a00c388 */ /* 0x000fe20000000800 */
[----:B------:R-:W-:Y:S01]  /*7940*/  BAR.SYNC.DEFER_BLOCKING 0x0 ;  /* 0x0000000000007b1d */ /* 0x000fe20000010000 */
[----:B------:R-:W-:-:S04]  /*7950*/  ISETP.GE.AND P4, PT, R36, 0x10, PT ;  /* 0x000000102400780c */ /* 0x000fc80003f86270 */
[----:B------:R-:W-:Y:S02]  /*7960*/  SEL R34, R8, R35, !P4 ;  /* 0x0000002308227207 */ /* 0x000fe40006000000 */
[----:B------:R-:W0:Y:S04]  /*7970*/  LDS.128 R8, [UR4+0x10] ;  /* 0x00001004ff087984 */ /* 0x000e280008000c00 */
[----:B------:R1:W2:Y:S01]  /*7980*/  SHFL.UP PT, R11, R34, 0x1, RZ ;  /* 0x04200000220b7989 */ /* 0x0002a200000e00ff */
[C---:B0-----:R-:W-:Y:S01]  /*7990*/  ISETP.GT.AND P4, PT, R9.reuse, RZ, PT ;  /* 0x000000ff0900720c */ /* 0x041fe20003f84270 */
[----:B-1----:R-:W-:Y:S01]  /*79a0*/  VIADD R34, R8, 0xffffffff ;  /* 0xffffffff08227836 */ /* 0x002fe20000000000 */
[----:B------:R-:W-:-:S13]  /*79b0*/  ISETP.GE.AND P5, PT, R9, R8, PT ;  /* 0x000000080900720c */ /* 0x000fda0003fa6270 */
[----:B--2---:R-:W-:Y:S05]  /*79c0*/  @P4 BRA P5, `(.L_x_248) ;  /* 0x0000000000184947 */ /* 0x004fea0002800000 */
[----:B------:R-:W-:-:S04]  /*79d0*/  ISETP.GT.AND P4, PT, R8, 0x1, PT ;  /* 0x000000010800780c */ /* 0x000fc80003f84270 */
[----:B------:R-:W-:-:S13]  /*79e0*/  ISETP.GT.AND P5, PT, R34, R9, P4 ;  /* 0x000000092200720c */ /* 0x000fda00027a4270 */
[----:B------:R-:W-:Y:S01]  /*79f0*/  @!P5 ISETP.NE.AND P6, PT, R34, R9, PT ;  /* 0x000000092200d20c */ /* 0x000fe20003fc5270 */
[----:B------:R-:W-:-:S03]  /*7a00*/  IMAD.MOV.U32 R9, RZ, RZ, R34 ;  /* 0x000000ffff097224 */ /* 0x000fc600078e0022 */
[----:B------:R-:W-:-:S04]  /*7a10*/  @!P5 SEL R35, R34, RZ, !P6 ;  /* 0x000000ff2223d207 */ /* 0x000fc80007000000 */
[----:B------:R-:W-:-:S07]  /*7a20*/  @!P5 SEL R9, R35, RZ, P4 ;  /* 0x000000ff2309d207 */ /* 0x000fce0002000000 */
.L_x_248:
[C---:B------:R-:W-:Y:S01]  /*7a30*/  ISETP.GT.AND P4, PT, R10.reuse, RZ, PT ;  /* 0x000000ff0a00720c */ /* 0x040fe20003f84270 */
[----:B------:R-:W-:Y:S01]  /*7a40*/  VIADD R34, R9, 0xffffffff ;  /* 0xffffffff09227836 */ /* 0x000fe20000000000 */
[----:B------:R-:W-:-:S13]  /*7a50*/  ISETP.GE.AND P5, PT, R10, R9, PT ;  /* 0x000000090a00720c */ /* 0x000fda0003fa6270 */
[----:B------:R-:W-:Y:S05]  /*7a60*/  @P4 BRA P5, `(.L_x_249) ;  /* 0x0000000000184947 */ /* 0x000fea0002800000 */
[----:B------:R-:W-:-:S04]  /*7a70*/  ISETP.GT.AND P4, PT, R9, 0x1, PT ;  /* 0x000000010900780c */ /* 0x000fc80003f84270 */
[----:B------:R-:W-:-:S13]  /*7a80*/  ISETP.GT.AND P5, PT, R34, R10, P4 ;  /* 0x0000000a2200720c */ /* 0x000fda00027a4270 */
[----:B------:R-:W-:Y:S01]  /*7a90*/  @!P5 ISETP.NE.AND P6, PT, R34, R10, PT ;  /* 0x0000000a2200d20c */ /* 0x000fe20003fc5270 */
[----:B------:R-:W-:-:S03]  /*7aa0*/  IMAD.MOV.U32 R10, RZ, RZ, R34 ;  /* 0x000000ffff0a7224 */ /* 0x000fc600078e0022 */
[----:B------:R-:W-:-:S04]  /*7ab0*/  @!P5 SEL R35, R34, RZ, !P6 ;  /* 0x000000ff2223d207 */ /* 0x000fc80007000000 */
[----:B------:R-:W-:-:S07]  /*7ac0*/  @!P5 SEL R10, R35, RZ, P4 ;  /* 0x000000ff230ad207 */ /* 0x000fce0002000000 */
.L_x_249:
[----:B------:R-:W0:Y:S01]  /*7ad0*/  S2R R34, SR_TID.X ;  /* 0x0000000000227919 */ /* 0x000e220000002100 */
[C---:B------:R-:W-:Y:S01]  /*7ae0*/  ISETP.NE.AND P4, PT, R37.reuse, 0x3, PT ;  /* 0x000000032500780c */ /* 0x040fe20003f85270 */
[----:B------:R-:W-:Y:S01]  /*7af0*/  BSSY.RECONVERGENT B1, `(.L_x_250) ;  /* 0x0000013000017945 */ /* 0x000fe20003800200 */
[----:B------:R-:W-:-:S11]  /*7b00*/  ISETP.NE.AND P5, PT, R37, 0x2, PT ;  /* 0x000000022500780c */ /* 0x000fd60003fa5270 */
[----:B------:R-:W-:Y:S02]  /*7b10*/  @P4 SEL R10, R9, R8, !P5 ;  /* 0x00000008090a4207 */ /* 0x000fe40006800000 */
[----:B0-----:R-:W-:-:S13]  /*7b20*/  ISETP.GE.U32.AND P4, PT, R34, 0x20, PT ;  /* 0x000000202200780c */ /* 0x001fda0003f86070 */
[----:B------:R-:W-:Y:S05]  /*7b30*/  @!P4 BRA `(.L_x_251) ;  /* 0x000000000038c947 */ /* 0x000fea0003800000 */
[C---:B------:R-:W-:Y:S01]  /*7b40*/  ISETP.GE.AND P4, PT, R11.reuse, R10, PT ;  /* 0x0000000a0b00720c */ /* 0x040fe20003f86270 */
[----:B------:R-:W-:Y:S01]  /*7b50*/  BSSY.RECONVERGENT B2, `(.L_x_252) ;  /* 0x000000a000027945 */ /* 0x000fe20003800200 */
[----:B------:R-:W-:Y:S01]  /*7b60*/  ISETP.GT.AND P5, PT, R11, RZ, PT ;  /* 0x000000ff0b00720c */ /* 0x000fe20003fa4270 */
[----:B------:R-:W-:-:S12]  /*7b70*/  VIADD R8, R10, 0xffffffff ;  /* 0xffffffff0a087836 */ /* 0x000fd80000000000 */
[----:B------:R-:W-:Y:S05]  /*7b80*/  @P4 BRA P5, `(.L_x_253) ;  /* 0x0000000000184947 */ /* 0x000fea0002800000 */
[----:B------:R-:W-:-:S04]  /*7b90*/  ISETP.GT.AND P4, PT, R10, 0x1, PT ;  /* 0x000000010a00780c */ /* 0x000fc80003f84270 */
[----:B------:R-:W-:-:S13]  /*7ba0*/  ISETP.GT.AND P5, PT, R8, R11, P4 ;  /* 0x0000000b0800720c */ /* 0x000fda00027a4270 */
[----:B------:R-:W-:Y:S01]  /*7bb0*/  @!P5 ISETP.NE.AND P6, PT, R8, R11, PT ;  /* 0x0000000b0800d20c */ /* 0x000fe20003fc5270 */
[----:B------:R-:W-:-:S03]  /*7bc0*/  IMAD.MOV.U32 R11, RZ, RZ, R8 ;  /* 0x000000ffff0b7224 */ /* 0x000fc600078e0008 */
[----:B------:R-:W-:-:S04]  /*7bd0*/  @!P5 SEL R9, R8, RZ, !P6 ;  /* 0x000000ff0809d207 */ /* 0x000fc80007000000 */
[----:B------:R-:W-:-:S07]  /*7be0*/  @!P5 SEL R11, R9, RZ, P4 ;  /* 0x000000ff090bd207 */ /* 0x000fce0002000000 */
.L_x_253:
[----:B------:R-:W-:Y:S05]  /*7bf0*/  BSYNC.RECONVERGENT B2 ;  /* 0x0000000000027941 */ /* 0x000fea0003800200 */
.L_x_252:
[----:B------:R-:W-:-:S04]  /*7c00*/  ISETP.NE.AND P4, PT, R36, RZ, PT ;  /* 0x000000ff2400720c */ /* 0x000fc80003f85270 */
[----:B------:R-:W-:-:S09]  /*7c10*/  SEL R11, R10, R11, !P4 ;  /* 0x0000000b0a0b7207 */ /* 0x000fd20006000000 */
.L_x_251:
[----:B------:R-:W-:Y:S05]  /*7c20*/  BSYNC.RECONVERGENT B1 ;  /* 0x0000000000017941 */ /* 0x000fea0003800200 */
.L_x_250:
[----:B------:R-:W-:Y:S01]  /*7c30*/  ISETP.NE.AND P4, PT, R34, RZ, PT ;  /* 0x000000ff2200720c */ /* 0x000fe20003f85270 */
[----:B------:R-:W-:-:S12]  /*7c40*/  BSSY.RECONVERGENT B1, `(.L_x_254) ;  /* 0x000000c000017945 */ /* 0x000fd80003800200 */
[----:B------:R-:W-:Y:S05]  /*7c50*/  @!P4 BRA `(.L_x_255) ;  /* 0x000000000028c947 */ /* 0x000fea0003800000 */
[----:B------:R-:W-:Y:S01]  /*7c60*/  ISETP.GT.AND P4, PT, R23, RZ, PT ;  /* 0x000000ff1700720c */ /* 0x000fe20003f84270 */
        /* <DEDUP_REMOVED lines=9> */
.L_x_255:
[----:B------:R-:W-:Y:S05]  /*7d00*/  BSYNC.RECONVERGENT B1 ;  /* 0x0000000000017941 */ /* 0x000fea0003800200 */
.L_x_254:
[----:B------:R-:W-:Y:S01]  /*7d10*/  ISETP.NE.AND P5, PT, R21, RZ, PT ;  /* 0x000000ff1500720c */ /* 0x000fe20003fa5270 */
[----:B------:R-:W-:Y:S01]  /*7d20*/  BSSY.RECONVERGENT B1, `(.L_x_256) ;  /* 0x000000a000017945 */ /* 0x000fe20003800200 */
[----:B------:R-:W-:Y:S01]  /*7d30*/  ISETP.GE.AND P4, PT, R18, R23, PT ;  /* 0x000000171200720c */ /* 0x000fe20003f86270 */
        /* <DEDUP_REMOVED lines=8> */
.L_x_257:
[----:B------:R-:W-:Y:S05]  /*7dc0*/  BSYNC.RECONVERGENT B1 ;  /* 0x0000000000017941 */ /* 0x000fea0003800200 */
.L_x_256:
        /* <DEDUP_REMOVED lines=11> */
.L_x_259:
[----:B------:R-:W-:Y:S05]  /*7e80*/  BSYNC.RECONVERGENT B1 ;  /* 0x0000000000017941 */ /* 0x000fea0003800200 */
.L_x_258:
        /* <DEDUP_REMOVED lines=11> */
.L_x_261:
[----:B------:R-:W-:Y:S05]  /*7f40*/  BSYNC.RECONVERGENT B1 ;  /* 0x0000000000017941 */ /* 0x000fea0003800200 */
.L_x_260:
        /* <DEDUP_REMOVED lines=11> */
.L_x_263:
[----:B------:R-:W-:Y:S05]  /*8000*/  BSYNC.RECONVERGENT B1 ;  /* 0x0000000000017941 */ /* 0x000fea0003800200 */
.L_x_262:
        /* <DEDUP_REMOVED lines=11> */
.L_x_265:
[----:B------:R-:W-:Y:S05]  /*80c0*/  BSYNC.RECONVERGENT B1 ;  /* 0x0000000000017941 */ /* 0x000fea0003800200 */
.L_x_264:
        /* <DEDUP_REMOVED lines=11> */
.L_x_267:
[----:B------:R-:W-:Y:S05]  /*8180*/  BSYNC.RECONVERGENT B1 ;  /* 0x0000000000017941 */ /* 0x000fea0003800200 */
.L_x_266:
        /* <DEDUP_REMOVED lines=11> */
.L_x_269:
[----:B------:R-:W-:Y:S05]  /*8240*/  BSYNC.RECONVERGENT B1 ;  /* 0x0000000000017941 */ /* 0x000fea0003800200 */
.L_x_268:
        /* <DEDUP_REMOVED lines=11> */
.L_x_271:
[----:B------:R-:W-:Y:S05]  /*8300*/  BSYNC.RECONVERGENT B1 ;  /* 0x0000000000017941 */ /* 0x000fea0003800200 */
.L_x_270:
        /* <DEDUP_REMOVED lines=11> */
.L_x_273:
[----:B------:R-:W-:Y:S05]  /*83c0*/  BSYNC.RECONVERGENT B1 ;  /* 0x0000000000017941 */ /* 0x000fea0003800200 */
.L_x_272:
        /* <DEDUP_REMOVED lines=11> */
.L_x_275:
[----:B------:R-:W-:Y:S05]  /*8480*/  BSYNC.RECONVERGENT B1 ;  /* 0x0000000000017941 */ /* 0x000fea0003800200 */
.L_x_274:
[----:B------:R-:W-:Y:S01]  /*8490*/  ISETP.GE.AND P4, PT, R4, R5, PT ;  /* 0x000000050400720c */ /* 0x000fe20003f86270 */
[----:B------:R-:W-:Y:S01]  /*84a0*/  BSSY.RECONVERGENT B1, `(.L_x_276) ;  /* 0x0000009000017945 */ /* 0x000fe20003800200 */
[----:B------:R-:W-:-:S11]  /*84b0*/  VIADD R9, R5, 0xffffffff ;  /* 0xffffffff05097836 */ /* 0x000fd60000000000 */
[----:B------:R-:W-:Y:S05]  /*84c0*/  @P0 BRA P4, `(.L_x_277) ;  /* 0x0000000000180947 */ /* 0x000fea0002000000 */
[----:B------:R-:W-:-:S04]  /*84d0*/  ISETP.GT.AND P5, PT, R5, 0x1, PT ;  /* 0x000000010500780c */ /* 0x000fc80003fa4270 */
[----:B------:R-:W-:-:S13]  /*84e0*/  ISETP.GT.AND P0, PT, R9, R4, P5 ;  /* 0x000000040900720c */ /* 0x000fda0002f04270 */
[----:B------:R-:W-:Y:S01]  /*84f0*/  @!P0 ISETP.NE.AND P4, PT, R9, R4, PT ;  /* 0x000000040900820c */ /* 0x000fe20003f85270 */
[----:B------:R-:W-:-:S03]  /*8500*/  IMAD.MOV.U32 R4, RZ, RZ, R9 ;  /* 0x000000ffff047224 */ /* 0x000fc600078e0009 */
[----:B------:R-:W-:-:S04]  /*8510*/  @!P0 SEL R8, R9, RZ, !P4 ;  /* 0x000000ff09088207 */ /* 0x000fc80006000000 */
[----:B------:R-:W-:-:S07]  /*8520*/  @!P0 SEL R4, R8, RZ, P5 ;  /* 0x000000ff08048207 */ /* 0x000fce0002800000 */
.L_x_277:
[----:B------:R-:W-:Y:S05]  /*8530*/  BSYNC.RECONVERGENT B1 ;  /* 0x0000000000017941 */ /* 0x000fea0003800200 */
.L_x_276:
        /* <DEDUP_REMOVED lines=10> */
.L_x_279:
[----:B------:R-:W-:Y:S05]  /*85e0*/  BSYNC.RECONVERGENT B1 ;  /* 0x0000000000017941 */ /* 0x000fea0003800200 */
.L_x_278:
        /* <DEDUP_REMOVED lines=10> */
.L_x_281:
[----:B------:R-:W-:Y:S05]  /*8690*/  BSYNC.RECONVERGENT B1 ;  /* 0x0000000000017941 */ /* 0x000fea0003800200 */
.L_x_280:
[----:B------:R-:W-:Y:S01]  /*86a0*/  ISETP.GE.AND P0, PT, R0, R2, PT ;  /* 0x000000020000720c */ /* 0x000fe20003f06270 */
[----:B------:R-:W-:Y:S02]  /*86b0*/  IMAD.MOV.U32 R8, RZ, RZ, R0 ;  /* 0x000000ffff087224 */ /* 0x000fe400078e0000 */
[----:B------:R-:W-:-:S10]  /*86c0*/  VIADD R9, R2, 0xffffffff ;  /* 0xffffffff02097836 */ /* 0x000fd40000000000 */
[----:B------:R-:W-:Y:S05]  /*86d0*/  @P3 BRA P0, `(.L_x_282) ;  /* 0x0000003000ec3947 */ /* 0x000fea0000000000 */
[----:B------:R-:W-:Y:S01]  /*86e0*/  ISETP.GT.AND P1, PT, R2, 0x1, PT ;  /* 0x000000010200780c */ /* 0x000fe20003f24270 */
[----:B------:R-:W-:Y:S01]  /*86f0*/  IMAD.MOV.U32 R8, RZ, RZ, R9 ;  /* 0x000000ffff087224 */ /* 0x000fe200078e0009 */
[----:B------:R-:W-:-:S13]  /*8700*/  ISETP.GT.AND P0, PT, R9, R0, PT ;  /* 0x000000000900720c */ /* 0x000fda0003f04270 */
[----:B------:R-:W-:Y:S05]  /*8710*/  @P1 BRA P0, `(.L_x_282) ;  /* 0x0000003000dc1947 */ /* 0x000fea0000000000 */
[----:B------:R-:W-:-:S04]  /*8720*/  ISETP.NE.AND P0, PT, R9, R0, PT ;  /* 0x000000000900720c */ /* 0x000fc80003f05270 */
[----:B------:R-:W-:-:S04]  /*8730*/  SEL R8, R9, RZ, !P0 ;  /* 0x000000ff09087207 */ /* 0x000fc80004000000 */
[----:B------:R-:W-:Y:S01]  /*8740*/  SEL R8, R8, RZ, P1 ;  /* 0x000000ff08087207 */ /* 0x000fe20000800000 */
[----:B------:R-:W-:Y:S06]  /*8750*/  BRA `(.L_x_282) ;  /* 0x0000003000cc7947 */ /* 0x000fec0003800000 */
.L_x_209:
[C---:B------:R-:W-:Y:S01]  /*8760*/  ISETP.GT.AND P5, PT, R18.reuse, RZ, PT ;  /* 0x000000ff1200720c */ /* 0x040fe20003fa4270 */
[----:B------:R-:W-:Y:S01]  /*8770*/  BSSY.RECONVERGENT B1, `(.L_x_283) ;  /* 0x000000c000017945 */ /* 0x000fe20003800200 */
[----:B0-----:R-:W-:Y:S01]  /*8780*/  ISETP.GE.AND P0, PT, R18, R23, PT ;  /* 0x000000171200720c */ /* 0x001fe20003f06270 */
[----:B------:R-:W-:Y:S01]  /*8790*/  VIADD R9, R23, 0xffffffff ;  /* 0xffffffff17097836 */ /* 0x000fe20000000000 */
[----:B------:R-:W-:Y:S01]  /*87a0*/  ISETP.GT.AND P4, PT, R17, RZ, PT ;  /* 0x000000ff1100720c */ /* 0x000fe20003f84270 */
[----:B-1----:R-:W-:-:S10]  /*87b0*/  IMAD.MOV.U32 R8, RZ, RZ, R18 ;  /* 0x000000ffff087224 */ /* 0x002fd400078e0012 */
[----:B------:R-:W-:Y:S05]  /*87c0*/  @P5 BRA P0, `(.L_x_284) ;  /* 0x0000000000185947 */ /* 0x000fea0000000000 */
[----:B------:R-:W-:Y:S01]  /*87d0*/  ISETP.GT.AND P0, PT, R23, 0x1, PT ;  /* 0x000000011700780c */ /* 0x000fe20003f04270 */
[----:B------:R-:W-:-:S03]  /*87e0*/  IMAD.MOV.U32 R8, RZ, RZ, R9 ;  /* 0x000000ffff087224 */ /* 0x000fc600078e0009 */
[----:B------:R-:W-:-:S13]  /*87f0*/  ISETP.GT.AND P1, PT, R9, R18, P0 ;  /* 0x000000120900720c */ /* 0x000fda0000724270 */
[----:B------:R-:W-:-:S04]  /*8800*/  @!P1 ISETP.NE.AND P2, PT, R9, R18, PT ;  /* 0x000000120900920c */ /* 0x000fc80003f45270 */
[----:B------:R-:W-:-:S04]  /*8810*/  @!P1 SEL R9, R9, RZ, !P2 ;  /* 0x000000ff09099207 */ /* 0x000fc80005000000 */
[----:B------:R-:W-:-:S07]  /*8820*/  @!P1 SEL R8, R9, RZ, P0 ;  /* 0x000000ff09089207 */ /* 0x000fce0000000000 */
.L_x_284:
[----:B------:R-:W-:Y:S05]  /*8830*/  BSYNC.RECONVERGENT B1 ;  /* 0x0000000000017941 */ /* 0x000fea0003800200 */
.L_x_283:
[----:B------:R-:W-:Y:S01]  /*8840*/  ISETP.GE.AND P0, PT, R17, R8, PT ;  /* 0x000000081100720c */ /* 0x000fe20003f06270 */
[----:B------:R-:W-:Y:S01]  /*8850*/  BSSY.RECONVERGENT B1, `(.L_x_285) ;  /* 0x000000a000017945 */ /* 0x000fe20003800200 */
[----:B------:R-:W-:Y:S01]  /*8860*/  ISETP.GT.AND P3, PT, R16, RZ, PT ;  /* 0x000000ff1000720c */ /* 0x000fe20003f64270 */
[----:B------:R-:W-:-:S10]  /*8870*/  IMAD.MOV.U32 R9, RZ, RZ, R17 ;  /* 0x000000ffff097224 */ /* 0x000fd400078e0011 */
[----:B------:R-:W-:Y:S05]  /*8880*/  @P4 BRA P0, `(.L_x_286) ;  /* 0x0000000000184947 */ /* 0x000fea0000000000 */
[C---:B------:R-:W-:Y:S01]  /*8890*/  VIADD R9, R8.reuse, 0xffffffff ;  /* 0xffffffff08097836 */ /* 0x040fe20000000000 */
[----:B------:R-:W-:-:S04]  /*88a0*/  ISETP.GT.AND P2, PT, R8, 0x1, PT ;  /* 0x000000010800780c */ /* 0x000fc80003f44270 */
[----:B------:R-:W-:-:S13]  /*88b0*/  ISETP.GT.AND P0, PT, R9, R17, P2 ;  /* 0x000000110900720c */ /* 0x000fda0001704270 */
[----:B------:R-:W-:-:S04]  /*88c0*/  @!P0 ISETP.NE.AND P1, PT, R9, R17, PT ;  /* 0x000000110900820c */ /* 0x000fc80003f25270 */
[----:B------:R-:W-:-:S04]  /*88d0*/  @!P0 SEL R8, R9, RZ, !P1 ;  /* 0x000000ff09088207 */ /* 0x000fc80004800000 */
[----:B------:R-:W-:-:S07]  /*88e0*/  @!P0 SEL R9, R8, RZ, P2 ;  /* 0x000000ff08098207 */ /* 0x000fce0001000000 */
.L_x_286:
[----:B------:R-:W-:Y:S05]  /*88f0*/  BSYNC.RECONVERGENT B1 ;  /* 0x0000000000017941 */ /* 0x000fea0003800200 */
.L_x_285:
[----:B------:R-:W-:Y:S01]  /*8900*/  ISETP.GE.AND P0, PT, R16, R9, PT ;  /* 0x000000091000720c */ /* 0x000fe20003f06270 */
[----:B------:R-:W-:Y:S01]  /*8910*/  BSSY.RECONVERGENT B1, `(.L_x_287) ;  /* 0x000000b000017945 */ /* 0x000fe20003800200 */
[----:B------:R-:W-:Y:S01]  /*8920*/  ISETP.GT.AND P2, PT, R15, RZ, PT ;  /* 0x000000ff0f00720c */ /* 0x000fe20003f44270 */
[----:B------:R-:W-:Y:S02]  /*8930*/  IMAD.MOV.U32 R8, RZ, RZ, R16 ;  /* 0x000000ffff087224 */ /* 0x000fe400078e0010 */
[----:B------:R-:W-:-:S08]  /*8940*/  VIADD R11, R9, 0xffffffff ;  /* 0xffffffff090b7836 */ /* 0x000fd00000000000 */
[----:B------:R-:W-:Y:S05]  /*8950*/  @P3 BRA P0, `(.L_x_288) ;  /* 0x0000000000183947 */ /* 0x000fea0000000000 */
[----:B------:R-:W-:Y:S01]  /*8960*/  ISETP.GT.AND P6, PT, R9, 0x1, PT ;  /* 0x000000010900780c */ /* 0x000fe20003fc4270 */
[----:B------:R-:W-:-:S03]  /*8970*/  IMAD.MOV.U32 R8, RZ, RZ, R11 ;  /* 0x000000ffff087224 */ /* 0x000fc600078e000b */
[----:B------:R-:W-:-:S13]  /*8980*/  ISETP.GT.AND P0, PT, R11, R16, P6 ;  /* 0x000000100b00720c */ /* 0x000fda0003704270 */
[----:B------:R-:W-:-:S04]  /*8990*/  @!P0 ISETP.NE.AND P1, PT, R11, R16, PT ;  /* 0x000000100b00820c */ /* 0x000fc80003f25270 */
[----:B------:R-:W-:-:S04]  /*89a0*/  @!P0 SEL R9, R11, RZ, !P1 ;  /* 0x000000ff0b098207 */ /* 0x000fc80004800000 */
[----:B------:R-:W-:-:S07]  /*89b0*/  @!P0 SEL R8, R9, RZ, P6 ;  /* 0x000000ff09088207 */ /* 0x000fce0003000000 */
.L_x_288:
[----:B------:R-:W-:Y:S05]  /*89c0*/  BSYNC.RECONVERGENT B1 ;  /* 0x0000000000017941 */ /* 0x000fea0003800200 */
.L_x_287:
        /* <DEDUP_REMOVED lines=11> */
.L_x_290:
[----:B------:R-:W-:Y:S05]  /*8a80*/  BSYNC.RECONVERGENT B1 ;  /* 0x0000000000017941 */ /* 0x000fea0003800200 */
.L_x_289:
        /* <DEDUP_REMOVED lines=12> */
.L_x_292:
[----:B------:R-:W-:Y:S05]  /*8b50*/  BSYNC.RECONVERGENT B1 ;  /* 0x0000000000017941 */ /* 0x000fea0003800200 */
.L_x_291:
        /* <DEDUP_REMOVED lines=12> */
.L_x_294:
[----:B------:R-:W-:Y:S05]  /*8c20*/  BSYNC.RECONVERGENT B1 ;  /* 0x0000000000017941 */ /* 0x000fea0003800200 */
.L_x_293:
        /* <DEDUP_REMOVED lines=12> */
.L_x_296:
[----:B------:R-:W-:Y:S05]  /*8cf0*/  BSYNC.RECONVERGENT B1 ;  /* 0x0000000000017941 */ /* 0x000fea0003800200 */
.L_x_295:
        /* <DEDUP_REMOVED lines=12> */
.L_x_298:
[----:B------:R-:W-:Y:S05]  /*8dc0*/  BSYNC.RECONVERGENT B1 ;  /* 0x0000000000017941 */ /* 0x000fea0003800200 */
.L_x_297:
        /* <DEDUP_REMOVED lines=12> */
.L_x_300:
[----:B------:R-:W-:Y:S05]  /*8e90*/  BSYNC.RECONVERGENT B1 ;  /* 0x0000000000017941 */ /* 0x000fea0003800200 */
.L_x_299:
        /* <DEDUP_REMOVED lines=12> */
.L_x_302:
[----:B------:R-:W-:Y:S05]  /*8f60*/  BSYNC.RECONVERGENT B1 ;  /* 0x0000000000017941 */ /* 0x000fea0003800200 */
.L_x_301:
        /* <DEDUP_REMOVED lines=12> */
.L_x_304:
[----:B------:R-:W-:Y:S05]  /*9030*/  BSYNC.RECONVERGENT B1 ;  /* 0x0000000000017941 */ /* 0x000fea0003800200 */
.L_x_303:
        /* <DEDUP_REMOVED lines=12> */
.L_x_306:
[----:B------:R-:W-:Y:S05]  /*9100*/  BSYNC.RECONVERGENT B1 ;  /* 0x0000000000017941 */ /* 0x000fea0003800200 */
.L_x_305:
        /* <DEDUP_REMOVED lines=12> */
.L_x_308:
[----:B------:R-:W-:Y:S05]  /*91d0*/  BSYNC.RECONVERGENT B1 ;  /* 0x0000000000017941 */ /* 0x000fea0003800200 */
.L_x_307:
        /* <DEDUP_REMOVED lines=12> */
.L_x_310:
[----:B------:R-:W-:Y:S05]  /*92a0*/  BSYNC.RECONVERGENT B1 ;  /* 0x0000000000017941 */ /* 0x000fea0003800200 */
.L_x_309:
        /* <DEDUP_REMOVED lines=13> */
.L_x_312:
[----:B------:R-:W-:Y:S05]  /*9380*/  BSYNC.RECONVERGENT B1 ;  /* 0x0000000000017941 */ /* 0x000fea0003800200 */
.L_x_311:
        /* <DEDUP_REMOVED lines=15> */
.L_x_314:
[----:B------:R-:W-:Y:S05]  /*9480*/  BSYNC.RECONVERGENT B1 ;  /* 0x0000000000017941 */ /* 0x000fea0003800200 */
.L_x_313:
        /* <DEDUP_REMOVED lines=15> */
.L_x_316:
[----:B------:R-:W-:Y:S05]  /*9580*/  BSYNC.RECONVERGENT B1 ;  /* 0x0000000000017941 */ /* 0x000fea0003800200 */
.L_x_315:
        /* <DEDUP_REMOVED lines=15> */
.L_x_318:
[----:B------:R-:W-:Y:S05]  /*9680*/  BSYNC.RECONVERGENT B1 ;  /* 0x0000000000017941 */ /* 0x000fea0003800200 */
.L_x_317:
        /* <DEDUP_REMOVED lines=15> */
.L_x_320:
[----:B------:R-:W-:Y:S05]  /*9780*/  BSYNC.RECONVERGENT B1 ;  /* 0x0000000000017941 */ /* 0x000fea0003800200 */
.L_x_319:
[C---:B------:R-:W-:Y:S02]  /*9790*/  ISETP.NE.AND P0, PT, R36.reuse, 0x1f, PT ;  /* 0x0000001f2400780c */ /* 0x040fe40003f05270 */
[----:B------:R-:W-:-:S04]  /*97a0*/  ISETP.GE.AND P1, PT, R36, 0x10, PT ;  /* 0x000000102400780c */ /* 0x000fc80003f26270 */
[----:B------:R-:W-:-:S06]  /*97b0*/  SEL R25, R22, R21, !P1 ;  /* 0x0000001516197207 */ /* 0x000fcc0004800000 */
[----:B------:R-:W-:Y:S01]  /*97c0*/  SHFL.UP PT, R25, R25, 0x1, RZ ;  /* 0x0420000019197989 */ /* 0x000fe200000e00ff */
[----:B------:R-:W-:-:S05]  /*97d0*/  @!P0 LEA R26, R37, UR4, 0x2 ;  /* 0x00000004251a8c11 */ /* 0x000fca000f8e10ff */
[----:B------:R-:W-:Y:S01]  /*97e0*/  @!P0 STS [R26+0x10], R21 ;  /* 0x000010151a008388 */ /* 0x000fe20000000800 */
[----:B------:R-:W-:Y:S06]  /*97f0*/  BAR.SYNC.DEFER_BLOCKING 0x0 ;  /* 0x0000000000007b1d */ /* 0x000fec0000010000 */
[----:B------:R-:W0:Y:S02]  /*9800*/  LDS.128 R8, [UR4+0x10] ;  /* 0x00001004ff087984 */ /* 0x000e240008000c00 */
[C---:B0-----:R-:W-:Y:S01]  /*9810*/  ISETP.GT.AND P0, PT, R9.reuse, RZ, PT ;  /* 0x000000ff0900720c */ /* 0x041fe20003f04270 */
        /* <DEDUP_REMOVED lines=9> */
.L_x_321:
        /* <DEDUP_REMOVED lines=10> */
.L_x_322:
[C---:B------:R-:W-:Y:S01]  /*9950*/  ISETP.GT.AND P0, PT, R11.reuse, RZ, PT ;  /* 0x000000ff0b00720c */ /* 0x040fe20003f04270 */
[----:B------:R-:W-:Y:S01]  /*9960*/  IMAD.MOV.U32 R31, RZ, RZ, R11 ;  /* 0x000000ffff1f7224 */ /* 0x000fe200078e000b */
[----:B------:R-:W-:Y:S01]  /*9970*/  ISETP.GE.AND P1, PT, R11, R10, PT ;  /* 0x0000000a0b00720c */ /* 0x000fe20003f26270 */
[----:B------:R-:W-:Y:S01]  /*9980*/  VIADD R22, R10, 0xffffffff ;  /* 0xffffffff0a167836 */ /* 0x000fe20000000000 */
[----:B------:R-:W-:-:S04]  /*9990*/  ISETP.NE.AND P6, PT, R37, 0x2, PT ;  /* 0x000000022500780c */ /* 0x000fc80003fc5270 */
[----:B------:R-:W-:Y:S02]  /*99a0*/  SEL R9, R9, R8, !P6 ;  /* 0x0000000809097207 */ /* 0x000fe40007000000 */
[----:B------:R-:W-:-:S04]  /*99b0*/  ISETP.NE.AND P6, PT, R37, 0x3, PT ;  /* 0x000000032500780c */ /* 0x000fc80003fc5270 */
[----:B------:R-:W-:Y:S01]  /*99c0*/  SEL R8, R10, R9, !P6 ;  /* 0x000000090a087207 */ /* 0x000fe20007000000 */
[----:B------:R-:W-:Y:S08]  /*99d0*/  @P0 BRA P1, `(.L_x_323) ;  /* 0x0000000000180947 */ /* 0x000ff00000800000 */
[----:B------:R-:W-:Y:S01]  /*99e0*/  ISETP.GT.AND P6, PT, R10, 0x1, PT ;  /* 0x000000010a00780c */ /* 0x000fe20003fc4270 */
[----:B------:R-:W-:-:S03]  /*99f0*/  IMAD.MOV.U32 R31, RZ, RZ, R22 ;  /* 0x000000ffff1f7224 */ /* 0x000fc600078e0016 */
[----:B------:R-:W-:-:S13]  /*9a00*/  ISETP.GT.AND P0, PT, R22, R11, P6 ;  /* 0x0000000b1600720c */ /* 0x000fda0003704270 */
[----:B------:R-:W-:-:S04]  /*9a10*/  @!P0 ISETP.NE.AND P1, PT, R22, R11, PT ;  /* 0x0000000b1600820c */ /* 0x000fc80003f25270 */
[----:B------:R-:W-:-:S04]  /*9a20*/  @!P0 SEL R9, R22, RZ, !P1 ;  /* 0x000000ff16098207 */ /* 0x000fc80004800000 */
[----:B------:R-:W-:-:S07]  /*9a30*/  @!P0 SEL R31, R9, RZ, P6 ;  /* 0x000000ff091f8207 */ /* 0x000fce0003000000 */
.L_x_323:
[----:B------:R-:W0:Y:S02]  /*9a40*/  S2R R11, SR_TID.X ;  /* 0x00000000000b7919 */ /* 0x000e240000002100 */
[----:B0-----:R-:W-:-:S13]  /*9a50*/  ISETP.GE.U32.AND P0, PT, R11, 0x20, PT ;  /* 0x000000200b00780c */ /* 0x001fda0003f06070 */
[----:B------:R-:W-:Y:S05]  /*9a60*/  @!P0 BRA `(.L_x_324) ;  /* 0x00000000003c8947 */ /* 0x000fea0003800000 */
[C---:B------:R-:W-:Y:S01]  /*9a70*/  ISETP.GE.AND P0, PT, R25.reuse, R8, PT ;  /* 0x000000081900720c */ /* 0x040fe20003f06270 */
[----:B------:R-:W-:Y:S01]  /*9a80*/  BSSY.RECONVERGENT B1, `(.L_x_325) ;  /* 0x000000a000017945 */ /* 0x000fe20003800200 */
[----:B------:R-:W-:-:S13]  /*9a90*/  ISETP.GT.AND P1, PT, R25, RZ, PT ;  /* 0x000000ff1900720c */ /* 0x000fda0003f24270 */
[----:B------:R-:W-:Y:S05]  /*9aa0*/  @P0 BRA P1, `(.L_x_326) ;  /* 0x00000000001c0947 */ /* 0x000fea0000800000 */
[C---:B------:R-:W-:Y:S01]  /*9ab0*/  VIADD R10, R8.reuse, 0xffffffff ;  /* 0xffffffff080a7836 */ /* 0x040fe20000000000 */
[----:B------:R-:W-:-:S04]  /*9ac0*/  ISETP.GT.AND P6, PT, R8, 0x1, PT ;  /* 0x000000010800780c */ /* 0x000fc80003fc4270 */
[----:B------:R-:W-:-:S13]  /*9ad0*/  ISETP.GT.AND P0, PT, R10, R25, P6 ;  /* 0x000000190a00720c */ /* 0x000fda0003704270 */
[----:B------:R-:W-:Y:S01]  /*9ae0*/  @!P0 ISETP.NE.AND P1, PT, R10, R25, PT ;  /* 0x000000190a00820c */ /* 0x000fe20003f25270 */
[----:B------:R-:W-:-:S03]  /*9af0*/  IMAD.MOV.U32 R25, RZ, RZ, R10 ;  /* 0x000000ffff197224 */ /* 0x000fc600078e000a */
[----:B------:R-:W-:-:S04]  /*9b00*/  @!P0 SEL R9, R10, RZ, !P1 ;  /* 0x000000ff0a098207 */ /* 0x000fc80004800000 */
[----:B------:R-:W-:-:S07]  /*9b10*/  @!P0 SEL R25, R9, RZ, P6 ;  /* 0x000000ff09198207 */ /* 0x000fce0003000000 */
.L_x_326:
[----:B------:R-:W-:Y:S05]  /*9b20*/  BSYNC.RECONVERGENT B1 ;  /* 0x0000000000017941 */ /* 0x000fea0003800200 */
.L_x_325:
[----:B------:R-:W-:-:S04]  /*9b30*/  ISETP.NE.AND P0, PT, R36, RZ, PT ;  /* 0x000000ff2400720c */ /* 0x000fc80003f05270 */
[----:B------:R-:W-:Y:S01]  /*9b40*/  SEL R25, R8, R25, !P0 ;  /* 0x0000001908197207 */ /* 0x000fe20004000000 */
[----:B------:R-:W-:Y:S08]  /*9b50*/  BRA `(.L_x_327) ;  /* 0x0000001000bc7947 */ /* 0x000ff00003800000 */
.L_x_324:
        /* <DEDUP_REMOVED lines=13> */
.L_x_328:
[----:B------:R-:W-:Y:S05]  /*9c30*/  NANOSLEEP 0x1c2 ;  /* 0x000001c20000795d */ /* 0x000fea0003800000 */
[----:B------:R-:W-:Y:S01]  /*9c40*/  NOP ;  /* 0x0000000000007918 */ /* 0x000fe20000000000 */
.L_x_329:
[----:B------:R-:W-:-:S05]  /*9c50*/  IMAD.WIDE R8, R24, 0x8, R8 ;  /* 0x0000000818087825 */ /* 0x000fca00078e0208 */
[----:B------:R-:W2:Y:S01]  /*9c60*/  LD.E.64.STRONG.GPU R10, desc[UR8][R8.64+0x100] ;  /* 0x00010008080a7980 */ /* 0x000ea2000c10fb00 */
[----:B------:R-:W-:Y:S01]  /*9c70*/  UMOV UR5, 0xffffffff ;  /* 0xffffffff00057882 */ /* 0x000fe20000000000 */
[----:B--2---:R-:W-:Y:S02]  /*9c80*/  ISETP.NE.AND P0, PT, R10, 0x63, PT ;  /* 0x000000630a00780c */ /* 0x004fe40003f05270 */
[----:B------:R-:W-:Y:S11]  /*9c90*/  BRA.DIV UR5, `(.L_x_330) ;  /* 0x0000002e056c7947 */ /* 0x000ff6000b800000 */
[----:B------:R-:W-:-:S13]  /*9ca0*/  VOTE.ANY P0, !P0 ;  /* 0x0000000000ff7806 */ /* 0x000fda0004000100 */
.L_x_464:
[----:B------:R-:W-:Y:S05]  /*9cb0*/  @!P0 BRA `(.L_x_331) ;  /* 0x0000000000308947 */ /* 0x000fea0003800000 */
.L_x_335:
[----:B------:R-:W-:Y:S05]  /*9cc0*/  YIELD ;  /* 0x0000000000007946 */ /* 0x000fea0003800000 */
[----:B------:R-:W-:Y:S05]  /*9cd0*/  @P1 BRA `(.L_x_332) ;  /* 0x0000000000081947 */ /* 0x000fea0003800000 */
[----:B------:R0:W-:Y:S06]  /*9ce0*/  MEMBAR.SC.CTA ;  /* 0x0000000000007992 */ /* 0x0001ec0000000000 */
[----:B0-----:R-:W-:Y:S05]  /*9cf0*/  BRA `(.L_x_333) ;  /* 0x0000000000087947 */ /* 0x001fea0003800000 */
.L_x_332:
[----:B------:R-:W-:Y:S05]  /*9d00*/  NANOSLEEP 0x15e ;  /* 0x0000015e0000795d */ /* 0x000fea0003800000 */
[----:B------:R-:W-:Y:S01]  /*9d10*/  NOP ;  /* 0x0000000000007918 */ /* 0x000fe20000000000 */
.L_x_333:
[----:B------:R-:W2:Y:S01]  /*9d20*/  LD.E.64.STRONG.GPU R10, desc[UR8][R8.64+0x100] ;  /* 0x00010008080a7980 */ /* 0x000ea2000c10fb00 */
[----:B------:R-:W-:Y:S01]  /*9d30*/  UMOV UR5, 0xffffffff ;  /* 0xffffffff00057882 */ /* 0x000fe20000000000 */
[----:B--2---:R-:W-:Y:S02]  /*9d40*/  ISETP.NE.AND P0, PT, R10, 0x63, PT ;  /* 0x000000630a00780c */ /* 0x004fe40003f05270 */
[----:B------:R-:W-:Y:S11]  /*9d50*/  BRA.DIV UR5, `(.L_x_334) ;  /* 0x0000002e055c7947 */ /* 0x000ff6000b800000 */
[----:B------:R-:W-:-:S13]  /*9d60*/  VOTE.ANY P0, !P0 ;  /* 0x0000000000ff7806 */ /* 0x000fda0004000100 */
.L_x_467:
[----:B------:R-:W-:Y:S05]  /*9d70*/  @P0 BRA `(.L_x_335) ;  /* 0xfffffffc00d00947 */ /* 0x000fea000383ffff */
.L_x_331:
        /* <DEDUP_REMOVED lines=10> */
.L_x_471:
[----:B------:R-:W-:Y:S01]  /*9e20*/  ISETP.GE.AND P0, PT, R36, R8, PT ;  /* 0x000000082400720c */ /* 0x000fe20003f06270 */
[----:B------:R-:W-:-:S12]  /*9e30*/  BSSY.RECONVERGENT B1, `(.L_x_337) ;  /* 0x000000c000017945 */ /* 0x000fd80003800200 */
[----:B------:R-:W-:Y:S05]  /*9e40*/  @P0 BRA `(.L_x_338) ;  /* 0x0000000000280947 */ /* 0x000fea0003800000 */
[C---:B-1----:R-:W-:Y:S01]  /*9e50*/  ISETP.GE.AND P0, PT, R11.reuse, R26, PT ;  /* 0x0000001a0b00720c */ /* 0x042fe20003f06270 */
        /* <DEDUP_REMOVED lines=9> */
.L_x_338:
[----:B------:R-:W-:Y:S05]  /*9ef0*/  BSYNC.RECONVERGENT B1 ;  /* 0x0000000000017941 */ /* 0x000fea0003800200 */
.L_x_337:
[----:B------:R-:W-:-:S03]  /*9f00*/  UMOV UR5, 0xffffffff ;  /* 0xffffffff00057882 */ /* 0x000fc60000000000 */
[----:B------:R-:W-:Y:S05]  /*9f10*/  BRA.DIV UR5, `(.L_x_339) ;  /* 0x0000002e055c7947 */ /* 0x000fea000b800000 */
[----:B------:R2:W3:Y:S02]  /*9f20*/  SHFL.DOWN PT, R9, R11, 0x2, R8 ;  /* 0x084000000b097989 */ /* 0x0004e400000e0008 */
.L_x_474:
        /* <DEDUP_REMOVED lines=11> */
[----:B0-2---:R-:W-:-:S03]  /*9fe0*/  IMAD.MOV.U32 R11, RZ, RZ, R22 ;  /* 0x000000ffff0b7224 */ /* 0x005fc600078e0016 */
[----:B------:R-:W-:-:S04]  /*9ff0*/  @!P0 SEL R9, R22, RZ, !P1 ;  /* 0x000000ff16098207 */ /* 0x000fc80004800000 */
[----:B------:R-:W-:-:S07]  /*a000*/  @!P0 SEL R11, R9, RZ, P6 ;  /* 0x000000ff090b8207 */ /* 0x000fce0003000000 */
.L_x_341:
[----:B------:R-:W-:Y:S05]  /*a010*/  BSYNC.RECONVERGENT B1 ;  /* 0x0000000000017941 */ /* 0x000fea0003800200 */
.L_x_340:
[----:B------:R-:W-:-:S03]  /*a020*/  UMOV UR5, 0xffffffff ;  /* 0xffffffff00057882 */ /* 0x000fc60000000000 */
[----:B------:R-:W-:Y:S05]  /*a030*/  BRA.DIV UR5, `(.L_x_342) ;  /* 0x0000002e05387947 */ /* 0x000fea000b800000 */
[----:B---3--:R3:W4:Y:S02]  /*a040*/  SHFL.DOWN PT, R9, R11, 0x4, R8 ;  /* 0x088000000b097989 */ /* 0x00872400000e0008 */
.L_x_477:
        /* <DEDUP_REMOVED lines=14> */
.L_x_344:
[----:B------:R-:W-:Y:S05]  /*a130*/  BSYNC.RECONVERGENT B1 ;  /* 0x0000000000017941 */ /* 0x000fea0003800200 */
.L_x_343:
[----:B------:R-:W-:-:S03]  /*a140*/  UMOV UR5, 0xffffffff ;  /* 0xffffffff00057882 */ /* 0x000fc60000000000 */
[----:B------:R-:W-:Y:S05]  /*a150*/  BRA.DIV UR5, `(.L_x_345) ;  /* 0x0000002e05147947 */ /* 0x000fea000b800000 */
[----:B----4-:R4:W0:Y:S02]  /*a160*/  SHFL.DOWN PT, R9, R11, 0x8, R8 ;  /* 0x090000000b097989 */ /* 0x01082400000e0008 */
.L_x_480:
        /* <DEDUP_REMOVED lines=14> */
.L_x_347:
[----:B------:R-:W-:Y:S05]  /*a250*/  BSYNC.RECONVERGENT B1 ;  /* 0x0000000000017941 */ /* 0x000fea0003800200 */
.L_x_346:
[----:B------:R-:W-:-:S03]  /*a260*/  UMOV UR5, 0xffffffff ;  /* 0xffffffff00057882 */ /* 0x000fc60000000000 */
[----:B------:R-:W-:Y:S05]  /*a270*/  BRA.DIV UR5, `(.L_x_348) ;  /* 0x0000002a05f07947 */ /* 0x000fea000b800000 */
[----:B0-----:R0:W0:Y:S02]  /*a280*/  SHFL.DOWN PT, R9, R11, 0x10, R8 ;  /* 0x0a0000000b097989 */ /* 0x00102400000e0008 */
.L_x_483:
[----:B-1----:R-:W1:Y:S01]  /*a290*/  LDC.64 R26, c[0x0][0x390] ;  /* 0x0000e400ff1a7b82 */ /* 0x002e620000000a00 */
[----:B------:R-:W-:Y:S01]  /*a2a0*/  VIADD R21, R36, 0x10 ;  /* 0x0000001024157836 */ /* 0x000fe20000000000 */
[----:B------:R-:W-:Y:S04]  /*a2b0*/  BSSY.RECONVERGENT B1, `(.L_x_349) ;  /* 0x000000d000017945 */ /* 0x000fe80003800200 */
[----:B------:R-:W-:-:S13]  /*a2c0*/  ISETP.GT.AND P0, PT, R21, R8, PT ;  /* 0x000000081500720c */ /* 0x000fda0003f04270 */
[----:B------:R-:W-:Y:S05]  /*a2d0*/  @P0 BRA `(.L_x_350) ;  /* 0x0000000000280947 */ /* 0x000fea0003800000 */
[----:B0-----:R-:W-:Y:S01]  /*a2e0*/  ISETP.GE.AND P0, PT, R11, R9, PT ;  /* 0x000000090b00720c */ /* 0x001fe20003f06270 */
[----:B--234-:R-:W-:Y:S01]  /*a2f0*/  VIADD R8, R9, 0xffffffff ;  /* 0xffffffff09087836 */ /* 0x01cfe20000000000 */
        /* <DEDUP_REMOVED lines=8> */
.L_x_350:
[----:B------:R-:W-:Y:S05]  /*a380*/  BSYNC.RECONVERGENT B1 ;  /* 0x0000000000017941 */ /* 0x000fea0003800200 */
.L_x_349:
[----:B-1----:R-:W-:Y:S01]  /*a390*/  IADD3 R26, P1, PT, R26, 0x100, RZ ;  /* 0x000001001a1a7810 */ /* 0x002fe20007f3e0ff */
[----:B------:R-:W-:Y:S01]  /*a3a0*/  UMOV UR5, 0xffffffff ;  /* 0xffffffff00057882 */ /* 0x000fe20000000000 */
[----:B------:R-:W-:-:S03]  /*a3b0*/  ISETP.NE.AND P0, PT, R10, 0x65, PT ;  /* 0x000000650a00780c */ /* 0x000fc60003f05270 */
[----:B------:R-:W-:Y:S01]  /*a3c0*/  IMAD.X R27, RZ, RZ, R27, P1 ;  /* 0x000000ffff1b7224 */ /* 0x000fe200008e061b */
[----:B------:R-:W-:Y:S09]  /*a3d0*/  BRA.DIV UR5, `(.L_x_351) ;  /* 0x0000002a05bc7947 */ /* 0x000ff2000b800000 */
[----:B------:R-:W-:-:S13]  /*a3e0*/  VOTE.ALL P0, P0 ;  /* 0x0000000000ff7806 */ /* 0x000fda0000000000 */
.L_x_486:
[----:B------:R-:W-:Y:S01]  /*a3f0*/  IMAD.MOV.U32 R29, RZ, RZ, R11 ;  /* 0x000000ffff1d7224 */ /* 0x000fe200078e000b */
[----:B------:R-:W-:Y:S06]  /*a400*/  @!P0 BRA `(.L_x_352) ;  /* 0x0000000800148947 */ /* 0x000fec0003800000 */
.L_x_377:
[----:B0-234-:R-:W-:-:S05]  /*a410*/  IMAD.WIDE R8, R24, 0x8, R26 ;  /* 0x0000000818087825 */ /* 0x01dfca00078e021a */
[----:B------:R-:W2:Y:S01]  /*a420*/  LD.E.64.STRONG.GPU R10, desc[UR8][R8.64+-0x100] ;  /* 0xffff0008080a7980 */ /* 0x000ea2000c10fb00 */
[----:B------:R-:W-:Y:S05]  /*a430*/  YIELD ;  /* 0x0000000000007946 */ /* 0x000fea0003800000 */
[----:B------:R-:W-:Y:S01]  /*a440*/  UMOV UR5, 0xffffffff ;  /* 0xffffffff00057882 */ /* 0x000fe20000000000 */
[----:B--2---:R-:W-:Y:S02]  /*a450*/  ISETP.NE.AND P0, PT, R10, 0x63, PT ;  /* 0x000000630a00780c */ /* 0x004fe40003f05270 */
[----:B------:R-:W-:Y:S11]  /*a460*/  BRA.DIV UR5, `(.L_x_353) ;  /* 0x0000002a05b47947 */ /* 0x000ff6000b800000 */
[----:B------:R-:W-:-:S13]  /*a470*/  VOTE.ANY P0, !P0 ;  /* 0x0000000000ff7806 */ /* 0x000fda0004000100 */
.L_x_489:
[----:B------:R-:W-:Y:S05]  /*a480*/  @!P0 BRA `(.L_x_354) ;  /* 0x0000000000348947 */ /* 0x000fea0003800000 */
[----:B------:R-:W-:-:S13]  /*a490*/  ISETP.GT.U32.AND P1, PT, R28, 0x1f3, PT ;  /* 0x000001f31c00780c */ /* 0x000fda0003f24070 */
.L_x_358:
[----:B------:R-:W-:Y:S05]  /*a4a0*/  YIELD ;  /* 0x0000000000007946 */ /* 0x000fea0003800000 */
[----:B------:R-:W-:Y:S05]  /*a4b0*/  @P1 BRA `(.L_x_355) ;  /* 0x0000000000081947 */ /* 0x000fea0003800000 */
[----:B------:R0:W-:Y:S06]  /*a4c0*/  MEMBAR.SC.CTA ;  /* 0x0000000000007992 */ /* 0x0001ec0000000000 */
[----:B0-----:R-:W-:Y:S05]  /*a4d0*/  BRA `(.L_x_356) ;  /* 0x0000000000087947 */ /* 0x001fea0003800000 */
.L_x_355:
[----:B------:R-:W-:Y:S05]  /*a4e0*/  NANOSLEEP 0x15e ;  /* 0x0000015e0000795d */ /* 0x000fea0003800000 */
[----:B------:R-:W-:Y:S01]  /*a4f0*/  NOP ;  /* 0x0000000000007918 */ /* 0x000fe20000000000 */
.L_x_356:
[----:B------:R-:W2:Y:S01]  /*a500*/  LD.E.64.STRONG.GPU R10, desc[UR8][R8.64+-0x100] ;  /* 0xffff0008080a7980 */ /* 0x000ea2000c10fb00 */
[----:B------:R-:W-:Y:S01]  /*a510*/  UMOV UR5, 0xffffffff ;  /* 0xffffffff00057882 */ /* 0x000fe20000000000 */
[----:B--2---:R-:W-:Y:S02]  /*a520*/  ISETP.NE.AND P0, PT, R10, 0x63, PT ;  /* 0x000000630a00780c */ /* 0x004fe40003f05270 */
[----:B------:R-:W-:Y:S11]  /*a530*/  BRA.DIV UR5, `(.L_x_357) ;  /* 0x0000002a05a07947 */ /* 0x000ff6000b800000 */
[----:B------:R-:W-:-:S13]  /*a540*/  VOTE.ANY P0, !P0 ;  /* 0x0000000000ff7806 */ /* 0x000fda0004000100 */
.L_x_492:
[----:B------:R-:W-:Y:S05]  /*a550*/  @P0 BRA `(.L_x_358) ;  /* 0xfffffffc00d00947 */ /* 0x000fea000383ffff */
.L_x_354:
[----:B------:R-:W-:Y:S01]  /*a560*/  UMOV UR5, 0xffffffff ;  /* 0xffffffff00057882 */ /* 0x000fe20000000000 */
[----:B------:R-:W-:Y:S02]  /*a570*/  ISETP.NE.AND P0, PT, R10, 0x65, PT ;  /* 0x000000650a00780c */ /* 0x000fe40003f05270 */
[----:B------:R-:W-:Y:S11]  /*a580*/  BRA.DIV UR5, `(.L_x_359) ;  /* 0x0000002a05ac7947 */ /* 0x000ff6000b800000 */
[----:B------:R-:W-:-:S04]  /*a590*/  VOTE.ANY R21, PT, !P0 ;  /* 0x0000000000157806 */ /* 0x000fc800040e0100 */
[----:B------:R-:W-:-:S05]  /*a5a0*/  LOP3.LUT R21, R21, 0x80000000, R37, 0xec, !PT ;  /* 0x8000000015157812 */ /* 0x000fca00078eec25 */
[----:B------:R-:W-:-:S05]  /*a5b0*/  VIADD R8, R21, 0xffffffff ;  /* 0xffffffff15087836 */ /* 0x000fca0000000000 */
[----:B------:R-:W-:-:S06]  /*a5c0*/  LOP3.LUT R8, R21, R8, RZ, 0xc, !PT ;  /* 0x0000000815087212 */ /* 0x000fcc00078e0cff */
[----:B------:R-:W0:Y:S02]  /*a5d0*/  POPC R8, R8 ;  /* 0x0000000800087309 */ /* 0x000e240000000000 */
[----:B0-----:R0:W1:Y:S02]  /*a5e0*/  SHFL.DOWN PT, R9, R11, 0x1, R8 ;  /* 0x082000000b097989 */ /* 0x00106400000e0008 */
.L_x_496:
[----:B------:R-:W-:Y:S01]  /*a5f0*/  ISETP.GE.AND P0, PT, R36, R8, PT ;  /* 0x000000082400720c */ /* 0x000fe20003f06270 */
[----:B------:R-:W-:-:S12]  /*a600*/  BSSY.RECONVERGENT B1, `(.L_x_360) ;  /* 0x000000c000017945 */ /* 0x000fd80003800200 */
[----:B------:R-:W-:Y:S05]  /*a610*/  @P0 BRA `(.L_x_361) ;  /* 0x0000000000280947 */ /* 0x000fea0003800000 */
[C---:B-1----:R-:W-:Y:S02]  /*a620*/  ISETP.GE.AND P0, PT, R11.reuse, R9, PT ;  /* 0x000000090b00720c */ /* 0x042fe40003f06270 */
[----:B------:R-:W-:-:S13]  /*a630*/  ISETP.GT.AND P1, PT, R11, RZ, PT ;  /* 0x000000ff0b00720c */ /* 0x000fda0003f24270 */
[----:B------:R-:W-:Y:S05]  /*a640*/  @P0 BRA P1, `(.L_x_361) ;  /* 0x00000000001c0947 */ /* 0x000fea0000800000 */
[C---:B------:R-:W-:Y:S01]  /*a650*/  VIADD R22, R9.reuse, 0xffffffff ;  /* 0xffffffff09167836 */ /* 0x040fe20000000000 */
[----:B------:R-:W-:-:S04]  /*a660*/  ISETP.GT.AND P6, PT, R9, 0x1, PT ;  /* 0x000000010900780c */ /* 0x000fc80003fc4270 */
[----:B------:R-:W-:-:S13]  /*a670*/  ISETP.GT.AND P0, PT, R22, R11, P6 ;  /* 0x0000000b1600720c */ /* 0x000fda0003704270 */
[----:B------:R-:W-:Y:S01]  /*a680*/  @!P0 ISETP.NE.AND P1, PT, R22, R11, PT ;  /* 0x0000000b1600820c */ /* 0x000fe20003f25270 */
[----:B0-----:R-:W-:-:S03]  /*a690*/  IMAD.MOV.U32 R11, RZ, RZ, R22 ;  /* 0x000000ffff0b7224 */ /* 0x001fc600078e0016 */
[----:B------:R-:W-:-:S04]  /*a6a0*/  @!P0 SEL R9, R22, RZ, !P1 ;  /* 0x000000ff16098207 */ /* 0x000fc80004800000 */
[----:B------:R-:W-:-:S07]  /*a6b0*/  @!P0 SEL R11, R9, RZ, P6 ;  /* 0x000000ff090b8207 */ /* 0x000fce0003000000 */
.L_x_361:
[----:B------:R-:W-:Y:S05]  /*a6c0*/  BSYNC.RECONVERGENT B1 ;  /* 0x0000000000017941 */ /* 0x000fea0003800200 */
.L_x_360:
[----:B------:R-:W-:-:S03]  /*a6d0*/  UMOV UR5, 0xffffffff ;  /* 0xffffffff00057882 */ /* 0x000fc60000000000 */
[----:B------:R-:W-:Y:S05]  /*a6e0*/  BRA.DIV UR5, `(.L_x_362) ;  /* 0x0000002a059c7947 */ /* 0x000fea000b800000 */
[----:B-1----:R1:W2:Y:S02]  /*a6f0*/  SHFL.DOWN PT, R9, R11, 0x2, R8 ;  /* 0x084000000b097989 */ /* 0x0022a400000e0008 */
.L_x_499:
[----:B------:R-:W-:Y:S01]  /*a700*/  ISETP.GT.AND P0, PT, R30, R8, PT ;  /* 0x000000081e00720c */ /* 0x000fe20003f04270 */
[----:B------:R-:W-:-:S12]  /*a710*/  BSSY.RECONVERGENT B1, `(.L_x_363) ;  /* 0x000000c000017945 */ /* 0x000fd80003800200 */
[----:B------:R-:W-:Y:S05]  /*a720*/  @P0 BRA `(.L_x_364) ;  /* 0x0000000000280947 */ /* 0x000fea0003800000 */
[C---:B--2---:R-:W-:Y:S02]  /*a730*/  ISETP.GE.AND P0, PT, R11.reuse, R9, PT ;  /* 0x000000090b00720c */ /* 0x044fe40003f06270 */
[----:B------:R-:W-:-:S13]  /*a740*/  ISETP.GT.AND P1, PT, R11, RZ, PT ;  /* 0x000000ff0b00720c */ /* 0x000fda0003f24270 */
[----:B------:R-:W-:Y:S05]  /*a750*/  @P0 BRA P1, `(.L_x_364) ;  /* 0x00000000001c0947 */ /* 0x000fea0000800000 */
[C---:B------:R-:W-:Y:S01]  /*a760*/  VIADD R22, R9.reuse, 0xffffffff ;  /* 0xffffffff09167836 */ /* 0x040fe20000000000 */
[----:B------:R-:W-:-:S04]  /*a770*/  ISETP.GT.AND P6, PT, R9, 0x1, PT ;  /* 0x000000010900780c */ /* 0x000fc80003fc4270 */
[----:B------:R-:W-:-:S13]  /*a780*/  ISETP.GT.AND P0, PT, R22, R11, P6 ;  /* 0x0000000b1600720c */ /* 0x000fda0003704270 */
[----:B------:R-:W-:Y:S01]  /*a790*/  @!P0 ISETP.NE.AND P1, PT, R22, R11, PT ;  /* 0x0000000b1600820c */ /* 0x000fe20003f25270 */
[----:B01----:R-:W-:-:S03]  /*a7a0*/  IMAD.MOV.U32 R11, RZ, RZ, R22 ;  /* 0x000000ffff0b7224 */ /* 0x003fc600078e0016 */
[----:B------:R-:W-:-:S04]  /*a7b0*/  @!P0 SEL R9, R22, RZ, !P1 ;  /* 0x000000ff16098207 */ /* 0x000fc80004800000 */
[----:B------:R-:W-:-:S07]  /*a7c0*/  @!P0 SEL R11, R9, RZ, P6 ;  /* 0x000000ff090b8207 */ /* 0x000fce0003000000 */
.L_x_364:
[----:B------:R-:W-:Y:S05]  /*a7d0*/  BSYNC.RECONVERGENT B1 ;  /* 0x0000000000017941 */ /* 0x000fea0003800200 */
.L_x_363:
[----:B------:R-:W-:-:S03]  /*a7e0*/  UMOV UR5, 0xffffffff ;  /* 0xffffffff00057882 */ /* 0x000fc60000000000 */
[----:B------:R-:W-:Y:S05]  /*a7f0*/  BRA.DIV UR5, `(.L_x_365) ;  /* 0x0000002a057c7947 */ /* 0x000fea000b800000 */
[----:B--2---:R2:W3:Y:S02]  /*a800*/  SHFL.DOWN PT, R9, R11, 0x4, R8 ;  /* 0x088000000b097989 */ /* 0x0044e400000e0008 */
.L_x_502:
[----:B------:R-:W-:Y:S01]  /*a810*/  VIADD R21, R36, 0x4 ;  /* 0x0000000424157836 */ /* 0x000fe20000000000 */
[----:B------:R-:W-:Y:S04]  /*a820*/  BSSY.RECONVERGENT B1, `(.L_x_366) ;  /* 0x000000d000017945 */ /* 0x000fe80003800200 */
[----:B------:R-:W-:-:S13]  /*a830*/  ISETP.GT.AND P0, PT, R21, R8, PT ;  /* 0x000000081500720c */ /* 0x000fda0003f04270 */
[----:B------:R-:W-:Y:S05]  /*a840*/  @P0 BRA `(.L_x_367) ;  /* 0x0000000000280947 */ /* 0x000fea0003800000 */
[C---:B---3--:R-:W-:Y:S02]  /*a850*/  ISETP.GE.AND P0, PT, R11.reuse, R9, PT ;  /* 0x000000090b00720c */ /* 0x048fe40003f06270 */
[----:B------:R-:W-:-:S13]  /*a860*/  ISETP.GT.AND P1, PT, R11, RZ, PT ;  /* 0x000000ff0b00720c */ /* 0x000fda0003f24270 */
[----:B------:R-:W-:Y:S05]  /*a870*/  @P0 BRA P1, `(.L_x_367) ;  /* 0x00000000001c0947 */ /* 0x000fea0000800000 */
[C---:B------:R-:W-:Y:S01]  /*a880*/  VIADD R22, R9.reuse, 0xffffffff ;  /* 0xffffffff09167836 */ /* 0x040fe20000000000 */
[----:B------:R-:W-:-:S04]  /*a890*/  ISETP.GT.AND P6, PT, R9, 0x1, PT ;  /* 0x000000010900780c */ /* 0x000fc80003fc4270 */
[----:B------:R-:W-:-:S13]  /*a8a0*/  ISETP.GT.AND P0, PT, R22, R11, P6 ;  /* 0x0000000b1600720c */ /* 0x000fda0003704270 */
[----:B------:R-:W-:Y:S01]  /*a8b0*/  @!P0 ISETP.NE.AND P1, PT, R22, R11, PT ;  /* 0x0000000b1600820c */ /* 0x000fe20003f25270 */
[----:B012---:R-:W-:-:S03]  /*a8c0*/  IMAD.MOV.U32 R11, RZ, RZ, R22 ;  /* 0x000000ffff0b7224 */ /* 0x007fc600078e0016 */
[----:B------:R-:W-:-:S04]  /*a8d0*/  @!P0 SEL R9, R22, RZ, !P1 ;  /* 0x000000ff16098207 */ /* 0x000fc80004800000 */
[----:B------:R-:W-:-:S07]  /*a8e0*/  @!P0 SEL R11, R9, RZ, P6 ;  /* 0x000000ff090b8207 */ /* 0x000fce0003000000 */
.L_x_367:
[----:B------:R-:W-:Y:S05]  /*a8f0*/  BSYNC.RECONVERGENT B1 ;  /* 0x0000000000017941 */ /* 0x000fea0003800200 */
.L_x_366:
[----:B------:R-:W-:-:S03]  /*a900*/  UMOV UR5, 0xffffffff ;  /* 0xffffffff00057882 */ /* 0x000fc60000000000 */
[----:B------:R-:W-:Y:S05]  /*a910*/  BRA.DIV UR5, `(.L_x_368) ;  /* 0x0000002a05587947 */ /* 0x000fea000b800000 */
[----:B---3--:R3:W4:Y:S02]  /*a920*/  SHFL.DOWN PT, R9, R11, 0x8, R8 ;  /* 0x090000000b097989 */ /* 0x00872400000e0008 */
.L_x_505:
[----:B------:R-:W-:Y:S01]  /*a930*/  VIADD R21, R36, 0x8 ;  /* 0x0000000824157836 */ /* 0x000fe20000000000 */
[----:B------:R-:W-:Y:S04]  /*a940*/  BSSY.RECONVERGENT B1, `(.L_x_369) ;  /* 0x000000d000017945 */ /* 0x000fe80003800200 */
[----:B------:R-:W-:-:S13]  /*a950*/  ISETP.GT.AND P0, PT, R21, R8, PT ;  /* 0x000000081500720c */ /* 0x000fda0003f04270 */
[----:B------:R-:W-:Y:S05]  /*a960*/  @P0 BRA `(.L_x_370) ;  /* 0x0000000000280947 */ /* 0x000fea0003800000 */
[C---:B----4-:R-:W-:Y:S02]  /*a970*/  ISETP.GE.AND P0, PT, R11.reuse, R9, PT ;  /* 0x000000090b00720c */ /* 0x050fe40003f06270 */
[----:B------:R-:W-:-:S13]  /*a980*/  ISETP.GT.AND P1, PT, R11, RZ, PT ;  /* 0x000000ff0b00720c */ /* 0x000fda0003f24270 */
[----:B------:R-:W-:Y:S05]  /*a990*/  @P0 BRA P1, `(.L_x_370) ;  /* 0x00000000001c0947 */ /* 0x000fea0000800000 */
[C---:B------:R-:W-:Y:S01]  /*a9a0*/  VIADD R22, R9.reuse, 0xffffffff ;  /* 0xffffffff09167836 */ /* 0x040fe20000000000 */
[----:B------:R-:W-:-:S04]  /*a9b0*/  ISETP.GT.AND P6, PT, R9, 0x1, PT ;  /* 0x000000010900780c */ /* 0x000fc80003fc4270 */
[----:B------:R-:W-:-:S13]  /*a9c0*/  ISETP.GT.AND P0, PT, R22, R11, P6 ;  /* 0x0000000b1600720c */ /* 0x000fda0003704270 */
[----:B------:R-:W-:Y:S01]  /*a9d0*/  @!P0 ISETP.NE.AND P1, PT, R22, R11, PT ;  /* 0x0000000b1600820c */ /* 0x000fe20003f25270 */
[----:B0123--:R-:W-:-:S03]  /*a9e0*/  IMAD.MOV.U32 R11, RZ, RZ, R22 ;  /* 0x000000ffff0b7224 */ /* 0x00ffc600078e0016 */
[----:B------:R-:W-:-:S04]  /*a9f0*/  @!P0 SEL R9, R22, RZ, !P1 ;  /* 0x000000ff16098207 */ /* 0x000fc80004800000 */
[----:B------:R-:W-:-:S07]  /*aa00*/  @!P0 SEL R11, R9, RZ, P6 ;  /* 0x000000ff090b8207 */ /* 0x000fce0003000000 */
.L_x_370:
[----:B------:R-:W-:Y:S05]  /*aa10*/  BSYNC.RECONVERGENT B1 ;  /* 0x0000000000017941 */ /* 0x000fea0003800200 */
.L_x_369:
[----:B------:R-:W-:-:S03]  /*aa20*/  UMOV UR5, 0xffffffff ;  /* 0xffffffff00057882 */ /* 0x000fc60000000000 */
[----:B------:R-:W-:Y:S05]  /*aa30*/  BRA.DIV UR5, `(.L_x_371) ;  /* 0x0000002a05347947 */ /* 0x000fea000b800000 */
[----:B----4-:R4:W0:Y:S02]  /*aa40*/  SHFL.DOWN PT, R9, R11, 0x10, R8 ;  /* 0x0a0000000b097989 */ /* 0x01082400000e0008 */
.L_x_508:
[----:B------:R-:W-:Y:S01]  /*aa50*/  VIADD R21, R36, 0x10 ;  /* 0x0000001024157836 */ /* 0x000fe20000000000 */
[----:B------:R-:W-:Y:S04]  /*aa60*/  BSSY.RECONVERGENT B1, `(.L_x_372) ;  /* 0x000000d000017945 */ /* 0x000fe80003800200 */
[----:B------:R-:W-:-:S13]  /*aa70*/  ISETP.GT.AND P0, PT, R21, R8, PT ;  /* 0x000000081500720c */ /* 0x000fda0003f04270 */
[----:B------:R-:W-:Y:S05]  /*aa80*/  @P0 BRA `(.L_x_373) ;  /* 0x0000000000280947 */ /* 0x000fea0003800000 */
[C---:B0-----:R-:W-:Y:S02]  /*aa90*/  ISETP.GE.AND P0, PT, R11.reuse, R9, PT ;  /* 0x000000090b00720c */ /* 0x041fe40003f06270 */
[----:B------:R-:W-:-:S13]  /*aaa0*/  ISETP.GT.AND P1, PT, R11, RZ, PT ;  /* 0x000000ff0b00720c */ /* 0x000fda0003f24270 */
[----:B------:R-:W-:Y:S05]  /*aab0*/  @P0 BRA P1, `(.L_x_373) ;  /* 0x00000000001c0947 */ /* 0x000fea0000800000 */
[C---:B-1234-:R-:W-:Y:S01]  /*aac0*/  VIADD R8, R9.reuse, 0xffffffff ;  /* 0xffffffff09087836 */ /* 0x05efe20000000000 */
[----:B------:R-:W-:-:S04]  /*aad0*/  ISETP.GT.AND P6, PT, R9, 0x1, PT ;  /* 0x000000010900780c */ /* 0x000fc80003fc4270 */
[----:B------:R-:W-:-:S13]  /*aae0*/  ISETP.GT.AND P0, PT, R8, R11, P6 ;  /* 0x0000000b0800720c */ /* 0x000fda0003704270 */
[----:B------:R-:W-:Y:S01]  /*aaf0*/  @!P0 ISETP.NE.AND P1, PT, R8, R11, PT ;  /* 0x0000000b0800820c */ /* 0x000fe20003f25270 */
[----:B------:R-:W-:-:S03]  /*ab00*/  IMAD.MOV.U32 R11, RZ, RZ, R8 ;  /* 0x000000ffff0b7224 */ /* 0x000fc600078e0008 */
[----:B------:R-:W-:-:S04]  /*ab10*/  @!P0 SEL R8, R8, RZ, !P1 ;  /* 0x000000ff08088207 */ /* 0x000fc80004800000 */
[----:B------:R-:W-:-:S07]  /*ab20*/  @!P0 SEL R11, R8, RZ, P6 ;  /* 0x000000ff080b8207 */ /* 0x000fce0003000000 */
.L_x_373:
[----:B------:R-:W-:Y:S05]  /*ab30*/  BSYNC.RECONVERGENT B1 ;  /* 0x0000000000017941 */ /* 0x000fea0003800200 */
.L_x_372:
[C---:B------:R-:W-:Y:S01]  /*ab40*/  ISETP.GT.AND P1, PT, R29.reuse, RZ, PT ;  /* 0x000000ff1d00720c */ /* 0x040fe20003f24270 */
[----:B------:R-:W-:Y:S01]  /*ab50*/  BSSY.RECONVERGENT B1, `(.L_x_374) ;  /* 0x000000a000017945 */ /* 0x000fe20003800200 */
[----:B------:R-:W-:Y:S01]  /*ab60*/  ISETP.GE.AND P0, PT, R29, R11, PT ;  /* 0x0000000b1d00720c */ /* 0x000fe20003f06270 */
[----:B01234-:R-:W-:-:S12]  /*ab70*/  VIADD R8, R11, 0xffffffff ;  /* 0xffffffff0b087836 */ /* 0x01ffd80000000000 */
[----:B------:R-:W-:Y:S05]  /*ab80*/  @P0 BRA P1, `(.L_x_375) ;  /* 0x0000000000180947 */ /* 0x000fea0000800000 */
[----:B------:R-:W-:-:S04]  /*ab90*/  ISETP.GT.AND P6, PT, R11, 0x1, PT ;  /* 0x000000010b00780c */ /* 0x000fc80003fc4270 */
[----:B------:R-:W-:-:S13]  /*aba0*/  ISETP.GT.AND P0, PT, R8, R29, P6 ;  /* 0x0000001d0800720c */ /* 0x000fda0003704270 */
[----:B------:R-:W-:Y:S01]  /*abb0*/  @!P0 ISETP.NE.AND P1, PT, R8, R29, PT ;  /* 0x0000001d0800820c */ /* 0x000fe20003f25270 */
[----:B------:R-:W-:-:S03]  /*abc0*/  IMAD.MOV.U32 R29, RZ, RZ, R8 ;  /* 0x000000ffff1d7224 */ /* 0x000fc600078e0008 */
[----:B------:R-:W-:-:S04]  /*abd0*/  @!P0 SEL R8, R8, RZ, !P1 ;  /* 0x000000ff08088207 */ /* 0x000fc80004800000 */
[----:B------:R-:W-:-:S07]  /*abe0*/  @!P0 SEL R29, R8, RZ, P6 ;  /* 0x000000ff081d8207 */ /* 0x000fce0003000000 */
.L_x_375:
[----:B------:R-:W-:Y:S05]  /*abf0*/  BSYNC.RECONVERGENT B1 ;  /* 0x0000000000017941 */ /* 0x000fea0003800200 */
.L_x_374:
[----:B------:R-:W-:Y:S01]  /*ac00*/  UMOV UR5, 0xffffffff ;  /* 0xffffffff00057882 */ /* 0x000fe20000000000 */
[----:B------:R-:W-:Y:S01]  /*ac10*/  ISETP.NE.AND P0, PT, R10, 0x65, PT ;  /* 0x000000650a00780c */ /* 0x000fe20003f05270 */
[----:B------:R-:W-:Y:S01]  /*ac20*/  VIADD R24, R24, 0xffffffe0 ;  /* 0xffffffe018187836 */ /* 0x000fe20000000000 */
[----:B------:R-:W-:Y:S11]  /*ac30*/  BRA.DIV UR5, `(.L_x_376) ;  /* 0x0000002605d87947 */ /* 0x000ff6000b800000 */
[----:B------:R-:W-:-:S13]  /*ac40*/  VOTE.ALL P0, P0 ;  /* 0x0000000000ff7806 */ /* 0x000fda0000000000 */
.L_x_511:
[----:B------:R-:W-:Y:S05]  /*ac50*/  @P0 BRA `(.L_x_377) ;  /* 0xfffffff400ec0947 */ /* 0x000fea000383ffff */
.L_x_352:
        /* <DEDUP_REMOVED lines=10> */
[----:B------:R-:W-:Y:S01]  /*ad00*/  ISETP.GT.AND P6, PT, R29, 0x1, PT ;  /* 0x000000011d00780c */ /* 0x000fe20003fc4270 */
[----:B------:R-:W-:-:S03]  /*ad10*/  IMAD.MOV.U32 R9, RZ, RZ, R8 ;  /* 0x000000ffff097224 */ /* 0x000fc600078e0008 */
[----:B------:R-:W-:-:S13]  /*ad20*/  ISETP.GT.AND P0, PT, R8, R31, P6 ;  /* 0x0000001f0800720c */ /* 0x000fda0003704270 */
[----:B------:R-:W-:-:S04]  /*ad30*/  @!P0 ISETP.NE.AND P1, PT, R8, R31, PT ;  /* 0x0000001f0800820c */ /* 0x000fc80003f25270 */
[----:B------:R-:W-:-:S04]  /*ad40*/  @!P0 SEL R8, R8, RZ, !P1 ;  /* 0x000000ff08088207 */ /* 0x000fc80004800000 */
[----:B------:R-:W-:-:S07]  /*ad50*/  @!P0 SEL R9, R8, RZ, P6 ;  /* 0x000000ff08098207 */ /* 0x000fce0003000000 */
.L_x_381:
[----:B------:R-:W-:Y:S05]  /*ad60*/  BSYNC.RECONVERGENT B2 ;  /* 0x0000000000027941 */ /* 0x000fea0003800200 */
.L_x_380:
[----:B------:R-:W0:Y:S01]  /*ad70*/  S2UR UR6, SR_CgaCtaId ;  /* 0x00000000000679c3 */ /* 0x000e220000008800 */
[----:B------:R-:W-:Y:S01]  /*ad80*/  UMOV UR5, 0x400 ;  /* 0x0000040000057882 */ /* 0x000fe20000000000 */
[----:B------:R-:W-:-:S05]  /*ad90*/  IMAD.MOV.U32 R8, RZ, RZ, 0x65 ;  /* 0x00000065ff087424 */ /* 0x000fca00078e00ff */
[----:B------:R1:W-:Y:S01]  /*ada0*/  ST.E.64.STRONG.GPU desc[UR8][R34.64+0x100], R8 ;  /* 0x0001000822007985 */ /* 0x0003e2000c10fb08 */
[----:B0-----:R-:W-:-:S09]  /*adb0*/  ULEA UR5, UR6, UR5, 0x18 ;  /* 0x0000000506057291 */ /* 0x001fd2000f8ec0ff */
[----:B------:R1:W-:Y:S04]  /*adc0*/  STS [UR5+0x8], R9 ;  /* 0x00000809ff007988 */ /* 0x0003e80008000805 */
[----:B------:R1:W-:Y:S02]  /*add0*/  STS [UR5+0x4], R29 ;  /* 0x0000041dff007988 */ /* 0x0003e40008000805 */
.L_x_379:
[----:B------:R-:W-:Y:S05]  /*ade0*/  BSYNC.RECONVERGENT B1 ;  /* 0x0000000000017941 */ /* 0x000fea0003800200 */
.L_x_378:
[----:B------:R-:W-:-:S13]  /*adf0*/  ISETP.NE.AND P0, PT, R36, RZ, PT ;  /* 0x000000ff2400720c */ /* 0x000fda0003f05270 */
[----:B-1----:R-:W0:Y:S01]  /*ae00*/  @!P0 S2R R9, SR_CgaCtaId ;  /* 0x0000000000098919 */ /* 0x002e220000008800 */
[----:B------:R-:W-:Y:S01]  /*ae10*/  @!P0 MOV R8, 0x400 ;  /* 0x0000040000088802 */ /* 0x000fe20000000f00 */
[----:B------:R-:W-:-:S03]  /*ae20*/  @!P0 IMAD.MOV.U32 R25, RZ, RZ, R29 ;  /* 0x000000ffff198224 */ /* 0x000fc600078e001d */
[----:B0-----:R-:W-:-:S05]  /*ae30*/  @!P0 LEA R8, R9, R8, 0x18 ;  /* 0x0000000809088211 */ /* 0x001fca00078ec0ff */
[----:B------:R0:W-:Y:S02]  /*ae40*/  @!P0 STS [R8+0x24], R29 ;  /* 0x0000241d08008388 */ /* 0x0001e40000000800 */
.L_x_327:
[----:B------:R-:W-:Y:S05]  /*ae50*/  WARPSYNC.ALL ;  /* 0x0000000000007948 */ /* 0x000fea0003800000 */
[----:B0-----:R-:W0:Y:S01]  /*ae60*/  S2R R8, SR_TID.X ;  /* 0x0000000000087919 */ /* 0x001e220000002100 */
[----:B------:R-:W1:Y:S01]  /*ae70*/  S2UR UR5, SR_CgaCtaId ;  /* 0x00000000000579c3 */ /* 0x000e620000008800 */
[----:B------:R-:W-:Y:S01]  /*ae80*/  UMOV UR4, 0x400 ;  /* 0x0000040000047882 */ /* 0x000fe20000000000 */
[----:B------:R-:W-:Y:S06]  /*ae90*/  BSSY.RECONVERGENT B1, `(.L_x_382) ;  /* 0x0000010000017945 */ /* 0x000fec0003800200 */
[----:B------:R-:W-:Y:S01]  /*aea0*/  BAR.SYNC.DEFER_BLOCKING 0x0 ;  /* 0x0000000000007b1d */ /* 0x000fe20000010000 */
[----:B-1----:R-:W-:Y:S01]  /*aeb0*/  ULEA UR4, UR5, UR4, 0x18 ;  /* 0x0000000405047291 */ /* 0x002fe2000f8ec0ff */
[----:B0-----:R-:W-:-:S13]  /*aec0*/  ISETP.NE.AND P0, PT, R8, RZ, PT ;  /* 0x000000ff0800720c */ /* 0x001fda0003f05270 */
[----:B------:R-:W-:Y:S05]  /*aed0*/  @!P0 BRA `(.L_x_383) ;  /* 0x00000000002c8947 */ /* 0x000fea0003800000 */
[----:B------:R-:W0:Y:S01]  /*aee0*/  LDS R8, [UR4+0x24] ;  /* 0x00002404ff087984 */ /* 0x000e220008000800 */
[C---:B------:R-:W-:Y:S02]  /*aef0*/  ISETP.GT.AND P1, PT, R25.reuse, RZ, PT ;  /* 0x000000ff1900720c */ /* 0x040fe40003f24270 */
[----:B0-----:R-:W-:-:S13]  /*af00*/  ISETP.GE.AND P0, PT, R25, R8, PT ;  /* 0x000000081900720c */ /* 0x001fda0003f06270 */
[----:B------:R-:W-:Y:S05]  /*af10*/  @P0 BRA P1, `(.L_x_383) ;  /* 0x00000000001c0947 */ /* 0x000fea0000800000 */
[C---:B------:R-:W-:Y:S01]  /*af20*/  ISETP.GT.AND P0, PT, R8.reuse, 0x1, PT ;  /* 0x000000010800780c */ /* 0x040fe20003f04270 */
[----:B------:R-:W-:-:S05]  /*af30*/  VIADD R8, R8, 0xffffffff ;  /* 0xffffffff08087836 */ /* 0x000fca0000000000 */
[----:B------:R-:W-:-:S13]  /*af40*/  ISETP.GT.AND P1, PT, R8, R25, P0 ;  /* 0x000000190800720c */ /* 0x000fda0000724270 */
[----:B------:R-:W-:Y:S01]  /*af50*/  @!P1 ISETP.NE.AND P6, PT, R8, R25, PT ;  /* 0x000000190800920c */ /* 0x000fe20003fc5270 */
[----:B------:R-:W-:-:S03]  /*af60*/  IMAD.MOV.U32 R25, RZ, RZ, R8 ;  /* 0x000000ffff197224 */ /* 0x000fc600078e0008 */
[----:B------:R-:W-:-:S04]  /*af70*/  @!P1 SEL R8, R8, RZ, !P6 ;  /* 0x000000ff08089207 */ /* 0x000fc80007000000 */
[----:B------:R-:W-:-:S07]  /*af80*/  @!P1 SEL R25, R8, RZ, P0 ;  /* 0x000000ff08199207 */ /* 0x000fce0000000000 */
.L_x_383:
[----:B------:R-:W-:Y:S05]  /*af90*/  BSYNC.RECONVERGENT B1 ;  /* 0x0000000000017941 */ /* 0x000fea0003800200 */
.L_x_382:
[C---:B------:R-:W-:Y:S01]  /*afa0*/  ISETP.GT.AND P0, PT, R23.reuse, RZ, PT ;  /* 0x000000ff1700720c */ /* 0x040fe20003f04270 */
[----:B------:R-:W-:Y:S01]  /*afb0*/  BSSY.RECONVERGENT B1, `(.L_x_384) ;  /* 0x000000a000017945 */ /* 0x000fe20003800200 */
[----:B------:R-:W-:-:S13]  /*afc0*/  ISETP.GE.AND P1, PT, R23, R25, PT ;  /* 0x000000191700720c */ /* 0x000fda0003f26270 */
        /* <DEDUP_REMOVED lines=8> */
.L_x_385:
[----:B------:R-:W-:Y:S05]  /*b050*/  BSYNC.RECONVERGENT B1 ;  /* 0x0000000000017941 */ /* 0x000fea0003800200 */
.L_x_384:
        /* <DEDUP_REMOVED lines=10> */
.L_x_387:
[----:B------:R-:W-:Y:S05]  /*b100*/  BSYNC.RECONVERGENT B1 ;  /* 0x0000000000017941 */ /* 0x000fea0003800200 */
.L_x_386:
        /* <DEDUP_REMOVED lines=10> */
.L_x_389:
[----:B------:R-:W-:Y:S05]  /*b1b0*/  BSYNC.RECONVERGENT B1 ;  /* 0x0000000000017941 */ /* 0x000fea0003800200 */
.L_x_388:
        /* <DEDUP_REMOVED lines=10> */
.L_x_391:
[----:B------:R-:W-:Y:S05]  /*b260*/  BSYNC.RECONVERGENT B1 ;  /* 0x0000000000017941 */ /* 0x000fea0003800200 */
.L_x_390:
[----:B------:R-:W-:Y:S01]  /*b270*/  ISETP.GE.AND P1, PT, R15, R16, PT ;  /* 0x000000100f00720c */ /* 0x000fe20003f26270 */
[----:B------:R-:W-:Y:S01]  /*b280*/  BSSY.RECONVERGENT B1, `(.L_x_392) ;  /* 0x000000a000017945 */ /* 0x000fe20003800200 */
[----:B------:R-:W-:Y:S01]  /*b290*/  ISETP.GT.AND P0, PT, R14, RZ, PT ;  /* 0x000000ff0e00720c */ /* 0x000fe20003f04270 */
[----:B------:R-:W-:-:S10]  /*b2a0*/  VIADD R8, R16, 0xffffffff ;  /* 0xffffffff10087836 */ /* 0x000fd40000000000 */
[----:B------:R-:W-:Y:S05]  /*b2b0*/  @P2 BRA P1, `(.L_x_393) ;  /* 0x0000000000182947 */ /* 0x000fea0000800000 */
[----:B------:R-:W-:-:S04]  /*b2c0*/  ISETP.GT.AND P3, PT, R16, 0x1, PT ;  /* 0x000000011000780c */ /* 0x000fc80003f64270 */
[----:B------:R-:W-:-:S13]  /*b2d0*/  ISETP.GT.AND P1, PT, R8, R15, P3 ;  /* 0x0000000f0800720c */ /* 0x000fda0001f24270 */
[----:B------:R-:W-:Y:S01]  /*b2e0*/  @!P1 ISETP.NE.AND P2, PT, R8, R15, PT ;  /* 0x0000000f0800920c */ /* 0x000fe20003f45270 */
[----:B------:R-:W-:-:S03]  /*b2f0*/  IMAD.MOV.U32 R15, RZ, RZ, R8 ;  /* 0x000000ffff0f7224 */ /* 0x000fc600078e0008 */
[----:B------:R-:W-:-:S04]  /*b300*/  @!P1 SEL R8, R8, RZ, !P2 ;  /* 0x000000ff08089207 */ /* 0x000fc80005000000 */
[----:B------:R-:W-:-:S07]  /*b310*/  @!P1 SEL R15, R8, RZ, P3 ;  /* 0x000000ff080f9207 */ /* 0x000fce0001800000 */
.L_x_393:
[----:B------:R-:W-:Y:S05]  /*b320*/  BSYNC.RECONVERGENT B1 ;  /* 0x0000000000017941 */ /* 0x000fea0003800200 */
.L_x_392:
        /* <DEDUP_REMOVED lines=11> */
.L_x_395:
[----:B------:R-:W-:Y:S05]  /*b3e0*/  BSYNC.RECONVERGENT B1 ;  /* 0x0000000000017941 */ /* 0x000fea0003800200 */
.L_x_394:
        /* <DEDUP_REMOVED lines=11> */
.L_x_397:
[----:B------:R-:W-:Y:S05]  /*b4a0*/  BSYNC.RECONVERGENT B1 ;  /* 0x0000000000017941 */ /* 0x000fea0003800200 */
.L_x_396:
        /* <DEDUP_REMOVED lines=11> */
.L_x_399:
[----:B------:R-:W-:Y:S05]  /*b560*/  BSYNC.RECONVERGENT B1 ;  /* 0x0000000000017941 */ /* 0x000fea0003800200 */
.L_x_398:
        /* <DEDUP_REMOVED lines=11> */
.L_x_401:
[----:B------:R-:W-:Y:S05]  /*b620*/  BSYNC.RECONVERGENT B1 ;  /* 0x0000000000017941 */ /* 0x000fea0003800200 */
.L_x_400:
        /* <DEDUP_REMOVED lines=11> */
.L_x_403:
[----:B------:R-:W-:Y:S05]  /*b6e0*/  BSYNC.RECONVERGENT B1 ;  /* 0x0000000000017941 */ /* 0x000fea0003800200 */
.L_x_402:
        /* <DEDUP_REMOVED lines=11> */
.L_x_405:
[----:B------:R-:W-:Y:S05]  /*b7a0*/  BSYNC.RECONVERGENT B1 ;  /* 0x0000000000017941 */ /* 0x000fea0003800200 */
.L_x_404:
        /* <DEDUP_REMOVED lines=11> */
.L_x_407:
[----:B------:R-:W-:Y:S05]  /*b860*/  BSYNC.RECONVERGENT B1 ;  /* 0x0000000000017941 */ /* 0x000fea0003800200 */
.L_x_406:
        /* <DEDUP_REMOVED lines=11> */
.L_x_409:
[----:B------:R-:W-:Y:S05]  /*b920*/  BSYNC.RECONVERGENT B1 ;  /* 0x0000000000017941 */ /* 0x000fea0003800200 */
.L_x_408:
        /* <DEDUP_REMOVED lines=11> */
.L_x_411:
[----:B------:R-:W-:Y:S05]  /*b9e0*/  BSYNC.RECONVERGENT B1 ;  /* 0x0000000000017941 */ /* 0x000fea0003800200 */
.L_x_410:
        /* <DEDUP_REMOVED lines=10> */
.L_x_282:
[----:B------:R-:W-:Y:S05]  /*ba90*/  BSYNC.RECONVERGENT B0 ;  /* 0x0000000000007941 */ /* 0x000fea0003800200 */
.L_x_208:
[----:B------:R-:W0:Y:S01]  /*baa0*/  S2R R10, SR_TID.X ;  /* 0x00000000000a7919 */ /* 0x000e220000002100 */
[----:B------:R-:W1:Y:S01]  /*bab0*/  LDCU.64 UR6, c[0x0][0x388] ;  /* 0x00007100ff0677ac */ /* 0x000e620008000a00 */
[----:B------:R-:W2:Y:S01]  /*bac0*/  S2R R0, SR_LANEID ;  /* 0x0000000000007919 */ /* 0x000ea20000000000 */
[----:B------:R-:W-:Y:S01]  /*bad0*/  BAR.SYNC.DEFER_BLOCKING 0x0 ;  /* 0x0000000000007b1d */ /* 0x000fe20000010000 */
[----:B0-----:R-:W-:Y:S01]  /*bae0*/  ISETP.NE.AND P0, PT, R10, RZ, PT ;  /* 0x000000ff0a00720c */ /* 0x001fe20003f05270 */
[----:B--2---:R-:W-:-:S05]  /*baf0*/  IMAD R9, R0, 0x38, R19 ;  /* 0x0000003800097824 */ /* 0x004fca00078e0213 */
[----:B------:R-:W-:Y:S04]  /*bb00*/  STS [R9], R23 ;  /* 0x0000001709007388 */ /* 0x000fe80000000800 */
        /* <DEDUP_REMOVED lines=12> */
[----:B------:R0:W-:Y:S04]  /*bbd0*/  STS [R9+0x34], R2 ;  /* 0x0000340209007388 */ /* 0x0001e80000000800 */
[----:B------:R2:W-:Y:S01]  /*bbe0*/  STS [R9+0x38], R8 ;  /* 0x0000380809007388 */ /* 0x0005e20000000800 */
[----:B------:R-:W-:-:S03]  /*bbf0*/  NOP ;  /* 0x0000000000007918 */ /* 0x000fc60000000000 */
[----:B------:R-:W-:Y:S01]  /*bc00*/  LDS R31, [R19] ;  /* 0x00000000131f7984 */ /* 0x000fe20000000800 */
[C---:B0-----:R-:W-:Y:S02]  /*bc10*/  LOP3.LUT R2, R10.reuse, 0x1f, RZ, 0xc0, !PT ;  /* 0x0000001f0a027812 */ /* 0x041fe400078ec0ff */
[----:B------:R-:W-:Y:S01]  /*bc20*/  LOP3.LUT R3, R10, 0x3e0, RZ, 0xc0, !PT ;  /* 0x000003e00a037812 */ /* 0x000fe200078ec0ff */
[----:B------:R-:W-:Y:S04]  /*bc30*/  LDS R35, [R19+0x80] ;  /* 0x0000800013237984 */ /* 0x000fe80000000800 */
[----:B------:R-:W-:Y:S01]  /*bc40*/  LDS R37, [R19+0x100] ;  /* 0x0001000013257984 */ /* 0x000fe20000000800 */
[----:B------:R-:W-:-:S03]  /*bc50*/  IMAD R4, R3, 0xf, R2 ;  /* 0x0000000f03047824 */ /* 0x000fc600078e0202 */
[----:B------:R-:W-:Y:S01]  /*bc60*/  LDS R27, [R19+0x180] ;  /* 0x00018000131b7984 */ /* 0x000fe20000000800 */
[C---:B--2---:R-:W-:Y:S02]  /*bc70*/  VIADD R8, R4.reuse, 0xc0 ;  /* 0x000000c004087836 */ /* 0x044fe40000000000 */
[----:B------:R-:W-:Y:S01]  /*bc80*/  VIADD R6, R4, 0xa0 ;  /* 0x000000a004067836 */ /* 0x000fe20000000000 */
[----:B------:R-:W-:Y:S04]  /*bc90*/  LDS R25, [R19+0x200] ;  /* 0x0002000013197984 */ /* 0x000fe80000000800 */
        /* <DEDUP_REMOVED lines=9> */
[----:B------:R0:W-:Y:S04]  /*bd30*/  LDS R29, [R19+0x700] ;  /* 0x00070000131d7984 */ /* 0x0001e80000000800 */
[----:B------:R-:W-:Y:S01]  /*bd40*/  @!P0 STS [UR4+0x1e00], R20 ;  /* 0x001e0014ff008988 */ /* 0x000fe20008000804 */
[----:B------:R-:W-:Y:S01]  /*bd50*/  BAR.SYNC.DEFER_BLOCKING 0x0 ;  /* 0x0000000000007b1d */ /* 0x000fe20000010000 */
[----:B------:R-:W-:Y:S01]  /*bd60*/  IADD3 R3, P0, PT, R32, R4, RZ ;  /* 0x0000000420037210 */ /* 0x000fe20007f1e0ff */
[----:B0-----:R-:W-:-:S04]  /*bd70*/  VIADD R19, R4, 0x20 ;  /* 0x0000002004137836 */ /* 0x001fc80000000000 */
[----:B------:R-:W-:Y:S01]  /*bd80*/  IMAD.X R32, RZ, RZ, R33, P0 ;  /* 0x000000ffff207224 */ /* 0x000fe200000e0621 */
[----:B-1----:R-:W-:Y:S01]  /*bd90*/  LEA R2, P0, R3, UR6, 0x2 ;  /* 0x0000000603027c11 */ /* 0x002fe2000f8010ff */
[----:B------:R-:W-:-:S03]  /*bda0*/  VIADD R33, R4, 0x40 ;  /* 0x0000004004217836 */ /* 0x000fc60000000000 */
[----:B------:R-:W-:Y:S01]  /*bdb0*/  LEA.HI.X R3, R3, UR7, R32, 0x2, P0 ;  /* 0x0000000703037c11 */ /* 0x000fe200080f1420 */
[----:B------:R-:W0:Y:S02]  /*bdc0*/  LDS R0, [UR4+0x1e00] ;  /* 0x001e0004ff007984 */ /* 0x000e240008000800 */
[CC--:B0-----:R-:W-:Y:S02]  /*bdd0*/  ISETP.GE.AND P3, PT, R4.reuse, R0.reuse, PT ;  /* 0x000000000400720c */ /* 0x0c1fe40003f66270 */
[-C--:B------:R-:W-:Y:S01]  /*bde0*/  ISETP.GE.AND P4, PT, R19, R0.reuse, PT ;  /* 0x000000001300720c */ /* 0x080fe20003f86270 */
[C---:B------:R-:W-:Y:S01]  /*bdf0*/  VIADD R19, R4.reuse, 0x60 ;  /* 0x0000006004137836 */ /* 0x040fe20000000000 */
[-C--:B------:R-:W-:Y:S01]  /*be00*/  ISETP.GE.AND P5, PT, R33, R0.reuse, PT ;  /* 0x000000002100720c */ /* 0x080fe20003fa6270 */
[----:B------:R-:W-:Y:S01]  /*be10*/  VIADD R33, R4, 0x80 ;  /* 0x0000008004217836 */ /* 0x000fe20000000000 */
[-C--:B------:R-:W-:Y:S02]  /*be20*/  ISETP.GE.AND P2, PT, R8, R0.reuse, PT ;  /* 0x000000000800720c */ /* 0x080fe40003f46270 */
[-C--:B------:R-:W-:Y:S01]  /*be30*/  ISETP.GE.AND P6, PT, R19, R0.reuse, PT ;  /* 0x000000001300720c */ /* 0x080fe20003fc6270 */
[C---:B------:R-:W-:Y:S01]  /*be40*/  VIADD R19, R4.reuse, 0xe0 ;  /* 0x000000e004137836 */ /* 0x040fe20000000000 */
[-C--:B------:R-:W-:Y:S01]  /*be50*/  ISETP.GE.AND P0, PT, R33, R0.reuse, PT ;  /* 0x000000002100720c */ /* 0x080fe20003f06270 */
[----:B------:R-:W-:Y:S01]  /*be60*/  VIADD R33, R4, 0x100 ;  /* 0x0000010004217836 */ /* 0x000fe20000000000 */
[-C--:B------:R-:W-:Y:S01]  /*be70*/  ISETP.GE.AND P1, PT, R6, R0.reuse, PT ;  /* 0x000000000600720c */ /* 0x080fe20003f26270 */
[----:B------:R0:W-:Y:S01]  /*be80*/  @!P3 STG.E desc[UR8][R2.64], R31 ;  /* 0x0000001f0200b986 */ /* 0x0001e2000c101908 */
[----:B------:R-:W-:Y:S01]  /*be90*/  ISETP.GE.AND P3, PT, R19, R0, PT ;  /* 0x000000001300720c */ /* 0x000fe20003f66270 */
[----:B------:R-:W-:-:S02]  /*bea0*/  VIADD R19, R4, 0x120 ;  /* 0x0000012004137836 */ /* 0x000fc40000000000 */
[----:B------:R1:W-:Y:S03]  /*beb0*/  @!P5 STG.E desc[UR8][R2.64+0x100], R37 ;  /* 0x000100250200d986 */ /* 0x0003e6000c101908 */
[-C--:B------:R-:W-:Y:S01]  /*bec0*/  ISETP.GE.AND P5, PT, R19, R0.reuse, PT ;  /* 0x000000001300720c */ /* 0x080fe20003fa6270 */
[C---:B------:R-:W-:Y:S01]  /*bed0*/  VIADD R19, R4.reuse, 0x160 ;  /* 0x0000016004137836 */ /* 0x040fe20000000000 */
[----:B------:R1:W-:Y:S01]  /*bee0*/  @!P4 STG.E desc[UR8][R2.64+0x80], R35 ;  /* 0x000080230200c986 */ /* 0x0003e2000c101908 */
[-C--:B------:R-:W-:Y:S01]  /*bef0*/  ISETP.GE.AND P4, PT, R33, R0.reuse, PT ;  /* 0x000000002100720c */ /* 0x080fe20003f86270 */
[C---:B------:R-:W-:Y:S02]  /*bf00*/  VIADD R33, R4.reuse, 0x140 ;  /* 0x0000014004217836 */ /* 0x040fe40000000000 */
[----:B------:R1:W-:Y:S01]  /*bf10*/  @!P0 STG.E desc[UR8][R2.64+0x200], R25 ;  /* 0x0002001902008986 */ /* 0x0003e2000c101908 */
[----:B------:R-:W-:Y:S01]  /*bf20*/  ISETP.GE.AND P0, PT, R19, R0, PT ;  /* 0x000000001300720c */ /* 0x000fe20003f06270 */
[----:B------:R-:W-:-:S02]  /*bf30*/  VIADD R19, R4, 0x1a0 ;  /* 0x000001a004137836 */ /* 0x000fc40000000000 */
[----:B------:R1:W-:Y:S01]  /*bf40*/  @!P2 STG.E desc[UR8][R2.64+0x300], R23 ;  /* 0x000300170200a986 */ /* 0x0003e2000c101908 */
[C---:B0-----:R-:W-:Y:S02]  /*bf50*/  VIADD R31, R4.reuse, 0x180 ;  /* 0x00000180041f7836 */ /* 0x041fe40000000000 */
[-C--:B------:R-:W-:Y:S01]  /*bf60*/  ISETP.GE.AND P2, PT, R19, R0.reuse, PT ;  /* 0x000000001300720c */ /* 0x080fe20003f46270 */
[----:B------:R-:W-:Y:S01]  /*bf70*/  VIADD R19, R4, 0x1c0 ;  /* 0x000001c004137836 */ /* 0x000fe20000000000 */
[----:B------:R1:W-:Y:S01]  /*bf80*/  @!P6 STG.E desc[UR8][R2.64+0x180], R27 ;  /* 0x0001801b0200e986 */ /* 0x0003e2000c101908 */
[----:B------:R-:W-:-:S03]  /*bf90*/  ISETP.GE.AND P6, PT, R33, R0, PT ;  /* 0x000000002100720c */ /* 0x000fc60003fc6270 */
[----:B------:R1:W-:Y:S01]  /*bfa0*/  @!P1 STG.E desc[UR8][R2.64+0x280], R21 ;  /* 0x0002801502009986 */ /* 0x0003e2000c101908 */
[----:B------:R-:W-:-:S03]  /*bfb0*/  ISETP.GE.AND P1, PT, R31, R0, PT ;  /* 0x000000001f00720c */ /* 0x000fc60003f26270 */
[----:B------:R1:W-:Y:S01]  /*bfc0*/  @!P3 STG.E desc[UR8][R2.64+0x380], R17 ;  /* 0x000380110200b986 */ /* 0x0003e2000c101908 */
[----:B------:R-:W-:-:S03]  /*bfd0*/  ISETP.GE.AND P3, PT, R19, R0, PT ;  /* 0x000000001300720c */ /* 0x000fc60003f66270 */
[----:B------:R1:W-:Y:S04]  /*bfe0*/  @!P4 STG.E desc[UR8][R2.64+0x400], R15 ;  /* 0x0004000f0200c986 */ /* 0x0003e8000c101908 */
[----:B------:R1:W-:Y:S04]  /*bff0*/  @!P5 STG.E desc[UR8][R2.64+0x480], R13 ;  /* 0x0004800d0200d986 */ /* 0x0003e8000c101908 */
[----:B------:R1:W-:Y:S04]  /*c000*/  @!P6 STG.E desc[UR8][R2.64+0x500], R11 ;  /* 0x0005000b0200e986 */ /* 0x0003e8000c101908 */
[----:B------:R1:W-:Y:S04]  /*c010*/  @!P0 STG.E desc[UR8][R2.64+0x580], R9 ;  /* 0x0005800902008986 */ /* 0x0003e8000c101908 */
[----:B------:R1:W-:Y:S04]  /*c020*/  @!P1 STG.E desc[UR8][R2.64+0x600], R7 ;  /* 0x0006000702009986 */ /* 0x0003e8000c101908 */
[----:B------:R1:W-:Y:S01]  /*c030*/  @!P2 STG.E desc[UR8][R2.64+0x680], R5 ;  /* 0x000680050200a986 */ /* 0x0003e2000c101908 */
[----:B------:R-:W-:Y:S05]  /*c040*/  @P3 EXIT ;  /* 0x000000000000394d */ /* 0x000fea0003800000 */
[----:B------:R-:W-:Y:S01]  /*c050*/  STG.E desc[UR8][R2.64+0x700], R29 ;  /* 0x0007001d02007986 */ /* 0x000fe2000c101908 */
[----:B------:R-:W-:Y:S05]  /*c060*/  EXIT ;  /* 0x000000000000794d */ /* 0x000fea0003800000 */
.L_x_126:
[----:B------:R-:W-:Y:S01]  /*c070*/  BSSY B1, `(.L_x_412) ;  /* 0x0000006000017945 */ /* 0x000fe20003800000 */
[----:B------:R-:W-:Y:S01]  /*c080*/  PLOP3.LUT P0, PT, P0, PT, PT, 0x8, 0x80 ;  /* 0x000000000080781c */ /* 0x000fe2000070e170 */
[----:B------:R-:W-:-:S12]  /*c090*/  IMAD.MOV.U32 R21, RZ, RZ, -0x1 ;  /* 0xffffffffff157424 */ /* 0x000fd800078e00ff */
[----:B------:R-:W-:Y:S05]  /*c0a0*/  WARPSYNC.COLLECTIVE R21, `(.L_x_413) ;  /* 0x0000000015087348 */ /* 0x000fea0003c00000 */
[----:B------:R-:W-:Y:S01]  /*c0b0*/  VOTE.ANY P0, P0 ;  /* 0x0000000000ff7806 */ /* 0x000fe20000000100 */
[----:B------:R-:W-:-:S12]  /*c0c0*/  ENDCOLLECTIVE ;  /* 0x000000000000791b */ /* 0x000fd80003800000 */
.L_x_413:
[----:B------:R-:W-:Y:S05]  /*c0d0*/  BSYNC B1 ;  /* 0x0000000000017941 */ /* 0x000fea0003800000 */
.L_x_412:
[----:B------:R-:W-:Y:S05]  /*c0e0*/  BRA `(.L_x_414) ;  /* 0xffffff7c00647947 */ /* 0x000fea000383ffff */
.L_x_130:
[----:B------:R-:W-:Y:S01]  /*c0f0*/  BSSY B1, `(.L_x_415) ;  /* 0x0000006000017945 */ /* 0x000fe20003800000 */
[----:B------:R-:W-:Y:S01]  /*c100*/  PLOP3.LUT P0, PT, P0, PT, PT, 0x8, 0x80 ;  /* 0x000000000080781c */ /* 0x000fe2000070e170 */
[----:B------:R-:W-:-:S12]  /*c110*/  IMAD.MOV.U32 R21, RZ, RZ, -0x1 ;  /* 0xffffffffff157424 */ /* 0x000fd800078e00ff */
[----:B------:R-:W-:Y:S05]  /*c120*/  WARPSYNC.COLLECTIVE R21, `(.L_x_416) ;  /* 0x0000000015087348 */ /* 0x000fea0003c00000 */
[----:B------:R-:W-:Y:S01]  /*c130*/  VOTE.ANY P0, P0 ;  /* 0x0000000000ff7806 */ /* 0x000fe20000000100 */
[----:B------:R-:W-:-:S12]  /*c140*/  ENDCOLLECTIVE ;  /* 0x000000000000791b */ /* 0x000fd80003800000 */
.L_x_416:
[----:B------:R-:W-:Y:S05]  /*c150*/  BSYNC B1 ;  /* 0x0000000000017941 */ /* 0x000fea0003800000 */
.L_x_415:
[----:B------:R-:W-:Y:S05]  /*c160*/  BRA `(.L_x_417) ;  /* 0xffffff7c00747947 */ /* 0x000fea000383ffff */
.L_x_132:
[----:B------:R-:W0:Y:S01]  /*c170*/  S2R R8, SR_GEMASK ;  /* 0x0000000000087919 */ /* 0x000e220000003c00 */
[----:B------:R-:W-:Y:S01]  /*c180*/  BSSY B1, `(.L_x_418) ;  /* 0x0000006000017945 */ /* 0x000fe20003800000 */
[----:B------:R-:W-:Y:S01]  /*c190*/  PLOP3.LUT P0, PT, P0, PT, PT, 0x8, 0x80 ;  /* 0x000000000080781c */ /* 0x000fe2000070e170 */
[----:B------:R-:W-:-:S12]  /*c1a0*/  IMAD.MOV.U32 R21, RZ, RZ, -0x1 ;  /* 0xffffffffff157424 */ /* 0x000fd800078e00ff */
[----:B0-----:R-:W-:Y:S05]  /*c1b0*/  WARPSYNC.COLLECTIVE R21, `(.L_x_419) ;  /* 0x0000000015087348 */ /* 0x001fea0003c00000 */
[----:B------:R-:W-:Y:S01]  /*c1c0*/  VOTE.ANY R21, PT, P0 ;  /* 0x0000000000157806 */ /* 0x000fe200000e0100 */
[----:B0-----:R-:W-:Y:S06]  /*c1d0*/  ENDCOLLECTIVE ;  /* 0x000000000000791b */ /* 0x001fec0003800000 */
.L_x_419:
[----:B------:R-:W-:Y:S05]  /*c1e0*/  BSYNC B1 ;  /* 0x0000000000017941 */ /* 0x000fea0003800000 */
.L_x_418:
[----:B------:R-:W-:Y:S01]  /*c1f0*/  LOP3.LUT R21, R21, 0x80000000, R8, 0xec, !PT ;  /* 0x8000000015157812 */ /* 0x000fe200078eec08 */
[----:B------:R-:W-:Y:S02]  /*c200*/  IMAD.MOV.U32 R9, RZ, RZ, 0x1 ;  /* 0x00000001ff097424 */ /* 0x000fe400078e00ff */
[----:B------:R-:W-:Y:S02]  /*c210*/  IMAD.MOV.U32 R22, RZ, RZ, R11 ;  /* 0x000000ffff167224 */ /* 0x000fe400078e000b */
[----:B------:R-:W-:-:S05]  /*c220*/  VIADD R8, R21, 0xffffffff ;  /* 0xffffffff15087836 */ /* 0x000fca0000000000 */
[----:B------:R-:W-:Y:S01]  /*c230*/  LOP3.LUT R27, R21, R8, RZ, 0xc, !PT ;  /* 0x00000008151b7212 */ /* 0x000fe200078e0cff */
[----:B------:R-:W-:-:S03]  /*c240*/  IMAD.MOV.U32 R21, RZ, RZ, -0x1 ;  /* 0xffffffffff157424 */ /* 0x000fc600078e00ff */
[----:B------:R0:W1:Y:S04]  /*c250*/  POPC R8, R27 ;  /* 0x0000001b00087309 */ /* 0x0000680000000000 */
[----:B01----:R-:W-:Y:S05]  /*c260*/  WARPSYNC.COLLECTIVE R21, `(.L_x_420) ;  /* 0x0000000015087348 */ /* 0x003fea0003c00000 */
[----:B-1----:R1:W2:Y:S02]  /*c270*/  SHFL.DOWN P0, R9, R22, R9, R8 ;  /* 0x0800000916097389 */ /* 0x0022a40000000008 */
[----:B012---:R-:W-:Y:S05]  /*c280*/  ENDCOLLECTIVE ;  /* 0x000000000000791b */ /* 0x007fea0003800000 */
.L_x_420:
[----:B------:R-:W-:Y:S01]  /*c290*/  IMAD.MOV.U32 R26, RZ, RZ, R9 ;  /* 0x000000ffff1a7224 */ /* 0x000fe200078e0009 */
[----:B------:R-:W-:Y:S06]  /*c2a0*/  BRA `(.L_x_421) ;  /* 0xffffff7c00507947 */ /* 0x000fec000383ffff */
.L_x_135:
[----:B------:R-:W-:Y:S01]  /*c2b0*/  BSSY B1, `(.L_x_422) ;  /* 0x0000007000017945 */ /* 0x000fe20003800000 */
[----:B------:R-:W-:Y:S02]  /*c2c0*/  IMAD.MOV.U32 R22, RZ, RZ, R11 ;  /* 0x000000ffff167224 */ /* 0x000fe400078e000b */
[----:B------:R-:W-:Y:S02]  /*c2d0*/  IMAD.MOV.U32 R9, RZ, RZ, 0x2 ;  /* 0x00000002ff097424 */ /* 0x000fe400078e00ff */
[----:B------:R-:W-:-:S07]  /*c2e0*/  IMAD.MOV.U32 R21, RZ, RZ, -0x1 ;  /* 0xffffffffff157424 */ /* 0x000fce00078e00ff */
[----:B01----:R-:W-:Y:S05]  /*c2f0*/  WARPSYNC.COLLECTIVE R21, `(.L_x_423) ;  /* 0x0000000015087348 */ /* 0x003fea0003c00000 */
[----:B------:R2:W3:Y:S02]  /*c300*/  SHFL.DOWN P0, R9, R22, R9, R8 ;  /* 0x0800000916097389 */ /* 0x0004e40000000008 */
[----:B0123--:R-:W-:Y:S05]  /*c310*/  ENDCOLLECTIVE ;  /* 0x000000000000791b */ /* 0x00ffea0003800000 */
.L_x_423:
[----:B------:R-:W-:Y:S05]  /*c320*/  BSYNC B1 ;  /* 0x0000000000017941 */ /* 0x000fea0003800000 */
.L_x_422:
[----:B------:R-:W-:Y:S05]  /*c330*/  BRA `(.L_x_424) ;  /* 0xffffff7c00747947 */ /* 0x000fea000383ffff */
.L_x_138:
[----:B------:R-:W-:Y:S01]  /*c340*/  BSSY B1, `(.L_x_425) ;  /* 0x0000007000017945 */ /* 0x000fe20003800000 */
[----:B------:R-:W-:Y:S02]  /*c350*/  IMAD.MOV.U32 R22, RZ, RZ, R11 ;  /* 0x000000ffff167224 */ /* 0x000fe400078e000b */
[----:B---3--:R-:W-:Y:S02]  /*c360*/  IMAD.MOV.U32 R9, RZ, RZ, 0x4 ;  /* 0x00000004ff097424 */ /* 0x008fe400078e00ff */
[----:B------:R-:W-:-:S07]  /*c370*/  IMAD.MOV.U32 R21, RZ, RZ, -0x1 ;  /* 0xffffffffff157424 */ /* 0x000fce00078e00ff */
[----:B012---:R-:W-:Y:S05]  /*c380*/  WARPSYNC.COLLECTIVE R21, `(.L_x_426) ;  /* 0x0000000015087348 */ /* 0x007fea0003c00000 */
[----:B------:R3:W4:Y:S02]  /*c390*/  SHFL.DOWN P0, R9, R22, R9, R8 ;  /* 0x0800000916097389 */ /* 0x0007240000000008 */
[----:B01234-:R-:W-:Y:S05]  /*c3a0*/  ENDCOLLECTIVE ;  /* 0x000000000000791b */ /* 0x01ffea0003800000 */
.L_x_426:
[----:B------:R-:W-:Y:S05]  /*c3b0*/  BSYNC B1 ;  /* 0x0000000000017941 */ /* 0x000fea0003800000 */
.L_x_425:
[----:B------:R-:W-:Y:S05]  /*c3c0*/  BRA `(.L_x_427) ;  /* 0xffffff7c009c7947 */ /* 0x000fea000383ffff */
.L_x_141:
[----:B------:R-:W-:Y:S01]  /*c3d0*/  BSSY B1, `(.L_x_428) ;  /* 0x0000007000017945 */ /* 0x000fe20003800000 */
[----:B------:R-:W-:Y:S02]  /*c3e0*/  IMAD.MOV.U32 R22, RZ, RZ, R11 ;  /* 0x000000ffff167224 */ /* 0x000fe400078e000b */
[----:B----4-:R-:W-:Y:S02]  /*c3f0*/  IMAD.MOV.U32 R9, RZ, RZ, 0x8 ;  /* 0x00000008ff097424 */ /* 0x010fe400078e00ff */
[----:B------:R-:W-:-:S07]  /*c400*/  IMAD.MOV.U32 R21, RZ, RZ, -0x1 ;  /* 0xffffffffff157424 */ /* 0x000fce00078e00ff */
[----:B0123--:R-:W-:Y:S05]  /*c410*/  WARPSYNC.COLLECTIVE R21, `(.L_x_429) ;  /* 0x0000000015087348 */ /* 0x00ffea0003c00000 */
[----:B------:R4:W0:Y:S02]  /*c420*/  SHFL.DOWN P0, R9, R22, R9, R8 ;  /* 0x0800000916097389 */ /* 0x0008240000000008 */
[----:B01234-:R-:W-:Y:S05]  /*c430*/  ENDCOLLECTIVE ;  /* 0x000000000000791b */ /* 0x01ffea0003800000 */
.L_x_429:
[----:B------:R-:W-:Y:S05]  /*c440*/  BSYNC B1 ;  /* 0x0000000000017941 */ /* 0x000fea0003800000 */
.L_x_428:
[----:B------:R-:W-:Y:S05]  /*c450*/  BRA `(.L_x_430) ;  /* 0xffffff7c00c07947 */ /* 0x000fea000383ffff */
.L_x_144:
[----:B------:R-:W-:Y:S01]  /*c460*/  BSSY B1, `(.L_x_431) ;  /* 0x0000007000017945 */ /* 0x000fe20003800000 */
[----:B------:R-:W-:Y:S02]  /*c470*/  IMAD.MOV.U32 R22, RZ, RZ, R11 ;  /* 0x000000ffff167224 */ /* 0x000fe400078e000b */
[----:B0-----:R-:W-:Y:S02]  /*c480*/  IMAD.MOV.U32 R9, RZ, RZ, 0x10 ;  /* 0x00000010ff097424 */ /* 0x001fe400078e00ff */
[----:B------:R-:W-:-:S07]  /*c490*/  IMAD.MOV.U32 R21, RZ, RZ, -0x1 ;  /* 0xffffffffff157424 */ /* 0x000fce00078e00ff */
[----:B-1234-:R-:W-:Y:S05]  /*c4a0*/  WARPSYNC.COLLECTIVE R21, `(.L_x_432) ;  /* 0x0000000015087348 */ /* 0x01efea0003c00000 */
[----:B------:R0:W0:Y:S02]  /*c4b0*/  SHFL.DOWN P0, R9, R22, R9, R8 ;  /* 0x0800000916097389 */ /* 0x0000240000000008 */
[----:B01234-:R-:W-:Y:S05]  /*c4c0*/  ENDCOLLECTIVE ;  /* 0x000000000000791b */ /* 0x01ffea0003800000 */
.L_x_432:
[----:B------:R-:W-:Y:S05]  /*c4d0*/  BSYNC B1 ;  /* 0x0000000000017941 */ /* 0x000fea0003800000 */
.L_x_431:
[----:B------:R-:W-:Y:S05]  /*c4e0*/  BRA `(.L_x_433) ;  /* 0xffffff7c00e47947 */ /* 0x000fea000383ffff */
.L_x_147:
[----:B------:R-:W-:Y:S01]  /*c4f0*/  BSSY B1, `(.L_x_434) ;  /* 0x0000005000017945 */ /* 0x000fe20003800000 */
[----:B------:R-:W-:-:S07]  /*c500*/  IMAD.MOV.U32 R21, RZ, RZ, -0x1 ;  /* 0xffffffffff157424 */ /* 0x000fce00078e00ff */
[----:B0-234-:R-:W-:Y:S05]  /*c510*/  WARPSYNC.COLLECTIVE R21, `(.L_x_435) ;  /* 0x0000000015087348 */ /* 0x01dfea0003c00000 */
[----:B------:R-:W-:Y:S01]  /*c520*/  VOTE.ALL P0, P0 ;  /* 0x0000000000ff7806 */ /* 0x000fe20000000000 */
[----:B0-234-:R-:W-:-:S12]  /*c530*/  ENDCOLLECTIVE ;  /* 0x000000000000791b */ /* 0x01dfd80003800000 */
.L_x_435:
[----:B------:R-:W-:Y:S05]  /*c540*/  BSYNC B1 ;  /* 0x0000000000017941 */ /* 0x000fea0003800000 */
.L_x_434:
[----:B------:R-:W-:Y:S05]  /*c550*/  BRA `(.L_x_436) ;  /* 0xffffff8000287947 */ /* 0x000fea000383ffff */
.L_x_149:
[----:B------:R-:W-:Y:S01]  /*c560*/  BSSY B1, `(.L_x_437) ;  /* 0x0000006000017945 */ /* 0x000fe20003800000 */
[----:B------:R-:W-:Y:S01]  /*c570*/  PLOP3.LUT P0, PT, P0, PT, PT, 0x8, 0x80 ;  /* 0x000000000080781c */ /* 0x000fe2000070e170 */
[----:B------:R-:W-:-:S12]  /*c580*/  IMAD.MOV.U32 R21, RZ, RZ, -0x1 ;  /* 0xffffffffff157424 */ /* 0x000fd800078e00ff */
[----:B------:R-:W-:Y:S05]  /*c590*/  WARPSYNC.COLLECTIVE R21, `(.L_x_438) ;  /* 0x0000000015087348 */ /* 0x000fea0003c00000 */
[----:B------:R-:W-:Y:S01]  /*c5a0*/  VOTE.ANY P0, P0 ;  /* 0x0000000000ff7806 */ /* 0x000fe20000000100 */
[----:B------:R-:W-:-:S12]  /*c5b0*/  ENDCOLLECTIVE ;  /* 0x000000000000791b */ /* 0x000fd80003800000 */
.L_x_438:
[----:B------:R-:W-:Y:S05]  /*c5c0*/  BSYNC B1 ;  /* 0x0000000000017941 */ /* 0x000fea0003800000 */
.L_x_437:
[----:B------:R-:W-:Y:S05]  /*c5d0*/  BRA `(.L_x_439) ;  /* 0xffffff8000287947 */ /* 0x000fea000383ffff */
.L_x_153:
[----:B------:R-:W-:Y:S01]  /*c5e0*/  BSSY B1, `(.L_x_440) ;  /* 0x0000006000017945 */ /* 0x000fe20003800000 */
[----:B------:R-:W-:Y:S01]  /*c5f0*/  PLOP3.LUT P0, PT, P0, PT, PT, 0x8, 0x80 ;  /* 0x000000000080781c */ /* 0x000fe2000070e170 */
[----:B------:R-:W-:-:S12]  /*c600*/  IMAD.MOV.U32 R21, RZ, RZ, -0x1 ;  /* 0xffffffffff157424 */ /* 0x000fd800078e00ff */
[----:B------:R-:W-:Y:S05]  /*c610*/  WARPSYNC.COLLECTIVE R21, `(.L_x_441) ;  /* 0x0000000015087348 */ /* 0x000fea0003c00000 */
[----:B------:R-:W-:Y:S01]  /*c620*/  VOTE.ANY P0, P0 ;  /* 0x0000000000ff7806 */ /* 0x000fe20000000100 */
[----:B------:R-:W-:-:S12]  /*c630*/  ENDCOLLECTIVE ;  /* 0x000000000000791b */ /* 0x000fd80003800000 */
.L_x_441:
[----:B------:R-:W-:Y:S05]  /*c640*/  BSYNC B1 ;  /* 0x0000000000017941 */ /* 0x000fea0003800000 */
.L_x_440:
[----:B------:R-:W-:Y:S05]  /*c650*/  BRA `(.L_x_442) ;  /* 0xffffff80003c7947 */ /* 0x000fea000383ffff */
.L_x_155:
[----:B------:R-:W-:Y:S01]  /*c660*/  BSSY B1, `(.L_x_443) ;  /* 0x0000006000017945 */ /* 0x000fe20003800000 */
[----:B------:R-:W-:Y:S01]  /*c670*/  PLOP3.LUT P0, PT, P0, PT, PT, 0x8, 0x80 ;  /* 0x000000000080781c */ /* 0x000fe2000070e170 */
[----:B------:R-:W-:-:S12]  /*c680*/  IMAD.MOV.U32 R21, RZ, RZ, -0x1 ;  /* 0xffffffffff157424 */ /* 0x000fd800078e00ff */
[----:B------:R-:W-:Y:S05]  /*c690*/  WARPSYNC.COLLECTIVE R21, `(.L_x_444) ;  /* 0x0000000015087348 */ /* 0x000fea0003c00000 */
[----:B------:R-:W-:Y:S01]  /*c6a0*/  VOTE.ANY R21, PT, P0 ;  /* 0x0000000000157806 */ /* 0x000fe200000e0100 */
[----:B------:R-:W-:Y:S06]  /*c6b0*/  ENDCOLLECTIVE ;  /* 0x000000000000791b */ /* 0x000fec0003800000 */
.L_x_444:
[----:B------:R-:W-:Y:S05]  /*c6c0*/  BSYNC B1 ;  /* 0x0000000000017941 */ /* 0x000fea0003800000 */
.L_x_443:
[----:B------:R-:W0:Y:S01]  /*c6d0*/  S2R R9, SR_GEMASK ;  /* 0x0000000000097919 */ /* 0x000e220000003c00 */
[----:B------:R-:W-:Y:S02]  /*c6e0*/  IMAD.MOV.U32 R8, RZ, RZ, R21 ;  /* 0x000000ffff087224 */ /* 0x000fe400078e0015 */
[----:B------:R-:W-:Y:S02]  /*c6f0*/  IMAD.MOV.U32 R22, RZ, RZ, R11 ;  /* 0x000000ffff167224 */ /* 0x000fe400078e000b */
[----:B------:R-:W-:Y:S01]  /*c700*/  IMAD.MOV.U32 R21, RZ, RZ, -0x1 ;  /* 0xffffffffff157424 */ /* 0x000fe200078e00ff */
[----:B0-----:R-:W-:-:S05]  /*c710*/  LOP3.LUT R8, R8, 0x80000000, R9, 0xec, !PT ;  /* 0x8000000008087812 */ /* 0x001fca00078eec09 */
[----:B------:R-:W-:-:S05]  /*c720*/  VIADD R9, R8, 0xffffffff ;  /* 0xffffffff08097836 */ /* 0x000fca0000000000 */
[----:B------:R-:W-:Y:S01]  /*c730*/  LOP3.LUT R8, R8, R9, RZ, 0xc, !PT ;  /* 0x0000000908087212 */ /* 0x000fe200078e0cff */
[----:B------:R-:W-:-:S05]  /*c740*/  IMAD.MOV.U32 R9, RZ, RZ, 0x1 ;  /* 0x00000001ff097424 */ /* 0x000fca00078e00ff */
[----:B------:R-:W0:Y:S02]  /*c750*/  POPC R8, R8 ;  /* 0x0000000800087309 */ /* 0x000e240000000000 */
[----:B0-----:R-:W-:Y:S05]  /*c760*/  WARPSYNC.COLLECTIVE R21, `(.L_x_445) ;  /* 0x0000000015087348 */ /* 0x001fea0003c00000 */
[----:B0-----:R0:W1:Y:S02]  /*c770*/  SHFL.DOWN P0, R9, R22, R9, R8 ;  /* 0x0800000916097389 */ /* 0x0010640000000008 */
[----:B01----:R-:W-:Y:S05]  /*c780*/  ENDCOLLECTIVE ;  /* 0x000000000000791b */ /* 0x003fea0003800000 */
.L_x_445:
[----:B------:R-:W-:Y:S05]  /*c790*/  BRA `(.L_x_446) ;  /* 0xffffff8000187947 */ /* 0x000fea000383ffff */
.L_x_158:
[----:B------:R-:W-:Y:S01]  /*c7a0*/  BSSY B1, `(.L_x_447) ;  /* 0x0000007000017945 */ /* 0x000fe20003800000 */
[----:B------:R-:W-:Y:S02]  /*c7b0*/  IMAD.MOV.U32 R22, RZ, RZ, R11 ;  /* 0x000000ffff167224 */ /* 0x000fe400078e000b */
[----:B-1----:R-:W-:Y:S02]  /*c7c0*/  IMAD.MOV.U32 R9, RZ, RZ, 0x2 ;  /* 0x00000002ff097424 */ /* 0x002fe400078e00ff */
[----:B------:R-:W-:-:S07]  /*c7d0*/  IMAD.MOV.U32 R21, RZ, RZ, -0x1 ;  /* 0xffffffffff157424 */ /* 0x000fce00078e00ff */
[----:B0-----:R-:W-:Y:S05]  /*c7e0*/  WARPSYNC.COLLECTIVE R21, `(.L_x_448) ;  /* 0x0000000015087348 */ /* 0x001fea0003c00000 */
[----:B------:R1:W2:Y:S02]  /*c7f0*/  SHFL.DOWN P0, R9, R22, R9, R8 ;  /* 0x0800000916097389 */ /* 0x0002a40000000008 */
[----:B012---:R-:W-:Y:S05]  /*c800*/  ENDCOLLECTIVE ;  /* 0x000000000000791b */ /* 0x007fea0003800000 */
.L_x_448:
[----:B------:R-:W-:Y:S05]  /*c810*/  BSYNC B1 ;  /* 0x0000000000017941 */ /* 0x000fea0003800000 */
.L_x_447:
[----:B------:R-:W-:Y:S05]  /*c820*/  BRA `(.L_x_449) ;  /* 0xffffff8000387947 */ /* 0x000fea000383ffff */
.L_x_161:
[----:B------:R-:W-:Y:S01]  /*c830*/  BSSY B1, `(.L_x_450) ;  /* 0x0000007000017945 */ /* 0x000fe20003800000 */
[----:B------:R-:W-:Y:S02]  /*c840*/  IMAD.MOV.U32 R22, RZ, RZ, R11 ;  /* 0x000000ffff167224 */ /* 0x000fe400078e000b */
[----:B--2---:R-:W-:Y:S02]  /*c850*/  IMAD.MOV.U32 R9, RZ, RZ, 0x4 ;  /* 0x00000004ff097424 */ /* 0x004fe400078e00ff */
[----:B------:R-:W-:-:S07]  /*c860*/  IMAD.MOV.U32 R21, RZ, RZ, -0x1 ;  /* 0xffffffffff157424 */ /* 0x000fce00078e00ff */
[----:B01----:R-:W-:Y:S05]  /*c870*/  WARPSYNC.COLLECTIVE R21, `(.L_x_451) ;  /* 0x0000000015087348 */ /* 0x003fea0003c00000 */
[----:B------:R2:W3:Y:S02]  /*c880*/  SHFL.DOWN P0, R9, R22, R9, R8 ;  /* 0x0800000916097389 */ /* 0x0004e40000000008 */
[----:B0123--:R-:W-:Y:S05]  /*c890*/  ENDCOLLECTIVE ;  /* 0x000000000000791b */ /* 0x00ffea0003800000 */
.L_x_451:
[----:B------:R-:W-:Y:S05]  /*c8a0*/  BSYNC B1 ;  /* 0x0000000000017941 */ /* 0x000fea0003800000 */
.L_x_450:
[----:B------:R-:W-:Y:S05]  /*c8b0*/  BRA `(.L_x_452) ;  /* 0xffffff80005c7947 */ /* 0x000fea000383ffff */
.L_x_164:
[----:B------:R-:W-:Y:S01]  /*c8c0*/  BSSY B1, `(.L_x_453) ;  /* 0x0000007000017945 */ /* 0x000fe20003800000 */
[----:B------:R-:W-:Y:S02]  /*c8d0*/  IMAD.MOV.U32 R22, RZ, RZ, R11 ;  /* 0x000000ffff167224 */ /* 0x000fe400078e000b */
[----:B---3--:R-:W-:Y:S02]  /*c8e0*/  IMAD.MOV.U32 R9, RZ, RZ, 0x8 ;  /* 0x00000008ff097424 */ /* 0x008fe400078e00ff */
[----:B------:R-:W-:-:S07]  /*c8f0*/  IMAD.MOV.U32 R21, RZ, RZ, -0x1 ;  /* 0xffffffffff157424 */ /* 0x000fce00078e00ff */
[----:B012---:R-:W-:Y:S05]  /*c900*/  WARPSYNC.COLLECTIVE R21, `(.L_x_454) ;  /* 0x0000000015087348 */ /* 0x007fea0003c00000 */
[----:B------:R3:W4:Y:S02]  /*c910*/  SHFL.DOWN P0, R9, R22, R9, R8 ;  /* 0x0800000916097389 */ /* 0x0007240000000008 */
[----:B01234-:R-:W-:Y:S05]  /*c920*/  ENDCOLLECTIVE ;  /* 0x000000000000791b */ /* 0x01ffea0003800000 */
.L_x_454:
[----:B------:R-:W-:Y:S05]  /*c930*/  BSYNC B1 ;  /* 0x0000000000017941 */ /* 0x000fea0003800000 */
.L_x_453:
[----:B------:R-:W-:Y:S05]  /*c940*/  BRA `(.L_x_455) ;  /* 0xffffff8000807947 */ /* 0x000fea000383ffff */
.L_x_167:
[----:B------:R-:W-:Y:S01]  /*c950*/  BSSY B1, `(.L_x_456) ;  /* 0x0000007000017945 */ /* 0x000fe20003800000 */
[----:B------:R-:W-:Y:S02]  /*c960*/  IMAD.MOV.U32 R22, RZ, RZ, R11 ;  /* 0x000000ffff167224 */ /* 0x000fe400078e000b */
[----:B----4-:R-:W-:Y:S02]  /*c970*/  IMAD.MOV.U32 R9, RZ, RZ, 0x10 ;  /* 0x00000010ff097424 */ /* 0x010fe400078e00ff */
[----:B------:R-:W-:-:S07]  /*c980*/  IMAD.MOV.U32 R21, RZ, RZ, -0x1 ;  /* 0xffffffffff157424 */ /* 0x000fce00078e00ff */
[----:B0123--:R-:W-:Y:S05]  /*c990*/  WARPSYNC.COLLECTIVE R21, `(.L_x_457) ;  /* 0x0000000015087348 */ /* 0x00ffea0003c00000 */
[----:B------:R4:W0:Y:S02]  /*c9a0*/  SHFL.DOWN P0, R9, R22, R9, R8 ;  /* 0x0800000916097389 */ /* 0x0008240000000008 */
[----:B01234-:R-:W-:Y:S05]  /*c9b0*/  ENDCOLLECTIVE ;  /* 0x000000000000791b */ /* 0x01ffea0003800000 */
.L_x_457:
[----:B------:R-:W-:Y:S05]  /*c9c0*/  BSYNC B1 ;  /* 0x0000000000017941 */ /* 0x000fea0003800000 */
.L_x_456:
[----:B------:R-:W-:Y:S05]  /*c9d0*/  BRA `(.L_x_458) ;  /* 0xffffff8000a07947 */ /* 0x000fea000383ffff */
.L_x_172:
[----:B------:R-:W-:Y:S01]  /*c9e0*/  BSSY B1, `(.L_x_459) ;  /* 0x0000005000017945 */ /* 0x000fe20003800000 */
[----:B------:R-:W-:-:S07]  /*c9f0*/  IMAD.MOV.U32 R21, RZ, RZ, -0x1 ;  /* 0xffffffffff157424 */ /* 0x000fce00078e00ff */
[----:B------:R-:W-:Y:S05]  /*ca00*/  WARPSYNC.COLLECTIVE R21, `(.L_x_460) ;  /* 0x0000000015087348 */ /* 0x000fea0003c00000 */
[----:B------:R-:W-:Y:S01]  /*ca10*/  VOTE.ALL P0, P0 ;  /* 0x0000000000ff7806 */ /* 0x000fe20000000000 */
[----:B------:R-:W-:-:S12]  /*ca20*/  ENDCOLLECTIVE ;  /* 0x000000000000791b */ /* 0x000fd80003800000 */
.L_x_460:
[----:B------:R-:W-:Y:S05]  /*ca30*/  BSYNC B1 ;  /* 0x0000000000017941 */ /* 0x000fea0003800000 */
.L_x_459:
[----:B------:R-:W-:Y:S05]  /*ca40*/  BRA `(.L_x_461) ;  /* 0xffffff8400007947 */ /* 0x000fea000383ffff */
.L_x_330:
[----:B------:R-:W-:Y:S01]  /*ca50*/  BSSY B1, `(.L_x_462) ;  /* 0x0000006000017945 */ /* 0x000fe20003800000 */
[----:B------:R-:W-:Y:S01]  /*ca60*/  PLOP3.LUT P0, PT, P0, PT, PT, 0x8, 0x80 ;  /* 0x000000000080781c */ /* 0x000fe2000070e170 */
[----:B------:R-:W-:-:S12]  /*ca70*/  IMAD.MOV.U32 R21, RZ, RZ, -0x1 ;  /* 0xffffffffff157424 */ /* 0x000fd800078e00ff */
[----:B------:R-:W-:Y:S05]  /*ca80*/  WARPSYNC.COLLECTIVE R21, `(.L_x_463) ;  /* 0x0000000015087348 */ /* 0x000fea0003c00000 */
[----:B------:R-:W-:Y:S01]  /*ca90*/  VOTE.ANY P0, P0 ;  /* 0x0000000000ff7806 */ /* 0x000fe20000000100 */
[----:B------:R-:W-:-:S12]  /*caa0*/  ENDCOLLECTIVE ;  /* 0x000000000000791b */ /* 0x000fd80003800000 */
.L_x_463:
[----:B------:R-:W-:Y:S05]  /*cab0*/  BSYNC B1 ;  /* 0x0000000000017941 */ /* 0x000fea0003800000 */
.L_x_462:
[----:B------:R-:W-:Y:S05]  /*cac0*/  BRA `(.L_x_464) ;  /* 0xffffffd000787947 */ /* 0x000fea000383ffff */
.L_x_334:
[----:B------:R-:W-:Y:S01]  /*cad0*/  BSSY B1, `(.L_x_465) ;  /* 0x0000006000017945 */ /* 0x000fe20003800000 */
[----:B------:R-:W-:Y:S01]  /*cae0*/  PLOP3.LUT P0, PT, P0, PT, PT, 0x8, 0x80 ;  /* 0x000000000080781c */ /* 0x000fe2000070e170 */
[----:B------:R-:W-:-:S12]  /*caf0*/  IMAD.MOV.U32 R21, RZ, RZ, -0x1 ;  /* 0xffffffffff157424 */ /* 0x000fd800078e00ff */
[----:B------:R-:W-:Y:S05]  /*cb00*/  WARPSYNC.COLLECTIVE R21, `(.L_x_466) ;  /* 0x0000000015087348 */ /* 0x000fea0003c00000 */
[----:B------:R-:W-:Y:S01]  /*cb10*/  VOTE.ANY P0, P0 ;  /* 0x0000000000ff7806 */ /* 0x000fe20000000100 */
[----:B------:R-:W-:-:S12]  /*cb20*/  ENDCOLLECTIVE ;  /* 0x000000000000791b */ /* 0x000fd80003800000 */
.L_x_466:
[----:B------:R-:W-:Y:S05]  /*cb30*/  BSYNC B1 ;  /* 0x0000000000017941 */ /* 0x000fea0003800000 */
.L_x_465:
[----:B------:R-:W-:Y:S05]  /*cb40*/  BRA `(.L_x_467) ;  /* 0xffffffd000887947 */ /* 0x000fea000383ffff */
.L_x_336:
[----:B------:R-:W0:Y:S01]  /*cb50*/  S2R R37, SR_GEMASK ;  /* 0x0000000000257919 */ /* 0x000e220000003c00 */
[----:B------:R-:W-:Y:S01]  /*cb60*/  BSSY B1, `(.L_x_468) ;  /* 0x0000006000017945 */ /* 0x000fe20003800000 */
[----:B------:R-:W-:Y:S01]  /*cb70*/  PLOP3.LUT P0, PT, P0, PT, PT, 0x8, 0x80 ;  /* 0x000000000080781c */ /* 0x000fe2000070e170 */
[----:B------:R-:W-:-:S12]  /*cb80*/  IMAD.MOV.U32 R21, RZ, RZ, -0x1 ;  /* 0xffffffffff157424 */ /* 0x000fd800078e00ff */
[----:B0-----:R-:W-:Y:S05]  /*cb90*/  WARPSYNC.COLLECTIVE R21, `(.L_x_469) ;  /* 0x0000000015087348 */ /* 0x001fea0003c00000 */
[----:B------:R-:W-:Y:S01]  /*cba0*/  VOTE.ANY R21, PT, P0 ;  /* 0x0000000000157806 */ /* 0x000fe200000e0100 */
[----:B0-----:R-:W-:Y:S06]  /*cbb0*/  ENDCOLLECTIVE ;  /* 0x000000000000791b */ /* 0x001fec0003800000 */
.L_x_469:
[----:B------:R-:W-:Y:S05]  /*cbc0*/  BSYNC B1 ;  /* 0x0000000000017941 */ /* 0x000fea0003800000 */
.L_x_468:
        /* <DEDUP_REMOVED lines=10> */
.L_x_470:
[----:B------:R-:W-:Y:S01]  /*cc70*/  IMAD.MOV.U32 R26, RZ, RZ, R9 ;  /* 0x000000ffff1a7224 */ /* 0x000fe200078e0009 */
[----:B------:R-:W-:Y:S06]  /*cc80*/  BRA `(.L_x_471) ;  /* 0xffffffd000647947 */ /* 0x000fec000383ffff */
.L_x_339:
[----:B------:R-:W-:Y:S01]  /*cc90*/  BSSY B1, `(.L_x_472) ;  /* 0x0000007000017945 */ /* 0x000fe20003800000 */
[----:B------:R-:W-:Y:S02]  /*cca0*/  IMAD.MOV.U32 R22, RZ, RZ, R11 ;  /* 0x000000ffff167224 */ /* 0x000fe400078e000b */
[----:B------:R-:W-:Y:S02]  /*ccb0*/  IMAD.MOV.U32 R9, RZ, RZ, 0x2 ;  /* 0x00000002ff097424 */ /* 0x000fe400078e00ff */
[----:B------:R-:W-:-:S07]  /*ccc0*/  IMAD.MOV.U32 R21, RZ, RZ, -0x1 ;  /* 0xffffffffff157424 */ /* 0x000fce00078e00ff */
[----:B01----:R-:W-:Y:S05]  /*ccd0*/  WARPSYNC.COLLECTIVE R21, `(.L_x_473) ;  /* 0x0000000015087348 */ /* 0x003fea0003c00000 */
[----:B------:R2:W3:Y:S02]  /*cce0*/  SHFL.DOWN P0, R9, R22, R9, R8 ;  /* 0x0800000916097389 */ /* 0x0004e40000000008 */
[----:B0123--:R-:W-:Y:S05]  /*ccf0*/  ENDCOLLECTIVE ;  /* 0x000000000000791b */ /* 0x00ffea0003800000 */
.L_x_473:
[----:B------:R-:W-:Y:S05]  /*cd00*/  BSYNC B1 ;  /* 0x0000000000017941 */ /* 0x000fea0003800000 */
.L_x_472:
[----:B------:R-:W-:Y:S05]  /*cd10*/  BRA `(.L_x_474) ;  /* 0xffffffd000847947 */ /* 0x000fea000383ffff */
.L_x_342:
[----:B------:R-:W-:Y:S01]  /*cd20*/  BSSY B1, `(.L_x_475) ;  /* 0x0000007000017945 */ /* 0x000fe20003800000 */
[----:B------:R-:W-:Y:S02]  /*cd30*/  IMAD.MOV.U32 R22, RZ, RZ, R11 ;  /* 0x000000ffff167224 */ /* 0x000fe400078e000b */
[----:B---3--:R-:W-:Y:S02]  /*cd40*/  IMAD.MOV.U32 R9, RZ, RZ, 0x4 ;  /* 0x00000004ff097424 */ /* 0x008fe400078e00ff */
[----:B------:R-:W-:-:S07]  /*cd50*/  IMAD.MOV.U32 R21, RZ, RZ, -0x1 ;  /* 0xffffffffff157424 */ /* 0x000fce00078e00ff */
[----:B012---:R-:W-:Y:S05]  /*cd60*/  WARPSYNC.COLLECTIVE R21, `(.L_x_476) ;  /* 0x0000000015087348 */ /* 0x007fea0003c00000 */
[----:B------:R3:W4:Y:S02]  /*cd70*/  SHFL.DOWN P0, R9, R22, R9, R8 ;  /* 0x0800000916097389 */ /* 0x0007240000000008 */
[----:B01234-:R-:W-:Y:S05]  /*cd80*/  ENDCOLLECTIVE ;  /* 0x000000000000791b */ /* 0x01ffea0003800000 */
.L_x_476:
[----:B------:R-:W-:Y:S05]  /*cd90*/  BSYNC B1 ;  /* 0x0000000000017941 */ /* 0x000fea0003800000 */
.L_x_475:
[----:B------:R-:W-:Y:S05]  /*cda0*/  BRA `(.L_x_477) ;  /* 0xffffffd000a87947 */ /* 0x000fea000383ffff */
.L_x_345:
[----:B------:R-:W-:Y:S01]  /*cdb0*/  BSSY B1, `(.L_x_478) ;  /* 0x0000007000017945 */ /* 0x000fe20003800000 */
[----:B------:R-:W-:Y:S02]  /*cdc0*/  IMAD.MOV.U32 R22, RZ, RZ, R11 ;  /* 0x000000ffff167224 */ /* 0x000fe400078e000b */
[----:B----4-:R-:W-:Y:S02]  /*cdd0*/  IMAD.MOV.U32 R9, RZ, RZ, 0x8 ;  /* 0x00000008ff097424 */ /* 0x010fe400078e00ff */
[----:B------:R-:W-:-:S07]  /*cde0*/  IMAD.MOV.U32 R21, RZ, RZ, -0x1 ;  /* 0xffffffffff157424 */ /* 0x000fce00078e00ff */
[----:B0123--:R-:W-:Y:S05]  /*cdf0*/  WARPSYNC.COLLECTIVE R21, `(.L_x_479) ;  /* 0x0000000015087348 */ /* 0x00ffea0003c00000 */
[----:B------:R4:W0:Y:S02]  /*ce00*/  SHFL.DOWN P0, R9, R22, R9, R8 ;  /* 0x0800000916097389 */ /* 0x0008240000000008 */
[----:B01234-:R-:W-:Y:S05]  /*ce10*/  ENDCOLLECTIVE ;  /* 0x000000000000791b */ /* 0x01ffea0003800000 */
.L_x_479:
[----:B------:R-:W-:Y:S05]  /*ce20*/  BSYNC B1 ;  /* 0x0000000000017941 */ /* 0x000fea0003800000 */
.L_x_478:
[----:B------:R-:W-:Y:S05]  /*ce30*/  BRA `(.L_x_480) ;  /* 0xffffffd000cc7947 */ /* 0x000fea000383ffff */
.L_x_348:
[----:B------:R-:W-:Y:S01]  /*ce40*/  BSSY B1, `(.L_x_481) ;  /* 0x0000007000017945 */ /* 0x000fe20003800000 */
[----:B------:R-:W-:Y:S02]  /*ce50*/  IMAD.MOV.U32 R22, RZ, RZ, R11 ;  /* 0x000000ffff167224 */ /* 0x000fe400078e000b */
[----:B0-----:R-:W-:Y:S02]  /*ce60*/  IMAD.MOV.U32 R9, RZ, RZ, 0x10 ;  /* 0x00000010ff097424 */ /* 0x001fe400078e00ff */
[----:B------:R-:W-:-:S07]  /*ce70*/  IMAD.MOV.U32 R21, RZ, RZ, -0x1 ;  /* 0xffffffffff157424 */ /* 0x000fce00078e00ff */
[----:B-1234-:R-:W-:Y:S05]  /*ce80*/  WARPSYNC.COLLECTIVE R21, `(.L_x_482) ;  /* 0x0000000015087348 */ /* 0x01efea0003c00000 */
[----:B------:R0:W0:Y:S02]  /*ce90*/  SHFL.DOWN P0, R9, R22, R9, R8 ;  /* 0x0800000916097389 */ /* 0x0000240000000008 */
[----:B01234-:R-:W-:Y:S05]  /*cea0*/  ENDCOLLECTIVE ;  /* 0x000000000000791b */ /* 0x01ffea0003800000 */
.L_x_482:
[----:B------:R-:W-:Y:S05]  /*ceb0*/  BSYNC B1 ;  /* 0x0000000000017941 */ /* 0x000fea0003800000 */
.L_x_481:
[----:B------:R-:W-:Y:S05]  /*cec0*/  BRA `(.L_x_483) ;  /* 0xffffffd000f07947 */ /* 0x000fea000383ffff */
.L_x_351:
[----:B------:R-:W-:Y:S01]  /*ced0*/  BSSY B1, `(.L_x_484) ;  /* 0x0000005000017945 */ /* 0x000fe20003800000 */
[----:B------:R-:W-:-:S07]  /*cee0*/  IMAD.MOV.U32 R21, RZ, RZ, -0x1 ;  /* 0xffffffffff157424 */ /* 0x000fce00078e00ff */
[----:B0-234-:R-:W-:Y:S05]  /*cef0*/  WARPSYNC.COLLECTIVE R21, `(.L_x_485) ;  /* 0x0000000015087348 */ /* 0x01dfea0003c00000 */
[----:B------:R-:W-:Y:S01]  /*cf00*/  VOTE.ALL P0, P0 ;  /* 0x0000000000ff7806 */ /* 0x000fe20000000000 */
[----:B0-234-:R-:W-:-:S12]  /*cf10*/  ENDCOLLECTIVE ;  /* 0x000000000000791b */ /* 0x01dfd80003800000 */
.L_x_485:
[----:B------:R-:W-:Y:S05]  /*cf20*/  BSYNC B1 ;  /* 0x0000000000017941 */ /* 0x000fea0003800000 */
.L_x_484:
[----:B------:R-:W-:Y:S05]  /*cf30*/  BRA `(.L_x_486) ;  /* 0xffffffd4002c7947 */ /* 0x000fea000383ffff */
.L_x_353:
[----:B------:R-:W-:Y:S01]  /*cf40*/  BSSY B1, `(.L_x_487) ;  /* 0x0000006000017945 */ /* 0x000fe20003800000 */
[----:B------:R-:W-:Y:S01]  /*cf50*/  PLOP3.LUT P0, PT, P0, PT, PT, 0x8, 0x80 ;  /* 0x000000000080781c */ /* 0x000fe2000070e170 */
[----:B------:R-:W-:-:S12]  /*cf60*/  IMAD.MOV.U32 R21, RZ, RZ, -0x1 ;  /* 0xffffffffff157424 */ /* 0x000fd800078e00ff */
[----:B------:R-:W-:Y:S05]  /*cf70*/  WARPSYNC.COLLECTIVE R21, `(.L_x_488) ;  /* 0x0000000015087348 */ /* 0x000fea0003c00000 */
[----:B------:R-:W-:Y:S01]  /*cf80*/  VOTE.ANY P0, P0 ;  /* 0x0000000000ff7806 */ /* 0x000fe20000000100 */
[----:B------:R-:W-:-:S12]  /*cf90*/  ENDCOLLECTIVE ;  /* 0x000000000000791b */ /* 0x000fd80003800000 */
.L_x_488:
[----:B------:R-:W-:Y:S05]  /*cfa0*/  BSYNC B1 ;  /* 0x0000000000017941 */ /* 0x000fea0003800000 */
.L_x_487:
[----:B------:R-:W-:Y:S05]  /*cfb0*/  BRA `(.L_x_489) ;  /* 0xffffffd400307947 */ /* 0x000fea000383ffff */
.L_x_357:
[----:B------:R-:W-:Y:S01]  /*cfc0*/  BSSY B1, `(.L_x_490) ;  /* 0x0000006000017945 */ /* 0x000fe20003800000 */
[----:B------:R-:W-:Y:S01]  /*cfd0*/  PLOP3.LUT P0, PT, P0, PT, PT, 0x8, 0x80 ;  /* 0x000000000080781c */ /* 0x000fe2000070e170 */
[----:B------:R-:W-:-:S12]  /*cfe0*/  IMAD.MOV.U32 R21, RZ, RZ, -0x1 ;  /* 0xffffffffff157424 */ /* 0x000fd800078e00ff */
[----:B------:R-:W-:Y:S05]  /*cff0*/  WARPSYNC.COLLECTIVE R21, `(.L_x_491) ;  /* 0x0000000015087348 */ /* 0x000fea0003c00000 */
[----:B------:R-:W-:Y:S01]  /*d000*/  VOTE.ANY P0, P0 ;  /* 0x0000000000ff7806 */ /* 0x000fe20000000100 */
[----:B------:R-:W-:-:S12]  /*d010*/  ENDCOLLECTIVE ;  /* 0x000000000000791b */ /* 0x000fd80003800000 */
.L_x_491:
[----:B------:R-:W-:Y:S05]  /*d020*/  BSYNC B1 ;  /* 0x0000000000017941 */ /* 0x000fea0003800000 */
.L_x_490:
[----:B------:R-:W-:Y:S05]  /*d030*/  BRA `(.L_x_492) ;  /* 0xffffffd400447947 */ /* 0x000fea000383ffff */
.L_x_359:
[----:B------:R-:W-:Y:S01]  /*d040*/  BSSY B1, `(.L_x_493) ;  /* 0x0000006000017945 */ /* 0x000fe20003800000 */
[----:B------:R-:W-:Y:S01]  /*d050*/  PLOP3.LUT P0, PT, P0, PT, PT, 0x8, 0x80 ;  /* 0x000000000080781c */ /* 0x000fe2000070e170 */
[----:B------:R-:W-:-:S12]  /*d060*/  IMAD.MOV.U32 R21, RZ, RZ, -0x1 ;  /* 0xffffffffff157424 */ /* 0x000fd800078e00ff */
[----:B------:R-:W-:Y:S05]  /*d070*/  WARPSYNC.COLLECTIVE R21, `(.L_x_494) ;  /* 0x0000000015087348 */ /* 0x000fea0003c00000 */
[----:B------:R-:W-:Y:S01]  /*d080*/  VOTE.ANY R21, PT, P0 ;  /* 0x0000000000157806 */ /* 0x000fe200000e0100 */
[----:B------:R-:W-:Y:S06]  /*d090*/  ENDCOLLECTIVE ;  /* 0x000000000000791b */ /* 0x000fec0003800000 */
.L_x_494:
[----:B------:R-:W-:Y:S05]  /*d0a0*/  BSYNC B1 ;  /* 0x0000000000017941 */ /* 0x000fea0003800000 */
.L_x_493:
[----:B------:R-:W-:Y:S01]  /*d0b0*/  LOP3.LUT R21, R21, 0x80000000, R37, 0xec, !PT ;  /* 0x8000000015157812 */ /* 0x000fe200078eec25 */
[----:B------:R-:W-:Y:S02]  /*d0c0*/  IMAD.MOV.U32 R9, RZ, RZ, 0x1 ;  /* 0x00000001ff097424 */ /* 0x000fe400078e00ff */
[----:B------:R-:W-:Y:S02]  /*d0d0*/  IMAD.MOV.U32 R22, RZ, RZ, R11 ;  /* 0x000000ffff167224 */ /* 0x000fe400078e000b */
[----:B------:R-:W-:-:S05]  /*d0e0*/  VIADD R8, R21, 0xffffffff ;  /* 0xffffffff15087836 */ /* 0x000fca0000000000 */
[----:B------:R-:W-:Y:S01]  /*d0f0*/  LOP3.LUT R8, R21, R8, RZ, 0xc, !PT ;  /* 0x0000000815087212 */ /* 0x000fe200078e0cff */
[----:B------:R-:W-:-:S05]  /*d100*/  IMAD.MOV.U32 R21, RZ, RZ, -0x1 ;  /* 0xffffffffff157424 */ /* 0x000fca00078e00ff */
[----:B------:R-:W0:Y:S02]  /*d110*/  POPC R8, R8 ;  /* 0x0000000800087309 */ /* 0x000e240000000000 */
[----:B0-----:R-:W-:Y:S05]  /*d120*/  WARPSYNC.COLLECTIVE R21, `(.L_x_495) ;  /* 0x0000000015087348 */ /* 0x001fea0003c00000 */
[----:B0-----:R0:W1:Y:S02]  /*d130*/  SHFL.DOWN P0, R9, R22, R9, R8 ;  /* 0x0800000916097389 */ /* 0x0010640000000008 */
[----:B01----:R-:W-:Y:S05]  /*d140*/  ENDCOLLECTIVE ;  /* 0x000000000000791b */ /* 0x003fea0003800000 */
.L_x_495:
[----:B------:R-:W-:Y:S05]  /*d150*/  BRA `(.L_x_496) ;  /* 0xffffffd400247947 */ /* 0x000fea000383ffff */
.L_x_362:
[----:B------:R-:W-:Y:S01]  /*d160*/  BSSY B1, `(.L_x_497) ;  /* 0x0000007000017945 */ /* 0x000fe20003800000 */
[----:B------:R-:W-:Y:S02]  /*d170*/  IMAD.MOV.U32 R22, RZ, RZ, R11 ;  /* 0x000000ffff167224 */ /* 0x000fe400078e000b */
[----:B-1----:R-:W-:Y:S02]  /*d180*/  IMAD.MOV.U32 R9, RZ, RZ, 0x2 ;  /* 0x00000002ff097424 */ /* 0x002fe400078e00ff */
[----:B------:R-:W-:-:S07]  /*d190*/  IMAD.MOV.U32 R21, RZ, RZ, -0x1 ;  /* 0xffffffffff157424 */ /* 0x000fce00078e00ff */
[----:B0-----:R-:W-:Y:S05]  /*d1a0*/  WARPSYNC.COLLECTIVE R21, `(.L_x_498) ;  /* 0x0000000015087348 */ /* 0x001fea0003c00000 */
[----:B------:R1:W2:Y:S02]  /*d1b0*/  SHFL.DOWN P0, R9, R22, R9, R8 ;  /* 0x0800000916097389 */ /* 0x0002a40000000008 */
[----:B012---:R-:W-:Y:S05]  /*d1c0*/  ENDCOLLECTIVE ;  /* 0x000000000000791b */ /* 0x007fea0003800000 */
.L_x_498:
[----:B------:R-:W-:Y:S05]  /*d1d0*/  BSYNC B1 ;  /* 0x0000000000017941 */ /* 0x000fea0003800000 */
.L_x_497:
[----:B------:R-:W-:Y:S05]  /*d1e0*/  BRA `(.L_x_499) ;  /* 0xffffffd400447947 */ /* 0x000fea000383ffff */
.L_x_365:
[----:B------:R-:W-:Y:S01]  /*d1f0*/  BSSY B1, `(.L_x_500) ;  /* 0x0000007000017945 */ /* 0x000fe20003800000 */
[----:B------:R-:W-:Y:S02]  /*d200*/  IMAD.MOV.U32 R22, RZ, RZ, R11 ;  /* 0x000000ffff167224 */ /* 0x000fe400078e000b */
[----:B--2---:R-:W-:Y:S02]  /*d210*/  IMAD.MOV.U32 R9, RZ, RZ, 0x4 ;  /* 0x00000004ff097424 */ /* 0x004fe400078e00ff */
[----:B------:R-:W-:-:S07]  /*d220*/  IMAD.MOV.U32 R21, RZ, RZ, -0x1 ;  /* 0xffffffffff157424 */ /* 0x000fce00078e00ff */
[----:B01----:R-:W-:Y:S05]  /*d230*/  WARPSYNC.COLLECTIVE R21, `(.L_x_501) ;  /* 0x0000000015087348 */ /* 0x003fea0003c00000 */
[----:B------:R2:W3:Y:S02]  /*d240*/  SHFL.DOWN P0, R9, R22, R9, R8 ;  /* 0x0800000916097389 */ /* 0x0004e40000000008 */
[----:B0123--:R-:W-:Y:S05]  /*d250*/  ENDCOLLECTIVE ;  /* 0x000000000000791b */ /* 0x00ffea0003800000 */
.L_x_501:
[----:B------:R-:W-:Y:S05]  /*d260*/  BSYNC B1 ;  /* 0x0000000000017941 */ /* 0x000fea0003800000 */
.L_x_500:
[----:B------:R-:W-:Y:S05]  /*d270*/  BRA `(.L_x_502) ;  /* 0xffffffd400647947 */ /* 0x000fea000383ffff */
.L_x_368:
[----:B------:R-:W-:Y:S01]  /*d280*/  BSSY B1, `(.L_x_503) ;  /* 0x0000007000017945 */ /* 0x000fe20003800000 */
[----:B------:R-:W-:Y:S02]  /*d290*/  IMAD.MOV.U32 R22, RZ, RZ, R11 ;  /* 0x000000ffff167224 */ /* 0x000fe400078e000b */
[----:B---3--:R-:W-:Y:S02]  /*d2a0*/  IMAD.MOV.U32 R9, RZ, RZ, 0x8 ;  /* 0x00000008ff097424 */ /* 0x008fe400078e00ff */
[----:B------:R-:W-:-:S07]  /*d2b0*/  IMAD.MOV.U32 R21, RZ, RZ, -0x1 ;  /* 0xffffffffff157424 */ /* 0x000fce00078e00ff */
[----:B012---:R-:W-:Y:S05]  /*d2c0*/  WARPSYNC.COLLECTIVE R21, `(.L_x_504) ;  /* 0x0000000015087348 */ /* 0x007fea0003c00000 */
[----:B------:R3:W4:Y:S02]  /*d2d0*/  SHFL.DOWN P0, R9, R22, R9, R8 ;  /* 0x0800000916097389 */ /* 0x0007240000000008 */
[----:B01234-:R-:W-:Y:S05]  /*d2e0*/  ENDCOLLECTIVE ;  /* 0x000000000000791b */ /* 0x01ffea0003800000 */
.L_x_504:
[----:B------:R-:W-:Y:S05]  /*d2f0*/  BSYNC B1 ;  /* 0x0000000000017941 */ /* 0x000fea0003800000 */
.L_x_503:
[----:B------:R-:W-:Y:S05]  /*d300*/  BRA `(.L_x_505) ;  /* 0xffffffd400887947 */ /* 0x000fea000383ffff */
.L_x_371:
[----:B------:R-:W-:Y:S01]  /*d310*/  BSSY B1, `(.L_x_506) ;  /* 0x0000007000017945 */ /* 0x000fe20003800000 */
[----:B------:R-:W-:Y:S02]  /*d320*/  IMAD.MOV.U32 R22, RZ, RZ, R11 ;  /* 0x000000ffff167224 */ /* 0x000fe400078e000b */
[----:B----4-:R-:W-:Y:S02]  /*d330*/  IMAD.MOV.U32 R9, RZ, RZ, 0x10 ;  /* 0x00000010ff097424 */ /* 0x010fe400078e00ff */
[----:B------:R-:W-:-:S07]  /*d340*/  IMAD.MOV.U32 R21, RZ, RZ, -0x1 ;  /* 0xffffffffff157424 */ /* 0x000fce00078e00ff */
[----:B0123--:R-:W-:Y:S05]  /*d350*/  WARPSYNC.COLLECTIVE R21, `(.L_x_507) ;  /* 0x0000000015087348 */ /* 0x00ffea0003c00000 */
[----:B------:R4:W0:Y:S02]  /*d360*/  SHFL.DOWN P0, R9, R22, R9, R8 ;  /* 0x0800000916097389 */ /* 0x0008240000000008 */
[----:B01234-:R-:W-:Y:S05]  /*d370*/  ENDCOLLECTIVE ;  /* 0x000000000000791b */ /* 0x01ffea0003800000 */
.L_x_507:
[----:B------:R-:W-:Y:S05]  /*d380*/  BSYNC B1 ;  /* 0x0000000000017941 */ /* 0x000fea0003800000 */
.L_x_506:
[----:B------:R-:W-:Y:S05]  /*d390*/  BRA `(.L_x_508) ;  /* 0xffffffd400ac7947 */ /* 0x000fea000383ffff */
.L_x_376:
[----:B------:R-:W-:Y:S01]  /*d3a0*/  BSSY B1, `(.L_x_509) ;  /* 0x0000005000017945 */ /* 0x000fe20003800000 */
[----:B------:R-:W-:-:S07]  /*d3b0*/  IMAD.MOV.U32 R21, RZ, RZ, -0x1 ;  /* 0xffffffffff157424 */ /* 0x000fce00078e00ff */
[----:B------:R-:W-:Y:S05]  /*d3c0*/  WARPSYNC.COLLECTIVE R21, `(.L_x_510) ;  /* 0x0000000015087348 */ /* 0x000fea0003c00000 */
[----:B------:R-:W-:Y:S01]  /*d3d0*/  VOTE.ALL P0, P0 ;  /* 0x0000000000ff7806 */ /* 0x000fe20000000000 */
[----:B------:R-:W-:-:S12]  /*d3e0*/  ENDCOLLECTIVE ;  /* 0x000000000000791b */ /* 0x000fd80003800000 */
.L_x_510:
[----:B------:R-:W-:Y:S05]  /*d3f0*/  BSYNC B1 ;  /* 0x0000000000017941 */ /* 0x000fea0003800000 */
.L_x_509:
[----:B------:R-:W-:Y:S05]  /*d400*/  BRA `(.L_x_511) ;  /* 0xffffffd800107947 */ /* 0x000fea000383ffff */
.L_x_512:
[----:B------:R-:W-:-:S00]  /*d410*/  BRA `(.L_x_512) ;  /* 0xfffffffc00fc7947 */ /* 0x000fc0000383ffff */
[----:B------:R-:W-:-:S00]  /*d420*/  NOP ;  /* 0x0000000000007918 */ /* 0x000fc00000000000 */
        /* <DEDUP_REMOVED lines=13> */
.L_x_1377:


//--------------------- .text._ZN3cub18CUB_300001_SM_10006detail4scan16DeviceScanKernelINS2_10policy_hubIiiij12compare_leftE10Policy1000EN6thrust24THRUST_300001_SM_1000_NS6detail15normal_iteratorINS9_10device_ptrIiEEEESE_NS0_13ScanTileStateIiLb1EEES5_NS0_8NullTypeEjiLb0ESH_EEvT0_T1_T2_iT3_T4_T5_ --------------------------
	.section	.text._ZN3cub18CUB_300001_SM_10006detail4scan16DeviceScanKernelINS2_10policy_hubIiiij12compare_leftE10Policy1000EN6thrust24THRUST_300001_SM_1000_NS6detail15normal_iteratorINS9_10device_ptrIiEEEESE_NS0_13ScanTileStateIiLb1EEES5_NS0_8NullTypeEjiLb0ESH_EEvT0_T1_T2_iT3_T4_T5_,"ax",@progbits
	.align	128
        .global         _ZN3cub18CUB_300001_SM_10006detail4scan16DeviceScanKernelINS2_10policy_hubIiiij12compare_leftE10Policy1000EN6thrust24THRUST_300001_SM_1000_NS6detail15normal_iteratorINS9_10device_ptrIiEEEESE_NS0_13ScanTileStateIiLb1EEES5_NS0_8NullTypeEjiLb0ESH_EEvT0_T1_T2_iT3_T4_T5_
        .type           _ZN3cub18CUB_300001_SM_10006detail4scan16DeviceScanKernelINS2_10policy_hubIiiij12compare_leftE10Policy1000EN6thrust24THRUST_300001_SM_1000_NS6detail15normal_iteratorINS9_10device_ptrIiEEEESE_NS0_13ScanTileStateIiLb1EEES5_NS0_8NullTypeEjiLb0ESH_EEvT0_T1_T2_iT3_T4_T5_,@function
        .size           _ZN3cub18CUB_300001_SM_10006detail4scan16DeviceScanKernelINS2_10policy_hubIiiij12compare_leftE10Policy1000EN6thrust24THRUST_300001_SM_1000_NS6detail15normal_iteratorINS9_10device_ptrIiEEEESE_NS0_13ScanTileStateIiLb1EEES5_NS0_8NullTypeEjiLb0ESH_EEvT0_T1_T2_iT3_T4_T5_,(.L_x_1378 - _ZN3cub18CUB_300001_SM_10006detail4scan16DeviceScanKernelINS2_10policy_hubIiiij12compare_leftE10Policy1000EN6thrust24THRUST_300001_SM_1000_NS6detail15normal_iteratorINS9_10device_ptrIiEEEESE_NS0_13ScanTileStateIiLb1EEES5_NS0_8NullTypeEjiLb0ESH_EEvT0_T1_T2_iT3_T4_T5_)
        .other          _ZN3cub18CUB_300001_SM_10006detail4scan16DeviceScanKernelINS2_10policy_hubIiiij12compare_leftE10Policy1000EN6thrust24THRUST_300001_SM_1000_NS6detail15normal_iteratorINS9_10device_ptrIiEEEESE_NS0_13ScanTileStateIiLb1EEES5_NS0_8NullTypeEjiLb0ESH_EEvT0_T1_T2_iT3_T4_T5_,@"STO_CUDA_ENTRY STV_DEFAULT"
_ZN3cub18CUB_300001_SM_10006detail4scan16DeviceScanKernelINS2_10policy_hubIiiij12compare_leftE10Policy1000EN6thrust24THRUST_300001_SM_1000_NS6detail15normal_iteratorINS9_10device_ptrIiEEEESE_NS0_13ScanTileStateIiLb1EEES5_NS0_8NullTypeEjiLb0ESH_EEvT0_T1_T2_iT3_T4_T5_:
.text._ZN3cub18CUB_300001_SM_10006detail4scan16DeviceScanKernelINS2_10policy_hubIiiij12compare_leftE10Policy1000EN6thrust24THRUST_300001_SM_1000_NS6detail15normal_iteratorINS9_10device_ptrIiEEEESE_NS0_13ScanTileStateIiLb1EEES5_NS0_8NullTypeEjiLb0ESH_EEvT0_T1_T2_iT3_T4_T5_:
[----:B------:R-:W-:Y:S08]  /*0000*/  LDC R1, c[0x0][0x37c] ;  /* 0x0000df00ff017b82 */ /* 0x000ff00000000800 */
[----:B------:R-:W0:Y:S01]  /*0010*/  S2UR UR4, SR_CTAID.X ;  /* 0x00000000000479c3 */ /* 0x000e220000002500 */
[----:B------:R-:W1:Y:S01]  /*0020*/  LDCU UR5, c[0x0][0x3a0] ;  /* 0x00007400ff0577ac */ /* 0x000e620008000800 */
[----:B------:R-:W2:Y:S06]  /*0030*/  LDCU.64 UR8, c[0x0][0x358] ;  /* 0x00006b00ff0877ac */ /* 0x000eac0008000a00 */
[----:B------:R-:W0:Y:S02]  /*0040*/  LDC R24, c[0x0][0x398] ;  /* 0x0000e600ff187b82 */ /* 0x000e240000000800 */
[----:B0-----:R-:W-:-:S04]  /*0050*/  VIADD R24, R24, UR4 ;  /* 0x0000000418187c36 */ /* 0x001fc80008000000 */
[----:B------:R-:W-:-:S05]  /*0060*/  IMAD R30, R24, 0x780, RZ ;  /* 0x00000780181e7824 */ /* 0x000fca00078e02ff */
[----:B-1----:R-:W-:-:S04]  /*0070*/  IADD3 R31, PT, PT, -R30, UR5, RZ ;  /* 0x000000051e1f7c10 */ /* 0x002fc8000fffe1ff */
[----:B------:R-:W-:-:S13]  /*0080*/  ISETP.GE.U32.AND P0, PT, R31, 0x781, PT ;  /* 0x000007811f00780c */ /* 0x000fda0003f06070 */
[----:B--2---:R-:W-:Y:S05]  /*0090*/  @!P0 BRA `(.L_x_513) ;  /* 0x00000060001c8947 */ /* 0x004fea0003800000 */
[----:B------:R-:W0:Y:S01]  /*00a0*/  S2R R8, SR_TID.X ;  /* 0x0000000000087919 */ /* 0x000e220000002100 */
[----:B------:R-:W1:Y:S01]  /*00b0*/  LDCU.64 UR4, c[0x0][0x380] ;  /* 0x00007000ff0477ac */ /* 0x000e620008000a00 */
[C---:B0-----:R-:W-:Y:S02]  /*00c0*/  LOP3.LUT R0, R8.reuse, 0x1f, RZ, 0xc0, !PT ;  /* 0x0000001f08007812 */ /* 0x041fe400078ec0ff */
[----:B------:R-:W-:-:S05]  /*00d0*/  LOP3.LUT R3, R8, 0x3e0, RZ, 0xc0, !PT ;  /* 0x000003e008037812 */ /* 0x000fca00078ec0ff */
[----:B------:R-:W-:-:S05]  /*00e0*/  IMAD R3, R3, 0xf, R0 ;  /* 0x0000000f03037824 */ /* 0x000fca00078e0200 */
[----:B------:R-:W-:-:S05]  /*00f0*/  IADD3 R3, P0, PT, R30, R3, RZ ;  /* 0x000000031e037210 */ /* 0x000fca0007f1e0ff */
[----:B------:R-:W-:Y:S02]  /*0100*/  IMAD.X R34, RZ, RZ, RZ, P0 ;  /* 0x000000ffff227224 */ /* 0x000fe400000e06ff */
        /* <DEDUP_REMOVED lines=78> */
.L_x_517:
[----:B------:R-:W-:Y:S05]  /*05f0*/  BSYNC.RECONVERGENT B1 ;  /* 0x0000000000017941 */ /* 0x000fea0003800200 */
.L_x_516:
        /* <DEDUP_REMOVED lines=14> */
.L_x_519:
[----:B------:R-:W-:Y:S05]  /*06e0*/  BSYNC.RECONVERGENT B1 ;  /* 0x0000000000017941 */ /* 0x000fea0003800200 */
.L_x_518:
        /* <DEDUP_REMOVED lines=14> */
.L_x_521:
[----:B------:R-:W-:Y:S05]  /*07d0*/  BSYNC.RECONVERGENT B1 ;  /* 0x0000000000017941 */ /* 0x000fea0003800200 */
.L_x_520:
        /* <DEDUP_REMOVED lines=12> */
.L_x_523:
[----:B------:R-:W-:Y:S05]  /*08a0*/  BSYNC.RECONVERGENT B1 ;  /* 0x0000000000017941 */ /* 0x000fea0003800200 */
.L_x_522:
        /* <DEDUP_REMOVED lines=14> */
.L_x_525:
[----:B------:R-:W-:Y:S05]  /*0990*/  BSYNC.RECONVERGENT B1 ;  /* 0x0000000000017941 */ /* 0x000fea0003800200 */
.L_x_524:
        /* <DEDUP_REMOVED lines=14> */
.L_x_527:
[----:B------:R-:W-:Y:S05]  /*0a80*/  BSYNC.RECONVERGENT B1 ;  /* 0x0000000000017941 */ /* 0x000fea0003800200 */
.L_x_526:
        /* <DEDUP_REMOVED lines=16> */
.L_x_529:
[----:B------:R-:W-:Y:S05]  /*0b90*/  BSYNC.RECONVERGENT B1 ;  /* 0x0000000000017941 */ /* 0x000fea0003800200 */
.L_x_528:
        /* <DEDUP_REMOVED lines=14> */
.L_x_531:
[----:B------:R-:W-:Y:S05]  /*0c80*/  BSYNC.RECONVERGENT B1 ;  /* 0x0000000000017941 */ /* 0x000fea0003800200 */
.L_x_530:
        /* <DEDUP_REMOVED lines=14> */
.L_x_533:
[----:B------:R-:W-:Y:S05]  /*0d70*/  BSYNC.RECONVERGENT B1 ;  /* 0x0000000000017941 */ /* 0x000fea0003800200 */
.L_x_532:
        /* <DEDUP_REMOVED lines=13> */
.L_x_535:
[----:B------:R-:W-:Y:S05]  /*0e50*/  BSYNC.RECONVERGENT B1 ;  /* 0x0000000000017941 */ /* 0x000fea0003800200 */
.L_x_534:
        /* <DEDUP_REMOVED lines=13> */
.L_x_537:
[----:B------:R-:W-:Y:S05]  /*0f30*/  BSYNC.RECONVERGENT B1 ;  /* 0x0000000000017941 */ /* 0x000fea0003800200 */
.L_x_536:
        /* <DEDUP_REMOVED lines=13> */
.L_x_539:
[----:B------:R-:W-:Y:S05]  /*1010*/  BSYNC.RECONVERGENT B1 ;  /* 0x0000000000017941 */ /* 0x000fea0003800200 */
.L_x_538:
        /* <DEDUP_REMOVED lines=12> */
.L_x_541:
[----:B------:R-:W-:Y:S05]  /*10e0*/  BSYNC.RECONVERGENT B1 ;  /* 0x0000000000017941 */ /* 0x000fea0003800200 */
.L_x_540:
        /* <DEDUP_REMOVED lines=12> */
.L_x_543:
[----:B------:R-:W-:Y:S05]  /*11b0*/  BSYNC.RECONVERGENT B1 ;  /* 0x0000000000017941 */ /* 0x000fea0003800200 */
.L_x_542:
        /* <DEDUP_REMOVED lines=14> */
.L_x_545:
[----:B------:R-:W-:Y:S05]  /*12a0*/  BSYNC.RECONVERGENT B1 ;  /* 0x0000000000017941 */ /* 0x000fea0003800200 */
.L_x_544:
        /* <DEDUP_REMOVED lines=16> */
.L_x_547:
[----:B------:R-:W-:Y:S05]  /*13b0*/  BSYNC.RECONVERGENT B1 ;  /* 0x0000000000017941 */ /* 0x000fea0003800200 */
.L_x_546:
        /* <DEDUP_REMOVED lines=16> */
.L_x_549:
[----:B------:R-:W-:Y:S05]  /*14c0*/  BSYNC.RECONVERGENT B1 ;  /* 0x0000000000017941 */ /* 0x000fea0003800200 */
.L_x_548:
        /* <DEDUP_REMOVED lines=16> */
.L_x_551:
[----:B------:R-:W-:Y:S05]  /*15d0*/  BSYNC.RECONVERGENT B1 ;  /* 0x0000000000017941 */ /* 0x000fea0003800200 */
.L_x_550:
        /* <DEDUP_REMOVED lines=16> */
.L_x_553:
[----:B------:R-:W-:Y:S05]  /*16e0*/  BSYNC.RECONVERGENT B1 ;  /* 0x0000000000017941 */ /* 0x000fea0003800200 */
.L_x_552:
        /* <DEDUP_REMOVED lines=19> */
.L_x_554:
        /* <DEDUP_REMOVED lines=11> */
.L_x_555:
        /* <DEDUP_REMOVED lines=16> */
.L_x_556:
        /* <DEDUP_REMOVED lines=16> */
.L_x_560:
[----:B------:R-:W-:Y:S05]  /*1ad0*/  BSYNC.RECONVERGENT B2 ;  /* 0x0000000000027941 */ /* 0x000fea0003800200 */
.L_x_559:
[----:B------:R-:W-:-:S04]  /*1ae0*/  ISETP.NE.AND P5, PT, R37, RZ, PT ;  /* 0x000000ff2500720c */ /* 0x000fc80003fa5270 */
[----:B------:R-:W-:-:S09]  /*1af0*/  SEL R22, R21, R22, !P5 ;  /* 0x0000001615167207 */ /* 0x000fd20006800000 */
.L_x_558:
[----:B------:R-:W-:Y:S05]  /*1b00*/  BSYNC.RECONVERGENT B1 ;  /* 0x0000000000017941 */ /* 0x000fea0003800200 */
.L_x_557:
        /* <DEDUP_REMOVED lines=14> */
.L_x_562:
[----:B------:R-:W-:Y:S05]  /*1bf0*/  BSYNC.RECONVERGENT B1 ;  /* 0x0000000000017941 */ /* 0x000fea0003800200 */
.L_x_561:
        /* <DEDUP_REMOVED lines=12> */
.L_x_564:
[----:B------:R-:W-:Y:S05]  /*1cc0*/  BSYNC.RECONVERGENT B1 ;  /* 0x0000000000017941 */ /* 0x000fea0003800200 */
.L_x_563:
        /* <DEDUP_REMOVED lines=12> */
.L_x_566:
[----:B------:R-:W-:Y:S05]  /*1d90*/  BSYNC.RECONVERGENT B1 ;  /* 0x0000000000017941 */ /* 0x000fea0003800200 */
.L_x_565:
        /* <DEDUP_REMOVED lines=12> */
.L_x_568:
[----:B------:R-:W-:Y:S05]  /*1e60*/  BSYNC.RECONVERGENT B1 ;  /* 0x0000000000017941 */ /* 0x000fea0003800200 */
.L_x_567:
        /* <DEDUP_REMOVED lines=12> */
.L_x_570:
[----:B------:R-:W-:Y:S05]  /*1f30*/  BSYNC.RECONVERGENT B1 ;  /* 0x0000000000017941 */ /* 0x000fea0003800200 */
.L_x_569:
        /* <DEDUP_REMOVED lines=12> */
.L_x_572:
[----:B------:R-:W-:Y:S05]  /*2000*/  BSYNC.RECONVERGENT B1 ;  /* 0x0000000000017941 */ /* 0x000fea0003800200 */
.L_x_571:
        /* <DEDUP_REMOVED lines=12> */
.L_x_574:
[----:B------:R-:W-:Y:S05]  /*20d0*/  BSYNC.RECONVERGENT B1 ;  /* 0x0000000000017941 */ /* 0x000fea0003800200 */
.L_x_573:
        /* <DEDUP_REMOVED lines=12> */
.L_x_576:
[----:B------:R-:W-:Y:S05]  /*21a0*/  BSYNC.RECONVERGENT B1 ;  /* 0x0000000000017941 */ /* 0x000fea0003800200 */
.L_x_575:
        /* <DEDUP_REMOVED lines=12> */
.L_x_578:
[----:B------:R-:W-:Y:S05]  /*2270*/  BSYNC.RECONVERGENT B1 ;  /* 0x0000000000017941 */ /* 0x000fea0003800200 */
.L_x_577:
        /* <DEDUP_REMOVED lines=12> */
.L_x_580:
[----:B------:R-:W-:Y:S05]  /*2340*/  BSYNC.RECONVERGENT B1 ;  /* 0x0000000000017941 */ /* 0x000fea0003800200 */
.L_x_579:
        /* <DEDUP_REMOVED lines=11> */
.L_x_582:
[----:B------:R-:W-:Y:S05]  /*2400*/  BSYNC.RECONVERGENT B1 ;  /* 0x0000000000017941 */ /* 0x000fea0003800200 */
.L_x_581:
        /* <DEDUP_REMOVED lines=11> */
.L_x_584:
[----:B------:R-:W-:Y:S05]  /*24c0*/  BSYNC.RECONVERGENT B1 ;  /* 0x0000000000017941 */ /* 0x000fea0003800200 */
.L_x_583:
        /* <DEDUP_REMOVED lines=12> */
.L_x_586:
[----:B------:R-:W-:Y:S05]  /*2590*/  BSYNC.RECONVERGENT B1 ;  /* 0x0000000000017941 */ /* 0x000fea0003800200 */
.L_x_585:
        /* <DEDUP_REMOVED lines=12> */
.L_x_588:
[----:B------:R-:W-:Y:S05]  /*2660*/  BSYNC.RECONVERGENT B1 ;  /* 0x0000000000017941 */ /* 0x000fea0003800200 */
.L_x_587:
        /* <DEDUP_REMOVED lines=12> */
.L_x_590:
[----:B------:R-:W-:Y:S05]  /*2730*/  BSYNC.RECONVERGENT B1 ;  /* 0x0000000000017941 */ /* 0x000fea0003800200 */
.L_x_589:
[----:B------:R-:W-:Y:S05]  /*2740*/  @P3 BRA `(.L_x_591) ;  /* 0x0000003400a03947 */ /* 0x000fea0003800000 */
[----:B------:R-:W0:Y:S01]  /*2750*/  LDC.64 R2, c[0x0][0x390] ;  /* 0x0000e400ff027b82 */ /* 0x000e220000000a00 */
[----:B------:R-:W-:-:S05]  /*2760*/  IMAD.MOV.U32 R8, RZ, RZ, 0x65 ;  /* 0x00000065ff087424 */ /* 0x000fca00078e00ff */
[----:B0-----:R0:W-:Y:S01]  /*2770*/  ST.E.64.STRONG.GPU desc[UR8][R2.64+0x100], R8 ;  /* 0x0001000802007985 */ /* 0x0011e2000c10fb08 */
[----:B------:R-:W-:Y:S05]  /*2780*/  BRA `(.L_x_591) ;  /* 0x0000003400907947 */ /* 0x000fea0003800000 */
.L_x_515:
        /* <DEDUP_REMOVED lines=14> */
.L_x_593:
[----:B------:R-:W-:Y:S05]  /*2870*/  BSYNC.RECONVERGENT B1 ;  /* 0x0000000000017941 */ /* 0x000fea0003800200 */
.L_x_592:
        /* <DEDUP_REMOVED lines=13> */
.L_x_595:
[----:B------:R-:W-:Y:S05]  /*2950*/  BSYNC.RECONVERGENT B1 ;  /* 0x0000000000017941 */ /* 0x000fea0003800200 */
.L_x_594:
        /* <DEDUP_REMOVED lines=13> */
.L_x_597:
[----:B------:R-:W-:Y:S05]  /*2a30*/  BSYNC.RECONVERGENT B1 ;  /* 0x0000000000017941 */ /* 0x000fea0003800200 */
.L_x_596:
        /* <DEDUP_REMOVED lines=13> */
.L_x_599:
[----:B------:R-:W-:Y:S05]  /*2b10*/  BSYNC.RECONVERGENT B1 ;  /* 0x0000000000017941 */ /* 0x000fea0003800200 */
.L_x_598:
        /* <DEDUP_REMOVED lines=13> */
.L_x_601:
[----:B------:R-:W-:Y:S05]  /*2bf0*/  BSYNC.RECONVERGENT B1 ;  /* 0x0000000000017941 */ /* 0x000fea0003800200 */
.L_x_600:
        /* <DEDUP_REMOVED lines=13> */
.L_x_603:
[----:B------:R-:W-:Y:S05]  /*2cd0*/  BSYNC.RECONVERGENT B1 ;  /* 0x0000000000017941 */ /* 0x000fea0003800200 */
.L_x_602:
        /* <DEDUP_REMOVED lines=13> */
.L_x_605:
[----:B------:R-:W-:Y:S05]  /*2db0*/  BSYNC.RECONVERGENT B1 ;  /* 0x0000000000017941 */ /* 0x000fea0003800200 */
.L_x_604:
        /* <DEDUP_REMOVED lines=13> */
.L_x_607:
[----:B------:R-:W-:Y:S05]  /*2e90*/  BSYNC.RECONVERGENT B1 ;  /* 0x0000000000017941 */ /* 0x000fea0003800200 */
.L_x_606:
        /* <DEDUP_REMOVED lines=13> */
.L_x_609:
[----:B------:R-:W-:Y:S05]  /*2f70*/  BSYNC.RECONVERGENT B1 ;  /* 0x0000000000017941 */ /* 0x000fea0003800200 */
.L_x_608:
        /* <DEDUP_REMOVED lines=13> */
.L_x_611:
[----:B------:R-:W-:Y:S05]  /*3050*/  BSYNC.RECONVERGENT B1 ;  /* 0x0000000000017941 */ /* 0x000fea0003800200 */
.L_x_610:
        /* <DEDUP_REMOVED lines=13> */
.L_x_613:
[----:B------:R-:W-:Y:S05]  /*3130*/  BSYNC.RECONVERGENT B1 ;  /* 0x0000000000017941 */ /* 0x000fea0003800200 */
.L_x_612:
        /* <DEDUP_REMOVED lines=13> */
.L_x_615:
[----:B------:R-:W-:Y:S05]  /*3210*/  BSYNC.RECONVERGENT B1 ;  /* 0x0000000000017941 */ /* 0x000fea0003800200 */
.L_x_614:
        /* <DEDUP_REMOVED lines=13> */
.L_x_617:
[----:B------:R-:W-:Y:S05]  /*32f0*/  BSYNC.RECONVERGENT B1 ;  /* 0x0000000000017941 */ /* 0x000fea0003800200 */
.L_x_616:
        /* <DEDUP_REMOVED lines=12> */
.L_x_619:
[----:B------:R-:W-:Y:S05]  /*33c0*/  BSYNC.RECONVERGENT B1 ;  /* 0x0000000000017941 */ /* 0x000fea0003800200 */
.L_x_618:
        /* <DEDUP_REMOVED lines=15> */
.L_x_621:
[----:B------:R-:W-:Y:S05]  /*34c0*/  BSYNC.RECONVERGENT B1 ;  /* 0x0000000000017941 */ /* 0x000fea0003800200 */
.L_x_620:
        /* <DEDUP_REMOVED lines=16> */
.L_x_623:
[----:B------:R-:W-:Y:S05]  /*35d0*/  BSYNC.RECONVERGENT B1 ;  /* 0x0000000000017941 */ /* 0x000fea0003800200 */
.L_x_622:
        /* <DEDUP_REMOVED lines=16> */
.L_x_625:
[----:B------:R-:W-:Y:S05]  /*36e0*/  BSYNC.RECONVERGENT B1 ;  /* 0x0000000000017941 */ /* 0x000fea0003800200 */
.L_x_624:
        /* <DEDUP_REMOVED lines=16> */
.L_x_627:
[----:B------:R-:W-:Y:S05]  /*37f0*/  BSYNC.RECONVERGENT B1 ;  /* 0x0000000000017941 */ /* 0x000fea0003800200 */
.L_x_626:
        /* <DEDUP_REMOVED lines=17> */
.L_x_629:
[----:B------:R-:W-:Y:S05]  /*3910*/  BSYNC.RECONVERGENT B1 ;  /* 0x0000000000017941 */ /* 0x000fea0003800200 */
.L_x_628:
        /* <DEDUP_REMOVED lines=19> */
.L_x_630:
        /* <DEDUP_REMOVED lines=11> */
.L_x_631:
        /* <DEDUP_REMOVED lines=15> */
.L_x_632:
        /* <DEDUP_REMOVED lines=15> */
.L_x_635:
[----:B------:R-:W-:Y:S05]  /*3ce0*/  BSYNC.RECONVERGENT B1 ;  /* 0x0000000000017941 */ /* 0x000fea0003800200 */
.L_x_634:
[----:B------:R-:W-:Y:S01]  /*3cf0*/  SEL R25, R10, R25, !P3 ;  /* 0x000000190a197207 */ /* 0x000fe20005800000 */
[----:B------:R-:W-:Y:S06]  /*3d00*/  BRA `(.L_x_636) ;  /* 0x0000001000cc7947 */ /* 0x000fec0003800000 */
.L_x_633:
        /* <DEDUP_REMOVED lines=13> */
.L_x_637:
[----:B------:R-:W-:Y:S05]  /*3de0*/  NANOSLEEP 0x1c2 ;  /* 0x000001c20000795d */ /* 0x000fea0003800000 */
[----:B------:R-:W-:Y:S01]  /*3df0*/  NOP ;  /* 0x0000000000007918 */ /* 0x000fe20000000000 */
.L_x_638:
[----:B------:R-:W-:-:S05]  /*3e00*/  IMAD.WIDE R8, R24, 0x8, R8 ;  /* 0x0000000818087825 */ /* 0x000fca00078e0208 */
[----:B------:R-:W2:Y:S01]  /*3e10*/  LD.E.64.STRONG.GPU R10, desc[UR8][R8.64+0x100] ;  /* 0x00010008080a7980 */ /* 0x000ea2000c10fb00 */
[----:B------:R-:W-:Y:S01]  /*3e20*/  UMOV UR5, 0xffffffff ;  /* 0xffffffff00057882 */ /* 0x000fe20000000000 */
[----:B--2---:R-:W-:Y:S02]  /*3e30*/  ISETP.NE.AND P0, PT, R10, 0x63, PT ;  /* 0x000000630a00780c */ /* 0x004fe40003f05270 */
[----:B------:R-:W-:Y:S11]  /*3e40*/  BRA.DIV UR5, `(.L_x_639) ;  /* 0x0000008205887947 */ /* 0x000ff6000b800000 */
[----:B------:R-:W-:-:S13]  /*3e50*/  VOTE.ANY P0, !P0 ;  /* 0x0000000000ff7806 */ /* 0x000fda0004000100 */
.L_x_927:
[----:B------:R-:W-:Y:S05]  /*3e60*/  @!P0 BRA `(.L_x_640) ;  /* 0x0000000000308947 */ /* 0x000fea0003800000 */
.L_x_644:
[----:B------:R-:W-:Y:S05]  /*3e70*/  YIELD ;  /* 0x0000000000007946 */ /* 0x000fea0003800000 */
[----:B------:R-:W-:Y:S05]  /*3e80*/  @P1 BRA `(.L_x_641) ;  /* 0x0000000000081947 */ /* 0x000fea0003800000 */
[----:B------:R0:W-:Y:S06]  /*3e90*/  MEMBAR.SC.CTA ;  /* 0x0000000000007992 */ /* 0x0001ec0000000000 */
[----:B0-----:R-:W-:Y:S05]  /*3ea0*/  BRA `(.L_x_642) ;  /* 0x0000000000087947 */ /* 0x001fea0003800000 */
.L_x_641:
[----:B------:R-:W-:Y:S05]  /*3eb0*/  NANOSLEEP 0x15e ;  /* 0x0000015e0000795d */ /* 0x000fea0003800000 */
[----:B------:R-:W-:Y:S01]  /*3ec0*/  NOP ;  /* 0x0000000000007918 */ /* 0x000fe20000000000 */
.L_x_642:
[----:B------:R-:W2:Y:S01]  /*3ed0*/  LD.E.64.STRONG.GPU R10, desc[UR8][R8.64+0x100] ;  /* 0x00010008080a7980 */ /* 0x000ea2000c10fb00 */
[----:B------:R-:W-:Y:S01]  /*3ee0*/  UMOV UR5, 0xffffffff ;  /* 0xffffffff00057882 */ /* 0x000fe20000000000 */
[----:B--2---:R-:W-:Y:S02]  /*3ef0*/  ISETP.NE.AND P0, PT, R10, 0x63, PT ;  /* 0x000000630a00780c */ /* 0x004fe40003f05270 */
[----:B------:R-:W-:Y:S11]  /*3f00*/  BRA.DIV UR5, `(.L_x_643) ;  /* 0x0000008205787947 */ /* 0x000ff6000b800000 */
[----:B------:R-:W-:-:S13]  /*3f10*/  VOTE.ANY P0, !P0 ;  /* 0x0000000000ff7806 */ /* 0x000fda0004000100 */
.L_x_930:
[----:B------:R-:W-:Y:S05]  /*3f20*/  @P0 BRA `(.L_x_644) ;  /* 0xfffffffc00d00947 */ /* 0x000fea000383ffff */
.L_x_640:
        /* <DEDUP_REMOVED lines=10> */
.L_x_934:
        /* <DEDUP_REMOVED lines=14> */
.L_x_647:
[----:B------:R-:W-:Y:S05]  /*40b0*/  BSYNC.RECONVERGENT B1 ;  /* 0x0000000000017941 */ /* 0x000fea0003800200 */
.L_x_646:
[----:B------:R-:W-:-:S03]  /*40c0*/  UMOV UR5, 0xffffffff ;  /* 0xffffffff00057882 */ /* 0x000fc60000000000 */
[----:B------:R-:W-:Y:S05]  /*40d0*/  BRA.DIV UR5, `(.L_x_648) ;  /* 0x0000008205747947 */ /* 0x000fea000b800000 */
[----:B------:R2:W3:Y:S02]  /*40e0*/  SHFL.DOWN PT, R9, R11, 0x2, R8 ;  /* 0x084000000b097989 */ /* 0x0004e400000e0008 */
.L_x_937:
        /* <DEDUP_REMOVED lines=15> */
.L_x_650:
[----:B------:R-:W-:Y:S05]  /*41e0*/  BSYNC.RECONVERGENT B1 ;  /* 0x0000000000017941 */ /* 0x000fea0003800200 */
.L_x_649:
[----:B------:R-:W-:-:S03]  /*41f0*/  UMOV UR5, 0xffffffff ;  /* 0xffffffff00057882 */ /* 0x000fc60000000000 */
[----:B------:R-:W-:Y:S05]  /*4200*/  BRA.DIV UR5, `(.L_x_651) ;  /* 0x00000082054c7947 */ /* 0x000fea000b800000 */
[----:B---3--:R3:W4:Y:S02]  /*4210*/  SHFL.DOWN PT, R9, R11, 0x4, R8 ;  /* 0x088000000b097989 */ /* 0x00872400000e0008 */
.L_x_940:
        /* <DEDUP_REMOVED lines=14> */
.L_x_653:
[----:B------:R-:W-:Y:S05]  /*4300*/  BSYNC.RECONVERGENT B1 ;  /* 0x0000000000017941 */ /* 0x000fea0003800200 */
.L_x_652:
[----:B------:R-:W-:-:S03]  /*4310*/  UMOV UR5, 0xffffffff ;  /* 0xffffffff00057882 */ /* 0x000fc60000000000 */
[----:B------:R-:W-:Y:S05]  /*4320*/  BRA.DIV UR5, `(.L_x_654) ;  /* 0x0000008205287947 */ /* 0x000fea000b800000 */
[----:B----4-:R4:W0:Y:S02]  /*4330*/  SHFL.DOWN PT, R9, R11, 0x8, R8 ;  /* 0x090000000b097989 */ /* 0x01082400000e0008 */
.L_x_943:
        /* <DEDUP_REMOVED lines=14> */
.L_x_656:
[----:B------:R-:W-:Y:S05]  /*4420*/  BSYNC.RECONVERGENT B1 ;  /* 0x0000000000017941 */ /* 0x000fea0003800200 */
.L_x_655:
[----:B------:R-:W-:-:S03]  /*4430*/  UMOV UR5, 0xffffffff ;  /* 0xffffffff00057882 */ /* 0x000fc60000000000 */
[----:B------:R-:W-:Y:S05]  /*4440*/  BRA.DIV UR5, `(.L_x_657) ;  /* 0x0000008205047947 */ /* 0x000fea000b800000 */
[----:B0-----:R0:W0:Y:S02]  /*4450*/  SHFL.DOWN PT, R9, R11, 0x10, R8 ;  /* 0x0a0000000b097989 */ /* 0x00102400000e0008 */
.L_x_946:
        /* <DEDUP_REMOVED lines=19> */
.L_x_659:
[----:B------:R-:W-:Y:S05]  /*4590*/  BSYNC.RECONVERGENT B1 ;  /* 0x0000000000017941 */ /* 0x000fea0003800200 */
.L_x_658:
[----:B------:R-:W-:Y:S01]  /*45a0*/  UMOV UR5, 0xffffffff ;  /* 0xffffffff00057882 */ /* 0x000fe20000000000 */
[----:B------:R-:W-:Y:S02]  /*45b0*/  IMAD.X R27, RZ, RZ, R27, P1 ;  /* 0x000000ffff1b7224 */ /* 0x000fe400008e061b */
[----:B------:R-:W-:Y:S05]  /*45c0*/  BRA.DIV UR5, `(.L_x_660) ;  /* 0x0000007e05c87947 */ /* 0x000fea000b800000 */
[----:B------:R-:W-:-:S13]  /*45d0*/  VOTE.ALL P0, P0 ;  /* 0x0000000000ff7806 */ /* 0x000fda0000000000 */
.L_x_949:
[----:B------:R-:W-:Y:S05]  /*45e0*/  @!P0 BRA `(.L_x_661) ;  /* 0x0000000800148947 */ /* 0x000fea0003800000 */
.L_x_686:
[----:B0-234-:R-:W-:-:S05]  /*45f0*/  IMAD.WIDE R8, R24, 0x8, R26 ;  /* 0x0000000818087825 */ /* 0x01dfca00078e021a */
[----:B------:R-:W2:Y:S01]  /*4600*/  LD.E.64.STRONG.GPU R10, desc[UR8][R8.64+-0x100] ;  /* 0xffff0008080a7980 */ /* 0x000ea2000c10fb00 */
[----:B------:R-:W-:Y:S05]  /*4610*/  YIELD ;  /* 0x0000000000007946 */ /* 0x000fea0003800000 */
[----:B------:R-:W-:Y:S01]  /*4620*/  UMOV UR5, 0xffffffff ;  /* 0xffffffff00057882 */ /* 0x000fe20000000000 */
[----:B--2---:R-:W-:Y:S02]  /*4630*/  ISETP.NE.AND P0, PT, R10, 0x63, PT ;  /* 0x000000630a00780c */ /* 0x004fe40003f05270 */
[----:B------:R-:W-:Y:S11]  /*4640*/  BRA.DIV UR5, `(.L_x_662) ;  /* 0x0000007e05c47947 */ /* 0x000ff6000b800000 */
[----:B------:R-:W-:-:S13]  /*4650*/  VOTE.ANY P0, !P0 ;  /* 0x0000000000ff7806 */ /* 0x000fda0004000100 */
.L_x_952:
[----:B------:R-:W-:Y:S05]  /*4660*/  @!P0 BRA `(.L_x_663) ;  /* 0x0000000000348947 */ /* 0x000fea0003800000 */
[----:B------:R-:W-:-:S13]  /*4670*/  ISETP.GT.U32.AND P1, PT, R28, 0x1f3, PT ;  /* 0x000001f31c00780c */ /* 0x000fda0003f24070 */
.L_x_667:
[----:B------:R-:W-:Y:S05]  /*4680*/  YIELD ;  /* 0x0000000000007946 */ /* 0x000fea0003800000 */
[----:B------:R-:W-:Y:S05]  /*4690*/  @P1 BRA `(.L_x_664) ;  /* 0x0000000000081947 */ /* 0x000fea0003800000 */
[----:B------:R0:W-:Y:S06]  /*46a0*/  MEMBAR.SC.CTA ;  /* 0x0000000000007992 */ /* 0x0001ec0000000000 */
[----:B0-----:R-:W-:Y:S05]  /*46b0*/  BRA `(.L_x_665) ;  /* 0x0000000000087947 */ /* 0x001fea0003800000 */
.L_x_664:
[----:B------:R-:W-:Y:S05]  /*46c0*/  NANOSLEEP 0x15e ;  /* 0x0000015e0000795d */ /* 0x000fea0003800000 */
[----:B------:R-:W-:Y:S01]  /*46d0*/  NOP ;  /* 0x0000000000007918 */ /* 0x000fe20000000000 */
.L_x_665:
[----:B------:R-:W2:Y:S01]  /*46e0*/  LD.E.64.STRONG.GPU R10, desc[UR8][R8.64+-0x100] ;  /* 0xffff0008080a7980 */ /* 0x000ea2000c10fb00 */
[----:B------:R-:W-:Y:S01]  /*46f0*/  UMOV UR5, 0xffffffff ;  /* 0xffffffff00057882 */ /* 0x000fe20000000000 */
[----:B--2---:R-:W-:Y:S02]  /*4700*/  ISETP.NE.AND P0, PT, R10, 0x63, PT ;  /* 0x000000630a00780c */ /* 0x004fe40003f05270 */
[----:B------:R-:W-:Y:S11]  /*4710*/  BRA.DIV UR5, `(.L_x_666) ;  /* 0x0000007e05b07947 */ /* 0x000ff6000b800000 */
[----:B------:R-:W-:-:S13]  /*4720*/  VOTE.ANY P0, !P0 ;  /* 0x0000000000ff7806 */ /* 0x000fda0004000100 */
.L_x_955:
[----:B------:R-:W-:Y:S05]  /*4730*/  @P0 BRA `(.L_x_667) ;  /* 0xfffffffc00d00947 */ /* 0x000fea000383ffff */
.L_x_663:
        /* <DEDUP_REMOVED lines=10> */
.L_x_959:
        /* <DEDUP_REMOVED lines=13> */
.L_x_670:
[----:B------:R-:W-:Y:S05]  /*48b0*/  BSYNC.RECONVERGENT B1 ;  /* 0x0000000000017941 */ /* 0x000fea0003800200 */
.L_x_669:
[----:B------:R-:W-:-:S03]  /*48c0*/  UMOV UR5, 0xffffffff ;  /* 0xffffffff00057882 */ /* 0x000fc60000000000 */
[----:B------:R-:W-:Y:S05]  /*48d0*/  BRA.DIV UR5, `(.L_x_671) ;  /* 0x0000007e05b07947 */ /* 0x000fea000b800000 */
[----:B-1----:R1:W2:Y:S02]  /*48e0*/  SHFL.DOWN PT, R9, R11, 0x2, R8 ;  /* 0x084000000b097989 */ /* 0x0022a400000e0008 */
.L_x_962:
        /* <DEDUP_REMOVED lines=14> */
.L_x_673:
[----:B------:R-:W-:Y:S05]  /*49d0*/  BSYNC.RECONVERGENT B1 ;  /* 0x0000000000017941 */ /* 0x000fea0003800200 */
.L_x_672:
[----:B------:R-:W-:-:S03]  /*49e0*/  UMOV UR5, 0xffffffff ;  /* 0xffffffff00057882 */ /* 0x000fc60000000000 */
[----:B------:R-:W-:Y:S05]  /*49f0*/  BRA.DIV UR5, `(.L_x_674) ;  /* 0x0000007e058c7947 */ /* 0x000fea000b800000 */
[----:B--2---:R2:W3:Y:S02]  /*4a00*/  SHFL.DOWN PT, R9, R11, 0x4, R8 ;  /* 0x088000000b097989 */ /* 0x0044e400000e0008 */
.L_x_965:
        /* <DEDUP_REMOVED lines=14> */
.L_x_676:
[----:B------:R-:W-:Y:S05]  /*4af0*/  BSYNC.RECONVERGENT B1 ;  /* 0x0000000000017941 */ /* 0x000fea0003800200 */
.L_x_675:
[----:B------:R-:W-:-:S03]  /*4b00*/  UMOV UR5, 0xffffffff ;  /* 0xffffffff00057882 */ /* 0x000fc60000000000 */
[----:B------:R-:W-:Y:S05]  /*4b10*/  BRA.DIV UR5, `(.L_x_677) ;  /* 0x0000007e05687947 */ /* 0x000fea000b800000 */
[----:B---3--:R3:W4:Y:S02]  /*4b20*/  SHFL.DOWN PT, R9, R11, 0x8, R8 ;  /* 0x090000000b097989 */ /* 0x00872400000e0008 */
.L_x_968:
        /* <DEDUP_REMOVED lines=13> */
.L_x_679:
[----:B------:R-:W-:Y:S05]  /*4c00*/  BSYNC.RECONVERGENT B1 ;  /* 0x0000000000017941 */ /* 0x000fea0003800200 */
.L_x_678:
[----:B------:R-:W-:-:S03]  /*4c10*/  UMOV UR5, 0xffffffff ;  /* 0xffffffff00057882 */ /* 0x000fc60000000000 */
[----:B------:R-:W-:Y:S05]  /*4c20*/  BRA.DIV UR5, `(.L_x_680) ;  /* 0x0000007e05487947 */ /* 0x000fea000b800000 */
[----:B----4-:R4:W0:Y:S02]  /*4c30*/  SHFL.DOWN PT, R9, R11, 0x10, R8 ;  /* 0x0a0000000b097989 */ /* 0x01082400000e0008 */
.L_x_971:
        /* <DEDUP_REMOVED lines=14> */
.L_x_682:
[----:B------:R-:W-:Y:S05]  /*4d20*/  BSYNC.RECONVERGENT B1 ;  /* 0x0000000000017941 */ /* 0x000fea0003800200 */
.L_x_681:
        /* <DEDUP_REMOVED lines=11> */
.L_x_684:
[----:B------:R-:W-:Y:S05]  /*4de0*/  BSYNC.RECONVERGENT B1 ;  /* 0x0000000000017941 */ /* 0x000fea0003800200 */
.L_x_683:
[----:B------:R-:W-:Y:S01]  /*4df0*/  UMOV UR5, 0xffffffff ;  /* 0xffffffff00057882 */ /* 0x000fe20000000000 */
[----:B------:R-:W-:Y:S02]  /*4e00*/  VIADD R24, R24, 0xffffffe0 ;  /* 0xffffffe018187836 */ /* 0x000fe40000000000 */
[----:B------:R-:W-:Y:S05]  /*4e10*/  BRA.DIV UR5, `(.L_x_685) ;  /* 0x0000007a05f07947 */ /* 0x000fea000b800000 */
[----:B------:R-:W-:-:S13]  /*4e20*/  VOTE.ALL P0, P0 ;  /* 0x0000000000ff7806 */ /* 0x000fda0000000000 */
.L_x_974:
[----:B------:R-:W-:Y:S05]  /*4e30*/  @P0 BRA `(.L_x_686) ;  /* 0xfffffff400ec0947 */ /* 0x000fea000383ffff */
.L_x_661:
        /* <DEDUP_REMOVED lines=17> */
.L_x_690:
[----:B------:R-:W-:Y:S05]  /*4f50*/  BSYNC.RECONVERGENT B2 ;  /* 0x0000000000027941 */ /* 0x000fea0003800200 */
.L_x_689:
[----:B------:R-:W0:Y:S01]  /*4f60*/  S2UR UR6, SR_CgaCtaId ;  /* 0x00000000000679c3 */ /* 0x000e220000008800 */
[----:B------:R-:W-:Y:S01]  /*4f70*/  UMOV UR5, 0x400 ;  /* 0x0000040000057882 */ /* 0x000fe20000000000 */
[----:B------:R-:W-:-:S05]  /*4f80*/  IMAD.MOV.U32 R8, RZ, RZ, 0x65 ;  /* 0x00000065ff087424 */ /* 0x000fca00078e00ff */
[----:B------:R1:W-:Y:S01]  /*4f90*/  ST.E.64.STRONG.GPU desc[UR8][R32.64+0x100], R8 ;  /* 0x0001000820007985 */ /* 0x0003e2000c10fb08 */
[----:B0-----:R-:W-:-:S09]  /*4fa0*/  ULEA UR5, UR6, UR5, 0x18 ;  /* 0x0000000506057291 */ /* 0x001fd2000f8ec0ff */
[----:B------:R1:W-:Y:S04]  /*4fb0*/  STS [UR5+0x8], R9 ;  /* 0x00000809ff007988 */ /* 0x0003e80008000805 */
[----:B------:R1:W-:Y:S02]  /*4fc0*/  STS [UR5+0x4], R29 ;  /* 0x0000041dff007988 */ /* 0x0003e40008000805 */
.L_x_688:
[----:B------:R-:W-:Y:S05]  /*4fd0*/  BSYNC.RECONVERGENT B1 ;  /* 0x0000000000017941 */ /* 0x000fea0003800200 */
.L_x_687:
[----:B------:R-:W-:-:S13]  /*4fe0*/  ISETP.NE.AND P0, PT, R37, RZ, PT ;  /* 0x000000ff2500720c */ /* 0x000fda0003f05270 */
[----:B-1----:R-:W0:Y:S01]  /*4ff0*/  @!P0 S2R R9, SR_CgaCtaId ;  /* 0x0000000000098919 */ /* 0x002e220000008800 */
[----:B------:R-:W-:Y:S01]  /*5000*/  @!P0 MOV R8, 0x400 ;  /* 0x0000040000088802 */ /* 0x000fe20000000f00 */
[----:B------:R-:W-:-:S03]  /*5010*/  @!P0 IMAD.MOV.U32 R25, RZ, RZ, R29 ;  /* 0x000000ffff198224 */ /* 0x000fc600078e001d */
[----:B0-----:R-:W-:-:S05]  /*5020*/  @!P0 LEA R8, R9, R8, 0x18 ;  /* 0x0000000809088211 */ /* 0x001fca00078ec0ff */
[----:B------:R0:W-:Y:S02]  /*5030*/  @!P0 STS [R8+0x24], R29 ;  /* 0x0000241d08008388 */ /* 0x0001e40000000800 */
.L_x_636:
        /* <DEDUP_REMOVED lines=22> */
.L_x_692:
[----:B------:R-:W-:Y:S05]  /*51a0*/  BSYNC.RECONVERGENT B1 ;  /* 0x0000000000017941 */ /* 0x000fea0003800200 */
.L_x_691:
        /* <DEDUP_REMOVED lines=12> */
.L_x_694:
[----:B------:R-:W-:Y:S05]  /*5270*/  BSYNC.RECONVERGENT B1 ;  /* 0x0000000000017941 */ /* 0x000fea0003800200 */
.L_x_693:
        /* <DEDUP_REMOVED lines=12> */
.L_x_696:
[----:B------:R-:W-:Y:S05]  /*5340*/  BSYNC.RECONVERGENT B1 ;  /* 0x0000000000017941 */ /* 0x000fea0003800200 */
.L_x_695:
        /* <DEDUP_REMOVED lines=12> */
.L_x_698:
[----:B------:R-:W-:Y:S05]  /*5410*/  BSYNC.RECONVERGENT B1 ;  /* 0x0000000000017941 */ /* 0x000fea0003800200 */
.L_x_697:
        /* <DEDUP_REMOVED lines=12> */
.L_x_700:
[----:B------:R-:W-:Y:S05]  /*54e0*/  BSYNC.RECONVERGENT B1 ;  /* 0x0000000000017941 */ /* 0x000fea0003800200 */
.L_x_699:
        /* <DEDUP_REMOVED lines=12> */
.L_x_702:
[----:B------:R-:W-:Y:S05]  /*55b0*/  BSYNC.RECONVERGENT B1 ;  /* 0x0000000000017941 */ /* 0x000fea0003800200 */
.L_x_701:
        /* <DEDUP_REMOVED lines=12> */
.L_x_704:
[----:B------:R-:W-:Y:S05]  /*5680*/  BSYNC.RECONVERGENT B1 ;  /* 0x0000000000017941 */ /* 0x000fea0003800200 */
.L_x_703:
        /* <DEDUP_REMOVED lines=12> */
.L_x_706:
[----:B------:R-:W-:Y:S05]  /*5750*/  BSYNC.RECONVERGENT B1 ;  /* 0x0000000000017941 */ /* 0x000fea0003800200 */
.L_x_705:
        /* <DEDUP_REMOVED lines=12> */
.L_x_708:
[----:B------:R-:W-:Y:S05]  /*5820*/  BSYNC.RECONVERGENT B1 ;  /* 0x0000000000017941 */ /* 0x000fea0003800200 */
.L_x_707:
        /* <DEDUP_REMOVED lines=12> */
.L_x_710:
[----:B------:R-:W-:Y:S05]  /*58f0*/  BSYNC.RECONVERGENT B1 ;  /* 0x0000000000017941 */ /* 0x000fea0003800200 */
.L_x_709:
        /* <DEDUP_REMOVED lines=12> */
.L_x_712:
[----:B------:R-:W-:Y:S05]  /*59c0*/  BSYNC.RECONVERGENT B1 ;  /* 0x0000000000017941 */ /* 0x000fea0003800200 */
.L_x_711:
        /* <DEDUP_REMOVED lines=12> */
.L_x_714:
[----:B------:R-:W-:Y:S05]  /*5a90*/  BSYNC.RECONVERGENT B1 ;  /* 0x0000000000017941 */ /* 0x000fea0003800200 */
.L_x_713:
        /* <DEDUP_REMOVED lines=12> */
.L_x_716:
[----:B------:R-:W-:Y:S05]  /*5b60*/  BSYNC.RECONVERGENT B1 ;  /* 0x0000000000017941 */ /* 0x000fea0003800200 */
.L_x_715:
        /* <DEDUP_REMOVED lines=13> */
.L_x_718:
[----:B------:R-:W-:Y:S05]  /*5c40*/  BSYNC.RECONVERGENT B1 ;  /* 0x0000000000017941 */ /* 0x000fea0003800200 */
.L_x_717:
        /* <DEDUP_REMOVED lines=13> */
.L_x_720:
[----:B------:R-:W-:Y:S05]  /*5d20*/  BSYNC.RECONVERGENT B1 ;  /* 0x0000000000017941 */ /* 0x000fea0003800200 */
.L_x_719:
        /* <DEDUP_REMOVED lines=10> */
.L_x_591:
[----:B------:R-:W-:Y:S05]  /*5dd0*/  BSYNC.RECONVERGENT B0 ;  /* 0x0000000000007941 */ /* 0x000fea0003800200 */
.L_x_514:
        /* <DEDUP_REMOVED lines=51> */
.L_x_513:
[----:B------:R-:W-:-:S13]  /*6110*/  ISETP.NE.AND P0, PT, R31, RZ, PT ;  /* 0x000000ff1f00720c */ /* 0x000fda0003f05270 */
[----:B------:R-:W-:Y:S05]  /*6120*/  @!P0 EXIT ;  /* 0x000000000000894d */ /* 0x000fea0003800000 */
[----:B------:R-:W0:Y:S02]  /*6130*/  LDC.64 R2, c[0x0][0x380] ;  /* 0x0000e000ff027b82 */ /* 0x000e240000000a00 */
[----:B0-----:R-:W-:-:S05]  /*6140*/  IMAD.WIDE.U32 R2, R30, 0x4, R2 ;  /* 0x000000041e027825 */ /* 0x001fca00078e0002 */
[----:B------:R0:W2:Y:S01]  /*6150*/  LDG.E R0, desc[UR8][R2.64] ;  /* 0x0000000802007981 */ /* 0x0000a2000c1e1900 */
[----:B------:R-:W1:Y:S02]  /*6160*/  S2R R7, SR_TID.X ;  /* 0x0000000000077919 */ /* 0x000e640000002100 */
[C---:B-1----:R-:W-:Y:S02]  /*6170*/  LOP3.LUT R4, R7.reuse, 0x1f, RZ, 0xc0, !PT ;  /* 0x0000001f07047812 */ /* 0x042fe400078ec0ff */
[----:B------:R-:W-:-:S05]  /*6180*/  LOP3.LUT R5, R7, 0x3e0, RZ, 0xc0, !PT ;  /* 0x000003e007057812 */ /* 0x000fca00078ec0ff */
[----:B------:R-:W-:-:S04]  /*6190*/  IMAD R5, R5, 0xf, R4 ;  /* 0x0000000f05057824 */ /* 0x000fc800078e0204 */
[C---:B------:R-:W-:Y:S01]  /*61a0*/  VIADD R4, R5.reuse, 0x20 ;  /* 0x0000002005047836 */ /* 0x040fe20000000000 */
[CC--:B------:R-:W-:Y:S01]  /*61b0*/  ISETP.GE.U32.AND P3, PT, R5.reuse, R31.reuse, PT ;  /* 0x0000001f0500720c */ /* 0x0c0fe20003f66070 */
[C---:B------:R-:W-:Y:S01]  /*61c0*/  VIADD R8, R5.reuse, 0x60 ;  /* 0x0000006005087836 */ /* 0x040fe20000000000 */
[C---:B0-----:R-:W-:Y:S01]  /*61d0*/  LEA R2, P2, R5.reuse, R2, 0x2 ;  /* 0x0000000205027211 */ /* 0x041fe200078410ff */
[C---:B------:R-:W-:Y:S01]  /*61e0*/  VIADD R6, R5.reuse, 0x40 ;  /* 0x0000004005067836 */ /* 0x040fe20000000000 */
[-C--:B------:R-:W-:Y:S01]  /*61f0*/  ISETP.GE.U32.AND P4, PT, R4, R31.reuse, PT ;  /* 0x0000001f0400720c */ /* 0x080fe20003f86070 */
[C---:B------:R-:W-:Y:S01]  /*6200*/  VIADD R4, R5.reuse, 0x80 ;  /* 0x0000008005047836 */ /* 0x040fe20000000000 */
[-C--:B------:R-:W-:Y:S01]  /*6210*/  ISETP.GE.U32.AND P6, PT, R8, R31.reuse, PT ;  /* 0x0000001f0800720c */ /* 0x080fe20003fc6070 */
[C---:B------:R-:W-:Y:S01]  /*6220*/  VIADD R8, R5.reuse, 0xc0 ;  /* 0x000000c005087836 */ /* 0x040fe20000000000 */
[-C--:B------:R-:W-:Y:S01]  /*6230*/  ISETP.GE.U32.AND P5, PT, R6, R31.reuse, PT ;  /* 0x0000001f0600720c */ /* 0x080fe20003fa6070 */
[C---:B------:R-:W-:Y:S01]  /*6240*/  VIADD R6, R5.reuse, 0xa0 ;  /* 0x000000a005067836 */ /* 0x040fe20000000000 */
[-C--:B------:R-:W-:Y:S01]  /*6250*/  ISETP.GE.U32.AND P0, PT, R4, R31.reuse, PT ;  /* 0x0000001f0400720c */ /* 0x080fe20003f06070 */
[----:B------:R-:W-:Y:S01]  /*6260*/  IMAD.X R3, RZ, RZ, R3, P2 ;  /* 0x000000ffff037224 */ /* 0x000fe200010e0603 */
[-C--:B------:R-:W-:Y:S01]  /*6270*/  ISETP.GE.U32.AND P2, PT, R8, R31.reuse, PT ;  /* 0x0000001f0800720c */ /* 0x080fe20003f46070 */
[C---:B------:R-:W-:Y:S01]  /*6280*/  VIADD R8, R5.reuse, 0xe0 ;  /* 0x000000e005087836 */ /* 0x040fe20000000000 */
[----:B------:R-:W-:Y:S01]  /*6290*/  ISETP.GE.U32.AND P1, PT, R6, R31, PT ;  /* 0x0000001f0600720c */ /* 0x000fe20003f26070 */
[----:B------:R-:W-:-:S02]  /*62a0*/  VIADD R10, R5, 0x100 ;  /* 0x00000100050a7836 */ /* 0x000fc40000000000 */
[C---:B------:R-:W-:Y:S02]  /*62b0*/  VIADD R14, R5.reuse, 0x120 ;  /* 0x00000120050e7836 */ /* 0x040fe40000000000 */
[C---:B------:R-:W-:Y:S02]  /*62c0*/  VIADD R16, R5.reuse, 0x140 ;  /* 0x0000014005107836 */ /* 0x040fe40000000000 */
[C---:B------:R-:W-:Y:S02]  /*62d0*/  VIADD R20, R5.reuse, 0x180 ;  /* 0x0000018005147836 */ /* 0x040fe40000000000 */
[C---:B------:R-:W-:Y:S02]  /*62e0*/  VIADD R22, R5.reuse, 0x1a0 ;  /* 0x000001a005167836 */ /* 0x040fe40000000000 */
[----:B------:R-:W-:Y:S02]  /*62f0*/  VIADD R34, R5, 0x1c0 ;  /* 0x000001c005227836 */ /* 0x000fe40000000000 */
[----:B--2---:R-:W-:-:S02]  /*6300*/  IMAD.MOV.U32 R4, RZ, RZ, R0 ;  /* 0x000000ffff047224 */ /* 0x004fc400078e0000 */
[----:B------:R-:W2:Y:S01]  /*6310*/  @!P3 LDG.E R0, desc[UR8][R2.64] ;  /* 0x000000080200b981 */ /* 0x000ea2000c1e1900 */
[-C--:B------:R-:W-:Y:S01]  /*6320*/  ISETP.GE.U32.AND P3, PT, R8, R31.reuse, PT ;  /* 0x0000001f0800720c */ /* 0x080fe20003f66070 */
[--C-:B------:R-:W-:Y:S02]  /*6330*/  IMAD.MOV.U32 R6, RZ, RZ, R4.reuse ;  /* 0x000000ffff067224 */ /* 0x100fe400078e0004 */
[--C-:B------:R-:W-:Y:S02]  /*6340*/  IMAD.MOV.U32 R8, RZ, RZ, R4.reuse ;  /* 0x000000ffff087224 */ /* 0x100fe400078e0004 */
[--C-:B------:R-:W-:Y:S02]  /*6350*/  IMAD.MOV.U32 R12, RZ, RZ, R4.reuse ;  /* 0x000000ffff0c7224 */ /* 0x100fe400078e0004 */
[----:B------:R-:W3:Y:S01]  /*6360*/  @!P4 LDG.E R6, desc[UR8][R2.64+0x80] ;  /* 0x000080080206c981 */ /* 0x000ee2000c1e1900 */
[----:B------:R-:W-:Y:S01]  /*6370*/  ISETP.GE.U32.AND P4, PT, R10, R31, PT ;  /* 0x0000001f0a00720c */ /* 0x000fe20003f86070 */
[----:B------:R-:W-:-:S02]  /*6380*/  IMAD.MOV.U32 R10, RZ, RZ, R4 ;  /* 0x000000ffff0a7224 */ /* 0x000fc400078e0004 */
[----:B------:R-:W4:Y:S01]  /*6390*/  @!P5 LDG.E R8, desc[UR8][R2.64+0x100] ;  /* 0x000100080208d981 */ /* 0x000f22000c1e1900 */
[-C--:B------:R-:W-:Y:S01]  /*63a0*/  ISETP.GE.U32.AND P5, PT, R14, R31.reuse, PT ;  /* 0x0000001f0e00720c */ /* 0x080fe20003fa6070 */
[----:B------:R-:W-:Y:S02]  /*63b0*/  VIADD R14, R5, 0x160 ;  /* 0x00000160050e7836 */ /* 0x000fe40000000000 */
[----:B------:R-:W5:Y:S01]  /*63c0*/  @!P6 LDG.E R10, desc[UR8][R2.64+0x180] ;  /* 0x00018008020ae981 */ /* 0x000f62000c1e1900 */
[-C--:B------:R-:W-:Y:S01]  /*63d0*/  ISETP.GE.U32.AND P6, PT, R16, R31.reuse, PT ;  /* 0x0000001f1000720c */ /* 0x080fe20003fc6070 */
[--C-:B------:R-:W-:Y:S02]  /*63e0*/  IMAD.MOV.U32 R16, RZ, RZ, R4.reuse ;  /* 0x000000ffff107224 */ /* 0x100fe400078e0004 */
[----:B------:R-:W5:Y:S01]  /*63f0*/  @!P0 LDG.E R12, desc[UR8][R2.64+0x200] ;  /* 0x00020008020c8981 */ /* 0x000f62000c1e1900 */
[----:B------:R-:W-:Y:S01]  /*6400*/  ISETP.GE.U32.AND P0, PT, R14, R31, PT ;  /* 0x0000001f0e00720c */ /* 0x000fe20003f06070 */
[----:B------:R-:W-:-:S02]  /*6410*/  IMAD.MOV.U32 R14, RZ, RZ, R4 ;  /* 0x000000ffff0e7224 */ /* 0x000fc400078e0004 */
[----:B------:R-:W-:Y:S01]  /*6420*/  IMAD.MOV.U32 R18, RZ, RZ, R4 ;  /* 0x000000ffff127224 */ /* 0x000fe200078e0004 */
[----:B------:R-:W5:Y:S01]  /*6430*/  @!P2 LDG.E R16, desc[UR8][R2.64+0x300] ;  /* 0x000300080210a981 */ /* 0x000f62000c1e1900 */
[----:B------:R-:W-:-:S03]  /*6440*/  ISETP.GE.U32.AND P2, PT, R22, R31, PT ;  /* 0x0000001f1600720c */ /* 0x000fc60003f46070 */
[----:B------:R-:W5:Y:S01]  /*6450*/  @!P1 LDG.E R14, desc[UR8][R2.64+0x280] ;  /* 0x00028008020e9981 */ /* 0x000f62000c1e1900 */
[----:B------:R-:W-:-:S03]  /*6460*/  ISETP.GE.U32.AND P1, PT, R20, R31, PT ;  /* 0x0000001f1400720c */ /* 0x000fc60003f26070 */
        /* <DEDUP_REMOVED lines=25> */
[----:B---3--:R-:W-:Y:S04]  /*6600*/  STS [R19+0x80], R6 ;  /* 0x0000800613007388 */ /* 0x008fe80000000800 */
[----:B----4-:R0:W-:Y:S04]  /*6610*/  STS [R19+0x100], R8 ;  /* 0x0001000813007388 */ /* 0x0101e80000000800 */
[----:B-----5:R1:W-:Y:S01]  /*6620*/  STS [R19+0x180], R10 ;  /* 0x0001800a13007388 */ /* 0x0203e20000000800 */
[----:B0-----:R-:W-:-:S03]  /*6630*/  IMAD R8, R35, 0x38, R19 ;  /* 0x0000003823087824 */ /* 0x001fc600078e0213 */
        /* <DEDUP_REMOVED lines=44> */
.L_x_724:
[----:B------:R-:W-:Y:S05]  /*6900*/  BSYNC.RECONVERGENT B1 ;  /* 0x0000000000017941 */ /* 0x000fea0003800200 */
.L_x_723:
        /* <DEDUP_REMOVED lines=13> */
.L_x_726:
[----:B------:R-:W-:Y:S05]  /*69e0*/  BSYNC.RECONVERGENT B1 ;  /* 0x0000000000017941 */ /* 0x000fea0003800200 */
.L_x_725:
        /* <DEDUP_REMOVED lines=13> */
.L_x_728:
[----:B------:R-:W-:Y:S05]  /*6ac0*/  BSYNC.RECONVERGENT B1 ;  /* 0x0000000000017941 */ /* 0x000fea0003800200 */
.L_x_727:
[----:B------:R-:W-:Y:S01]  /*6ad0*/  ISETP.GE.AND P0, PT, R15, R8, PT ;  /* 0x000000080f00720c */ /* 0x000fe20003f06270 */
[----:B------:R-:W-:Y:S01]  /*6ae0*/  BSSY.RECONVERGENT B1, `(.L_x_729) ;  /* 0x0000009000017945 */ /* 0x000fe20003800200 */
[----:B------:R-:W-:-:S11]  /*6af0*/  IMAD.MOV.U32 R9, RZ, RZ, R15 ;  /* 0x000000ffff097224 */ /* 0x000fd600078e000f */
[----:B------:R-:W-:Y:S05]  /*6b00*/  @P3 BRA P0, `(.L_x_730) ;  /* 0x0000000000183947 */ /* 0x000fea0000000000 */
[C---:B------:R-:W-:Y:S01]  /*6b10*/  VIADD R9, R8.reuse, 0xffffffff ;  /* 0xffffffff08097836 */ /* 0x040fe20000000000 */
[----:B------:R-:W-:-:S04]  /*6b20*/  ISETP.GT.AND P2, PT, R8, 0x1, PT ;  /* 0x000000010800780c */ /* 0x000fc80003f44270 */
[----:B------:R-:W-:-:S13]  /*6b30*/  ISETP.GT.AND P0, PT, R9, R15, P2 ;  /* 0x0000000f0900720c */ /* 0x000fda0001704270 */
[----:B------:R-:W-:-:S04]  /*6b40*/  @!P0 ISETP.NE.AND P1, PT, R9, R15, PT ;  /* 0x0000000f0900820c */ /* 0x000fc80003f25270 */
[----:B------:R-:W-:-:S04]  /*6b50*/  @!P0 SEL R8, R9, RZ, !P1 ;  /* 0x000000ff09088207 */ /* 0x000fc80004800000 */
[----:B------:R-:W-:-:S07]  /*6b60*/  @!P0 SEL R9, R8, RZ, P2 ;  /* 0x000000ff08098207 */ /* 0x000fce0001000000 */
.L_x_730:
[----:B------:R-:W-:Y:S05]  /*6b70*/  BSYNC.RECONVERGENT B1 ;  /* 0x0000000000017941 */ /* 0x000fea0003800200 */
.L_x_729:
        /* <DEDUP_REMOVED lines=13> */
.L_x_732:
[----:B------:R-:W-:Y:S05]  /*6c50*/  BSYNC.RECONVERGENT B1 ;  /* 0x0000000000017941 */ /* 0x000fea0003800200 */
.L_x_731:
        /* <DEDUP_REMOVED lines=13> */
.L_x_734:
[----:B------:R-:W-:Y:S05]  /*6d30*/  BSYNC.RECONVERGENT B1 ;  /* 0x0000000000017941 */ /* 0x000fea0003800200 */
.L_x_733:
        /* <DEDUP_REMOVED lines=15> */
.L_x_736:
[----:B------:R-:W-:Y:S05]  /*6e30*/  BSYNC.RECONVERGENT B1 ;  /* 0x0000000000017941 */ /* 0x000fea0003800200 */
.L_x_735:
        /* <DEDUP_REMOVED lines=13> */
.L_x_738:
[----:B------:R-:W-:Y:S05]  /*6f10*/  BSYNC.RECONVERGENT B1 ;  /* 0x0000000000017941 */ /* 0x000fea0003800200 */
.L_x_737:
        /* <DEDUP_REMOVED lines=13> */
.L_x_740:
[----:B------:R-:W-:Y:S05]  /*6ff0*/  BSYNC.RECONVERGENT B1 ;  /* 0x0000000000017941 */ /* 0x000fea0003800200 */
.L_x_739:
        /* <DEDUP_REMOVED lines=13> */
.L_x_742:
[----:B------:R-:W-:Y:S05]  /*70d0*/  BSYNC.RECONVERGENT B1 ;  /* 0x0000000000017941 */ /* 0x000fea0003800200 */
.L_x_741:
        /* <DEDUP_REMOVED lines=12> */
.L_x_744:
[----:B------:R-:W-:Y:S05]  /*71a0*/  BSYNC.RECONVERGENT B1 ;  /* 0x0000000000017941 */ /* 0x000fea0003800200 */
.L_x_743:
        /* <DEDUP_REMOVED lines=12> */
.L_x_746:
[----:B------:R-:W-:Y:S05]  /*7270*/  BSYNC.RECONVERGENT B1 ;  /* 0x0000000000017941 */ /* 0x000fea0003800200 */
.L_x_745:
        /* <DEDUP_REMOVED lines=11> */
.L_x_748:
[----:B------:R-:W-:Y:S05]  /*7330*/  BSYNC.RECONVERGENT B1 ;  /* 0x0000000000017941 */ /* 0x000fea0003800200 */
.L_x_747:
        /* <DEDUP_REMOVED lines=11> */
.L_x_750:
[----:B------:R-:W-:Y:S05]  /*73f0*/  BSYNC.RECONVERGENT B1 ;  /* 0x0000000000017941 */ /* 0x000fea0003800200 */
.L_x_749:
        /* <DEDUP_REMOVED lines=13> */
.L_x_752:
[----:B------:R-:W-:Y:S05]  /*74d0*/  BSYNC.RECONVERGENT B1 ;  /* 0x0000000000017941 */ /* 0x000fea0003800200 */
.L_x_751:
        /* <DEDUP_REMOVED lines=15> */
.L_x_754:
[----:B------:R-:W-:Y:S05]  /*75d0*/  BSYNC.RECONVERGENT B1 ;  /* 0x0000000000017941 */ /* 0x000fea0003800200 */
.L_x_753:
        /* <DEDUP_REMOVED lines=15> */
.L_x_756:
[----:B------:R-:W-:Y:S05]  /*76d0*/  BSYNC.RECONVERGENT B1 ;  /* 0x0000000000017941 */ /* 0x000fea0003800200 */
.L_x_755:
        /* <DEDUP_REMOVED lines=15> */
.L_x_758:
[----:B------:R-:W-:Y:S05]  /*77d0*/  BSYNC.RECONVERGENT B1 ;  /* 0x0000000000017941 */ /* 0x000fea0003800200 */
.L_x_757:
        /* <DEDUP_REMOVED lines=15> */
.L_x_760:
[----:B------:R-:W-:Y:S05]  /*78d0*/  BSYNC.RECONVERGENT B1 ;  /* 0x0000000000017941 */ /* 0x000fea0003800200 */
.L_x_759:
        /* <DEDUP_REMOVED lines=18> */
.L_x_761:
        /* <DEDUP_REMOVED lines=10> */
.L_x_762:
        /* <DEDUP_REMOVED lines=18> */
.L_x_766:
[----:B------:R-:W-:Y:S05]  /*7bc0*/  BSYNC.RECONVERGENT B2 ;  /* 0x0000000000027941 */ /* 0x000fea0003800200 */
.L_x_765:
[----:B------:R-:W-:-:S04]  /*7bd0*/  ISETP.NE.AND P4, PT, R35, RZ, PT ;  /* 0x000000ff2300720c */ /* 0x000fc80003f85270 */
[----:B------:R-:W-:-:S09]  /*7be0*/  SEL R11, R10, R11, !P4 ;  /* 0x0000000b0a0b7207 */ /* 0x000fd20006000000 */
.L_x_764:
[----:B------:R-:W-:Y:S05]  /*7bf0*/  BSYNC.RECONVERGENT B1 ;  /* 0x0000000000017941 */ /* 0x000fea0003800200 */
.L_x_763:
[----:B------:R-:W-:Y:S01]  /*7c00*/  ISETP.NE.AND P4, PT, R33, RZ, PT ;  /* 0x000000ff2100720c */ /* 0x000fe20003f85270 */
[----:B------:R-:W-:-:S12]  /*7c10*/  BSSY.RECONVERGENT B1, `(.L_x_767) ;  /* 0x000000c000017945 */ /* 0x000fd80003800200 */
[----:B------:R-:W-:Y:S05]  /*7c20*/  @!P4 BRA `(.L_x_768) ;  /* 0x000000000028c947 */ /* 0x000fea0003800000 */
        /* <DEDUP_REMOVED lines=10> */
.L_x_768:
[----:B------:R-:W-:Y:S05]  /*7cd0*/  BSYNC.RECONVERGENT B1 ;  /* 0x0000000000017941 */ /* 0x000fea0003800200 */
.L_x_767:
        /* <DEDUP_REMOVED lines=11> */
.L_x_770:
[----:B------:R-:W-:Y:S05]  /*7d90*/  BSYNC.RECONVERGENT B1 ;  /* 0x0000000000017941 */ /* 0x000fea0003800200 */
.L_x_769:
        /* <DEDUP_REMOVED lines=11> */
.L_x_772:
[----:B------:R-:W-:Y:S05]  /*7e50*/  BSYNC.RECONVERGENT B1 ;  /* 0x0000000000017941 */ /* 0x000fea0003800200 */
.L_x_771:
        /* <DEDUP_REMOVED lines=11> */
.L_x_774:
[----:B------:R-:W-:Y:S05]  /*7f10*/  BSYNC.RECONVERGENT B1 ;  /* 0x0000000000017941 */ /* 0x000fea0003800200 */
.L_x_773:
        /* <DEDUP_REMOVED lines=11> */
.L_x_776:
[----:B------:R-:W-:Y:S05]  /*7fd0*/  BSYNC.RECONVERGENT B1 ;  /* 0x0000000000017941 */ /* 0x000fea0003800200 */
.L_x_775:
        /* <DEDUP_REMOVED lines=11> */
.L_x_778:
[----:B------:R-:W-:Y:S05]  /*8090*/  BSYNC.RECONVERGENT B1 ;  /* 0x0000000000017941 */ /* 0x000fea0003800200 */
.L_x_777:
        /* <DEDUP_REMOVED lines=11> */
.L_x_780:
[----:B------:R-:W-:Y:S05]  /*8150*/  BSYNC.RECONVERGENT B1 ;  /* 0x0000000000017941 */ /* 0x000fea0003800200 */
.L_x_779:
        /* <DEDUP_REMOVED lines=11> */
.L_x_782:
[----:B------:R-:W-:Y:S05]  /*8210*/  BSYNC.RECONVERGENT B1 ;  /* 0x0000000000017941 */ /* 0x000fea0003800200 */
.L_x_781:
        /* <DEDUP_REMOVED lines=11> */
.L_x_784:
[----:B------:R-:W-:Y:S05]  /*82d0*/  BSYNC.RECONVERGENT B1 ;  /* 0x0000000000017941 */ /* 0x000fea0003800200 */
.L_x_783:
        /* <DEDUP_REMOVED lines=11> */
.L_x_786:
[----:B------:R-:W-:Y:S05]  /*8390*/  BSYNC.RECONVERGENT B1 ;  /* 0x0000000000017941 */ /* 0x000fea0003800200 */
.L_x_785:
        /* <DEDUP_REMOVED lines=11> */
.L_x_788:
[----:B------:R-:W-:Y:S05]  /*8450*/  BSYNC.RECONVERGENT B1 ;  /* 0x0000000000017941 */ /* 0x000fea0003800200 */
.L_x_787:
        /* <DEDUP_REMOVED lines=10> */
.L_x_790:
[----:B------:R-:W-:Y:S05]  /*8500*/  BSYNC.RECONVERGENT B1 ;  /* 0x0000000000017941 */ /* 0x000fea0003800200 */
.L_x_789:
        /* <DEDUP_REMOVED lines=10> */
.L_x_792:
[----:B------:R-:W-:Y:S05]  /*85b0*/  BSYNC.RECONVERGENT B1 ;  /* 0x0000000000017941 */ /* 0x000fea0003800200 */
.L_x_791:
        /* <DEDUP_REMOVED lines=10> */
.L_x_794:
[----:B------:R-:W-:Y:S05]  /*8660*/  BSYNC.RECONVERGENT B1 ;  /* 0x0000000000017941 */ /* 0x000fea0003800200 */
.L_x_793:
        /* <DEDUP_REMOVED lines=12> */
.L_x_722:
        /* <DEDUP_REMOVED lines=13> */
.L_x_797:
[----:B------:R-:W-:Y:S05]  /*8800*/  BSYNC.RECONVERGENT B1 ;  /* 0x0000000000017941 */ /* 0x000fea0003800200 */
.L_x_796:
        /* <DEDUP_REMOVED lines=12> */
.L_x_799:
[----:B------:R-:W-:Y:S05]  /*88d0*/  BSYNC.RECONVERGENT B1 ;  /* 0x0000000000017941 */ /* 0x000fea0003800200 */
.L_x_798:
        /* <DEDUP_REMOVED lines=11> */
.L_x_801:
[----:B------:R-:W-:Y:S05]  /*8990*/  BSYNC.RECONVERGENT B1 ;  /* 0x0000000000017941 */ /* 0x000fea0003800200 */
.L_x_800:
        /* <DEDUP_REMOVED lines=11> */
.L_x_803:
[----:B------:R-:W-:Y:S05]  /*8a50*/  BSYNC.RECONVERGENT B1 ;  /* 0x0000000000017941 */ /* 0x000fea0003800200 */
.L_x_802:
        /* <DEDUP_REMOVED lines=12> */
.L_x_805:
[----:B------:R-:W-:Y:S05]  /*8b20*/  BSYNC.RECONVERGENT B1 ;  /* 0x0000000000017941 */ /* 0x000fea0003800200 */
.L_x_804:
        /* <DEDUP_REMOVED lines=12> */
.L_x_807:
[----:B------:R-:W-:Y:S05]  /*8bf0*/  BSYNC.RECONVERGENT B1 ;  /* 0x0000000000017941 */ /* 0x000fea0003800200 */
.L_x_806:
        /* <DEDUP_REMOVED lines=12> */
.L_x_809:
[----:B------:R-:W-:Y:S05]  /*8cc0*/  BSYNC.RECONVERGENT B1 ;  /* 0x0000000000017941 */ /* 0x000fea0003800200 */
.L_x_808:
        /* <DEDUP_REMOVED lines=12> */
.L_x_811:
[----:B------:R-:W-:Y:S05]  /*8d90*/  BSYNC.RECONVERGENT B1 ;  /* 0x0000000000017941 */ /* 0x000fea0003800200 */
.L_x_810:
        /* <DEDUP_REMOVED lines=12> */
.L_x_813:
[----:B------:R-:W-:Y:S05]  /*8e60*/  BSYNC.RECONVERGENT B1 ;  /* 0x0000000000017941 */ /* 0x000fea0003800200 */
.L_x_812:
        /* <DEDUP_REMOVED lines=12> */
.L_x_815:
[----:B------:R-:W-:Y:S05]  /*8f30*/  BSYNC.RECONVERGENT B1 ;  /* 0x0000000000017941 */ /* 0x000fea0003800200 */
.L_x_814:
        /* <DEDUP_REMOVED lines=12> */
.L_x_817:
[----:B------:R-:W-:Y:S05]  /*9000*/  BSYNC.RECONVERGENT B1 ;  /* 0x0000000000017941 */ /* 0x000fea0003800200 */
.L_x_816:
        /* <DEDUP_REMOVED lines=12> */
.L_x_819:
[----:B------:R-:W-:Y:S05]  /*90d0*/  BSYNC.RECONVERGENT B1 ;  /* 0x0000000000017941 */ /* 0x000fea0003800200 */
.L_x_818:
        /* <DEDUP_REMOVED lines=12> */
.L_x_821:
[----:B------:R-:W-:Y:S05]  /*91a0*/  BSYNC.RECONVERGENT B1 ;  /* 0x0000000000017941 */ /* 0x000fea0003800200 */
.L_x_820:
        /* <DEDUP_REMOVED lines=12> */
.L_x_823:
[----:B------:R-:W-:Y:S05]  /*9270*/  BSYNC.RECONVERGENT B1 ;  /* 0x0000000000017941 */ /* 0x000fea0003800200 */
.L_x_822:
        /* <DEDUP_REMOVED lines=13> */
.L_x_825:
[----:B------:R-:W-:Y:S05]  /*9350*/  BSYNC.RECONVERGENT B1 ;  /* 0x0000000000017941 */ /* 0x000fea0003800200 */
.L_x_824:
        /* <DEDUP_REMOVED lines=15> */
.L_x_827:
[----:B------:R-:W-:Y:S05]  /*9450*/  BSYNC.RECONVERGENT B1 ;  /* 0x0000000000017941 */ /* 0x000fea0003800200 */
.L_x_826:
        /* <DEDUP_REMOVED lines=15> */
.L_x_829:
[----:B------:R-:W-:Y:S05]  /*9550*/  BSYNC.RECONVERGENT B1 ;  /* 0x0000000000017941 */ /* 0x000fea0003800200 */
.L_x_828:
        /* <DEDUP_REMOVED lines=15> */
.L_x_831:
[----:B------:R-:W-:Y:S05]  /*9650*/  BSYNC.RECONVERGENT B1 ;  /* 0x0000000000017941 */ /* 0x000fea0003800200 */
.L_x_830:
        /* <DEDUP_REMOVED lines=15> */
.L_x_833:
[----:B------:R-:W-:Y:S05]  /*9750*/  BSYNC.RECONVERGENT B1 ;  /* 0x0000000000017941 */ /* 0x000fea0003800200 */
.L_x_832:
        /* <DEDUP_REMOVED lines=18> */
.L_x_834:
        /* <DEDUP_REMOVED lines=10> */
.L_x_835:
[C---:B------:R-:W-:Y:S01]  /*9920*/  ISETP.GT.AND P0, PT, R11.reuse, RZ, PT ;  /* 0x000000ff0b00720c */ /* 0x040fe20003f04270 */
[----:B------:R-:W-:Y:S01]  /*9930*/  IMAD.MOV.U32 R29, RZ, RZ, R11 ;  /* 0x000000ffff1d7224 */ /* 0x000fe200078e000b */
[----:B------:R-:W-:Y:S02]  /*9940*/  ISETP.GE.AND P1, PT, R11, R10, PT ;  /* 0x0000000a0b00720c */ /* 0x000fe40003f26270 */
[----:B------:R-:W-:-:S04]  /*9950*/  ISETP.NE.AND P6, PT, R37, 0x2, PT ;  /* 0x000000022500780c */ /* 0x000fc80003fc5270 */
[----:B------:R-:W-:Y:S01]  /*9960*/  SEL R9, R9, R8, !P6 ;  /* 0x0000000809097207 */ /* 0x000fe20007000000 */
[----:B------:R-:W-:Y:S01]  /*9970*/  VIADD R8, R10, 0xffffffff ;  /* 0xffffffff0a087836 */ /* 0x000fe20000000000 */
        /* <DEDUP_REMOVED lines=9> */
.L_x_836:
        /* <DEDUP_REMOVED lines=14> */
.L_x_839:
[----:B------:R-:W-:Y:S05]  /*9af0*/  BSYNC.RECONVERGENT B1 ;  /* 0x0000000000017941 */ /* 0x000fea0003800200 */
.L_x_838:
[----:B------:R-:W-:-:S04]  /*9b00*/  ISETP.NE.AND P0, PT, R35, RZ, PT ;  /* 0x000000ff2300720c */ /* 0x000fc80003f05270 */
[----:B------:R-:W-:Y:S01]  /*9b10*/  SEL R26, R9, R26, !P0 ;  /* 0x0000001a091a7207 */ /* 0x000fe20004000000 */
[----:B------:R-:W-:Y:S08]  /*9b20*/  BRA `(.L_x_840) ;  /* 0x0000001000cc7947 */ /* 0x000ff00003800000 */
.L_x_837:
[----:B------:R-:W0:Y:S01]  /*9b30*/  LDC.64 R8, c[0x0][0x390] ;  /* 0x0000e400ff087b82 */ /* 0x000e220000000a00 */
[----:B------:R-:W-:Y:S02]  /*9b40*/  ISETP.NE.AND P0, PT, R10, RZ, PT ;  /* 0x000000ff0a00720c */ /* 0x000fe40003f05270 */
[----:B------:R-:W-:-:S05]  /*9b50*/  LOP3.LUT R23, RZ, R10, RZ, 0x33, !PT ;  /* 0x0000000aff177212 */ /* 0x000fca00078e33ff */
[----:B------:R-:W1:Y:S01]  /*9b60*/  LDC R27, c[0x0][0x370] ;  /* 0x0000dc00ff1b7b82 */ /* 0x000e620000000800 */
[----:B------:R-:W-:-:S05]  /*9b70*/  IMAD.IADD R23, R24, 0x1, R23 ;  /* 0x0000000118177824 */ /* 0x000fca00078e0217 */
[----:B------:R-:W-:Y:S01]  /*9b80*/  @!P0 IMAD.MOV.U32 R28, RZ, RZ, 0x64 ;  /* 0x00000064ff1c8424 */ /* 0x000fe200078e00ff */
[----:B------:R2:W-:Y:S01]  /*9b90*/  @!P0 STS [UR4+0xc], R29 ;  /* 0x00000c1dff008988 */ /* 0x0005e20008000804 */
[----:B0-----:R-:W-:-:S05]  /*9ba0*/  IMAD.WIDE R32, R24, 0x8, R8 ;  /* 0x0000000818207825 */ /* 0x001fca00078e0208 */
[----:B------:R2:W-:Y:S01]  /*9bb0*/  @!P0 ST.E.64.STRONG.GPU desc[UR8][R32.64+0x100], R28 ;  /* 0x0001001c20008985 */ /* 0x0005e2000c10fb08 */
[----:B-1----:R-:W-:-:S13]  /*9bc0*/  ISETP.GT.U32.AND P1, PT, R27, 0x1f3, PT ;  /* 0x000001f31b00780c */ /* 0x002fda0003f24070 */
[----:B--2---:R-:W-:Y:S05]  /*9bd0*/  @P1 BRA `(.L_x_841) ;  /* 0x0000000000081947 */ /* 0x004fea0003800000 */
[----:B------:R0:W-:Y:S06]  /*9be0*/  MEMBAR.SC.CTA ;  /* 0x0000000000007992 */ /* 0x0001ec0000000000 */
[----:B0-----:R-:W-:Y:S05]  /*9bf0*/  BRA `(.L_x_842) ;  /* 0x0000000000087947 */ /* 0x001fea0003800000 */
.L_x_841:
[----:B------:R-:W-:Y:S05]  /*9c00*/  NANOSLEEP 0x1c2 ;  /* 0x000001c20000795d */ /* 0x000fea0003800000 */
[----:B------:R-:W-:Y:S01]  /*9c10*/  NOP ;  /* 0x0000000000007918 */ /* 0x000fe20000000000 */
.L_x_842:
[----:B------:R-:W-:-:S05]  /*9c20*/  IMAD.WIDE R8, R23, 0x8, R8 ;  /* 0x0000000817087825 */ /* 0x000fca00078e0208 */
[----:B------:R-:W2:Y:S01]  /*9c30*/  LD.E.64.STRONG.GPU R10, desc[UR8][R8.64+0x100] ;  /* 0x00010008080a7980 */ /* 0x000ea2000c10fb00 */
[----:B------:R-:W-:Y:S01]  /*9c40*/  UMOV UR5, 0xffffffff ;  /* 0xffffffff00057882 */ /* 0x000fe20000000000 */
[----:B--2---:R-:W-:Y:S02]  /*9c50*/  ISETP.NE.AND P0, PT, R10, 0x63, PT ;  /* 0x000000630a00780c */ /* 0x004fe40003f05270 */
[----:B------:R-:W-:Y:S11]  /*9c60*/  BRA.DIV UR5, `(.L_x_843) ;  /* 0x0000002e05787947 */ /* 0x000ff6000b800000 */
[----:B------:R-:W-:-:S13]  /*9c70*/  VOTE.ANY P0, !P0 ;  /* 0x0000000000ff7806 */ /* 0x000fda0004000100 */
.L_x_977:
[----:B------:R-:W-:Y:S05]  /*9c80*/  @!P0 BRA `(.L_x_844) ;  /* 0x0000000000308947 */ /* 0x000fea0003800000 */
.L_x_848:
[----:B------:R-:W-:Y:S05]  /*9c90*/  YIELD ;  /* 0x0000000000007946 */ /* 0x000fea0003800000 */
[----:B------:R-:W-:Y:S05]  /*9ca0*/  @P1 BRA `(.L_x_845) ;  /* 0x0000000000081947 */ /* 0x000fea0003800000 */
[----:B------:R0:W-:Y:S06]  /*9cb0*/  MEMBAR.SC.CTA ;  /* 0x0000000000007992 */ /* 0x0001ec0000000000 */
[----:B0-----:R-:W-:Y:S05]  /*9cc0*/  BRA `(.L_x_846) ;  /* 0x0000000000087947 */ /* 0x001fea0003800000 */
.L_x_845:
[----:B------:R-:W-:Y:S05]  /*9cd0*/  NANOSLEEP 0x15e ;  /* 0x0000015e0000795d */ /* 0x000fea0003800000 */
[----:B------:R-:W-:Y:S01]  /*9ce0*/  NOP ;  /* 0x0000000000007918 */ /* 0x000fe20000000000 */
.L_x_846:
[----:B------:R-:W2:Y:S01]  /*9cf0*/  LD.E.64.STRONG.GPU R10, desc[UR8][R8.64+0x100] ;  /* 0x00010008080a7980 */ /* 0x000ea2000c10fb00 */
[----:B------:R-:W-:Y:S01]  /*9d00*/  UMOV UR5, 0xffffffff ;  /* 0xffffffff00057882 */ /* 0x000fe20000000000 */
[----:B--2---:R-:W-:Y:S02]  /*9d10*/  ISETP.NE.AND P0, PT, R10, 0x63, PT ;  /* 0x000000630a00780c */ /* 0x004fe40003f05270 */
[----:B------:R-:W-:Y:S11]  /*9d20*/  BRA.DIV UR5, `(.L_x_847) ;  /* 0x0000002e05687947 */ /* 0x000ff6000b800000 */
[----:B------:R-:W-:-:S13]  /*9d30*/  VOTE.ANY P0, !P0 ;  /* 0x0000000000ff7806 */ /* 0x000fda0004000100 */
.L_x_980:
[----:B------:R-:W-:Y:S05]  /*9d40*/  @P0 BRA `(.L_x_848) ;  /* 0xfffffffc00d00947 */ /* 0x000fea000383ffff */
.L_x_844:
        /* <DEDUP_REMOVED lines=10> */
.L_x_984:
[----:B------:R-:W-:Y:S01]  /*9df0*/  ISETP.GE.AND P0, PT, R35, R8, PT ;  /* 0x000000082300720c */ /* 0x000fe20003f06270 */
[----:B------:R-:W-:Y:S01]  /*9e00*/  BSSY.RECONVERGENT B1, `(.L_x_850) ;  /* 0x000000e000017945 */ /* 0x000fe20003800200 */
[----:B------:R-:W-:-:S11]  /*9e10*/  IMAD.MOV.U32 R22, RZ, RZ, R11 ;  /* 0x000000ffff167224 */ /* 0x000fd600078e000b */
[----:B------:R-:W-:Y:S05]  /*9e20*/  @P0 BRA `(.L_x_851) ;  /* 0x00000000002c0947 */ /* 0x000fea0003800000 */
[C---:B-1----:R-:W-:Y:S01]  /*9e30*/  ISETP.GE.AND P0, PT, R11.reuse, R24, PT ;  /* 0x000000180b00720c */ /* 0x042fe20003f06270 */
[----:B------:R-:W-:Y:S01]  /*9e40*/  VIADD R28, R24, 0xffffffff ;  /* 0xffffffff181c7836 */ /* 0x000fe20000000000 */
        /* <DEDUP_REMOVED lines=9> */
.L_x_851:
[----:B------:R-:W-:Y:S05]  /*9ee0*/  BSYNC.RECONVERGENT B1 ;  /* 0x0000000000017941 */ /* 0x000fea0003800200 */
.L_x_850:
[----:B------:R-:W-:-:S03]  /*9ef0*/  UMOV UR5, 0xffffffff ;  /* 0xffffffff00057882 */ /* 0x000fc60000000000 */
[----:B------:R-:W-:Y:S05]  /*9f00*/  BRA.DIV UR5, `(.L_x_852) ;  /* 0x0000002e05607947 */ /* 0x000fea000b800000 */
[----:B------:R2:W3:Y:S02]  /*9f10*/  SHFL.DOWN PT, R9, R22, 0x2, R8 ;  /* 0x0840000016097989 */ /* 0x0004e400000e0008 */
.L_x_987:
[----:B0-----:R-:W-:Y:S01]  /*9f20*/  VIADD R11, R35, 0x2 ;  /* 0x00000002230b7836 */ /* 0x001fe20000000000 */
[----:B------:R-:W-:Y:S04]  /*9f30*/  BSSY.RECONVERGENT B1, `(.L_x_853) ;  /* 0x000000d000017945 */ /* 0x000fe80003800200 */
[----:B------:R-:W-:-:S13]  /*9f40*/  ISETP.GT.AND P0, PT, R11, R8, PT ;  /* 0x000000080b00720c */ /* 0x000fda0003f04270 */
[----:B------:R-:W-:Y:S05]  /*9f50*/  @P0 BRA `(.L_x_854) ;  /* 0x0000000000280947 */ /* 0x000fea0003800000 */
[C---:B---3--:R-:W-:Y:S01]  /*9f60*/  ISETP.GE.AND P0, PT, R22.reuse, R9, PT ;  /* 0x000000091600720c */ /* 0x048fe20003f06270 */
[----:B------:R-:W-:Y:S01]  /*9f70*/  VIADD R11, R9, 0xffffffff ;  /* 0xffffffff090b7836 */ /* 0x000fe20000000000 */
[----:B------:R-:W-:-:S13]  /*9f80*/  ISETP.GT.AND P1, PT, R22, RZ, PT ;  /* 0x000000ff1600720c */ /* 0x000fda0003f24270 */
[----:B------:R-:W-:Y:S05]  /*9f90*/  @P0 BRA P1, `(.L_x_854) ;  /* 0x0000000000180947 */ /* 0x000fea0000800000 */
[----:B------:R-:W-:-:S04]  /*9fa0*/  ISETP.GT.AND P6, PT, R9, 0x1, PT ;  /* 0x000000010900780c */ /* 0x000fc80003fc4270 */
[----:B------:R-:W-:-:S13]  /*9fb0*/  ISETP.GT.AND P0, PT, R11, R22, P6 ;  /* 0x000000160b00720c */ /* 0x000fda0003704270 */
[----:B------:R-:W-:Y:S01]  /*9fc0*/  @!P0 ISETP.NE.AND P1, PT, R11, R22, PT ;  /* 0x000000160b00820c */ /* 0x000fe20003f25270 */
[----:B--2---:R-:W-:-:S03]  /*9fd0*/  IMAD.MOV.U32 R22, RZ, RZ, R11 ;  /* 0x000000ffff167224 */ /* 0x004fc600078e000b */
[----:B------:R-:W-:-:S04]  /*9fe0*/  @!P0 SEL R9, R11, RZ, !P1 ;  /* 0x000000ff0b098207 */ /* 0x000fc80004800000 */
[----:B------:R-:W-:-:S07]  /*9ff0*/  @!P0 SEL R22, R9, RZ, P6 ;  /* 0x000000ff09168207 */ /* 0x000fce0003000000 */
.L_x_854:
[----:B------:R-:W-:Y:S05]  /*a000*/  BSYNC.RECONVERGENT B1 ;  /* 0x0000000000017941 */ /* 0x000fea0003800200 */
.L_x_853:
[----:B------:R-:W-:-:S03]  /*a010*/  UMOV UR5, 0xffffffff ;  /* 0xffffffff00057882 */ /* 0x000fc60000000000 */
[----:B------:R-:W-:Y:S05]  /*a020*/  BRA.DIV UR5, `(.L_x_855) ;  /* 0x0000002e05387947 */ /* 0x000fea000b800000 */
[----:B---3--:R0:W3:Y:S02]  /*a030*/  SHFL.DOWN PT, R9, R22, 0x4, R8 ;  /* 0x0880000016097989 */ /* 0x0080e400000e0008 */
.L_x_990:
[----:B------:R-:W-:Y:S01]  /*a040*/  VIADD R36, R35, 0x4 ;  /* 0x0000000423247836 */ /* 0x000fe20000000000 */
        /* <DEDUP_REMOVED lines=13> */
.L_x_857:
[----:B------:R-:W-:Y:S05]  /*a120*/  BSYNC.RECONVERGENT B1 ;  /* 0x0000000000017941 */ /* 0x000fea0003800200 */
.L_x_856:
[----:B------:R-:W-:-:S03]  /*a130*/  UMOV UR5, 0xffffffff ;  /* 0xffffffff00057882 */ /* 0x000fc60000000000 */
[----:B------:R-:W-:Y:S05]  /*a140*/  BRA.DIV UR5, `(.L_x_858) ;  /* 0x0000002e05107947 */ /* 0x000fea000b800000 */
[----:B---3--:R3:W4:Y:S02]  /*a150*/  SHFL.DOWN PT, R9, R22, 0x8, R8 ;  /* 0x0900000016097989 */ /* 0x00872400000e0008 */
.L_x_993:
[----:B------:R-:W-:Y:S01]  /*a160*/  VIADD R11, R35, 0x8 ;  /* 0x00000008230b7836 */ /* 0x000fe20000000000 */
[----:B------:R-:W-:Y:S04]  /*a170*/  BSSY.RECONVERGENT B1, `(.L_x_859) ;  /* 0x000000f000017945 */ /* 0x000fe80003800200 */
[----:B------:R-:W-:Y:S01]  /*a180*/  ISETP.GT.AND P0, PT, R11, R8, PT ;  /* 0x000000080b00720c */ /* 0x000fe20003f04270 */
[----:B------:R-:W-:-:S12]  /*a190*/  IMAD.MOV.U32 R11, RZ, RZ, R22 ;  /* 0x000000ffff0b7224 */ /* 0x000fd800078e0016 */
[----:B------:R-:W-:Y:S05]  /*a1a0*/  @P0 BRA `(.L_x_860) ;  /* 0x00000000002c0947 */ /* 0x000fea0003800000 */
[C---:B----4-:R-:W-:Y:S01]  /*a1b0*/  ISETP.GE.AND P0, PT, R22.reuse, R9, PT ;  /* 0x000000091600720c */ /* 0x050fe20003f06270 */
        /* <DEDUP_REMOVED lines=10> */
.L_x_860:
[----:B------:R-:W-:Y:S05]  /*a260*/  BSYNC.RECONVERGENT B1 ;  /* 0x0000000000017941 */ /* 0x000fea0003800200 */
.L_x_859:
[----:B------:R-:W-:-:S03]  /*a270*/  UMOV UR5, 0xffffffff ;  /* 0xffffffff00057882 */ /* 0x000fc60000000000 */
[----:B------:R-:W-:Y:S05]  /*a280*/  BRA.DIV UR5, `(.L_x_861) ;  /* 0x0000002a05e07947 */ /* 0x000fea000b800000 */
[----:B----4-:R4:W0:Y:S02]  /*a290*/  SHFL.DOWN PT, R9, R11, 0x10, R8 ;  /* 0x0a0000000b097989 */ /* 0x01082400000e0008 */
.L_x_996:
        /* <DEDUP_REMOVED lines=15> */
.L_x_863:
[----:B------:R-:W-:Y:S05]  /*a390*/  BSYNC.RECONVERGENT B1 ;  /* 0x0000000000017941 */ /* 0x000fea0003800200 */
.L_x_862:
[----:B-1----:R-:W-:Y:S01]  /*a3a0*/  IADD3 R24, P1, PT, R24, 0x100, RZ ;  /* 0x0000010018187810 */ /* 0x002fe20007f3e0ff */
[----:B------:R-:W-:Y:S01]  /*a3b0*/  UMOV UR5, 0xffffffff ;  /* 0xffffffff00057882 */ /* 0x000fe20000000000 */
[----:B------:R-:W-:-:S03]  /*a3c0*/  ISETP.NE.AND P0, PT, R10, 0x65, PT ;  /* 0x000000650a00780c */ /* 0x000fc60003f05270 */
[----:B------:R-:W-:Y:S01]  /*a3d0*/  IMAD.X R25, RZ, RZ, R25, P1 ;  /* 0x000000ffff197224 */ /* 0x000fe200008e0619 */
[----:B------:R-:W-:Y:S09]  /*a3e0*/  BRA.DIV UR5, `(.L_x_864) ;  /* 0x0000002a05ac7947 */ /* 0x000ff2000b800000 */
[----:B------:R-:W-:-:S13]  /*a3f0*/  VOTE.ALL P0, P0 ;  /* 0x0000000000ff7806 */ /* 0x000fda0000000000 */
.L_x_999:
[----:B------:R-:W-:Y:S01]  /*a400*/  IMAD.MOV.U32 R28, RZ, RZ, R11 ;  /* 0x000000ffff1c7224 */ /* 0x000fe200078e000b */
[----:B------:R-:W-:Y:S06]  /*a410*/  @!P0 BRA `(.L_x_865) ;  /* 0x0000000800148947 */ /* 0x000fec0003800000 */
.L_x_890:
[----:B01234-:R-:W-:-:S05]  /*a420*/  IMAD.WIDE R8, R23, 0x8, R24 ;  /* 0x0000000817087825 */ /* 0x01ffca00078e0218 */
[----:B------:R-:W2:Y:S01]  /*a430*/  LD.E.64.STRONG.GPU R10, desc[UR8][R8.64+-0x100] ;  /* 0xffff0008080a7980 */ /* 0x000ea2000c10fb00 */
[----:B------:R-:W-:Y:S05]  /*a440*/  YIELD ;  /* 0x0000000000007946 */ /* 0x000fea0003800000 */
[----:B------:R-:W-:Y:S01]  /*a450*/  UMOV UR5, 0xffffffff ;  /* 0xffffffff00057882 */ /* 0x000fe20000000000 */
[----:B--2---:R-:W-:Y:S02]  /*a460*/  ISETP.NE.AND P0, PT, R10, 0x63, PT ;  /* 0x000000630a00780c */ /* 0x004fe40003f05270 */
[----:B------:R-:W-:Y:S11]  /*a470*/  BRA.DIV UR5, `(.L_x_866) ;  /* 0x0000002a05a47947 */ /* 0x000ff6000b800000 */
[----:B------:R-:W-:-:S13]  /*a480*/  VOTE.ANY P0, !P0 ;  /* 0x0000000000ff7806 */ /* 0x000fda0004000100 */
.L_x_1002:
[----:B------:R-:W-:Y:S05]  /*a490*/  @!P0 BRA `(.L_x_867) ;  /* 0x0000000000348947 */ /* 0x000fea0003800000 */
[----:B------:R-:W-:-:S13]  /*a4a0*/  ISETP.GT.U32.AND P1, PT, R27, 0x1f3, PT ;  /* 0x000001f31b00780c */ /* 0x000fda0003f24070 */
.L_x_871:
[----:B------:R-:W-:Y:S05]  /*a4b0*/  YIELD ;  /* 0x0000000000007946 */ /* 0x000fea0003800000 */
[----:B------:R-:W-:Y:S05]  /*a4c0*/  @P1 BRA `(.L_x_868) ;  /* 0x0000000000081947 */ /* 0x000fea0003800000 */
[----:B------:R0:W-:Y:S06]  /*a4d0*/  MEMBAR.SC.CTA ;  /* 0x0000000000007992 */ /* 0x0001ec0000000000 */
[----:B0-----:R-:W-:Y:S05]  /*a4e0*/  BRA `(.L_x_869) ;  /* 0x0000000000087947 */ /* 0x001fea0003800000 */
.L_x_868:
[----:B------:R-:W-:Y:S05]  /*a4f0*/  NANOSLEEP 0x15e ;  /* 0x0000015e0000795d */ /* 0x000fea0003800000 */
[----:B------:R-:W-:Y:S01]  /*a500*/  NOP ;  /* 0x0000000000007918 */ /* 0x000fe20000000000 */
.L_x_869:
[----:B------:R-:W2:Y:S01]  /*a510*/  LD.E.64.STRONG.GPU R10, desc[UR8][R8.64+-0x100] ;  /* 0xffff0008080a7980 */ /* 0x000ea2000c10fb00 */
[----:B------:R-:W-:Y:S01]  /*a520*/  UMOV UR5, 0xffffffff ;  /* 0xffffffff00057882 */ /* 0x000fe20000000000 */
[----:B--2---:R-:W-:Y:S02]  /*a530*/  ISETP.NE.AND P0, PT, R10, 0x63, PT ;  /* 0x000000630a00780c */ /* 0x004fe40003f05270 */
[----:B------:R-:W-:Y:S11]  /*a540*/  BRA.DIV UR5, `(.L_x_870) ;  /* 0x0000002a05907947 */ /* 0x000ff6000b800000 */
[----:B------:R-:W-:-:S13]  /*a550*/  VOTE.ANY P0, !P0 ;  /* 0x0000000000ff7806 */ /* 0x000fda0004000100 */
.L_x_1005:
[----:B------:R-:W-:Y:S05]  /*a560*/  @P0 BRA `(.L_x_871) ;  /* 0xfffffffc00d00947 */ /* 0x000fea000383ffff */
.L_x_867:
        /* <DEDUP_REMOVED lines=9> */
.L_x_1009:
        /* <DEDUP_REMOVED lines=13> */
.L_x_874:
[----:B------:R-:W-:Y:S05]  /*a6d0*/  BSYNC.RECONVERGENT B1 ;  /* 0x0000000000017941 */ /* 0x000fea0003800200 */
.L_x_873:
[----:B------:R-:W-:-:S03]  /*a6e0*/  UMOV UR5, 0xffffffff ;  /* 0xffffffff00057882 */ /* 0x000fc60000000000 */
[----:B------:R-:W-:Y:S05]  /*a6f0*/  BRA.DIV UR5, `(.L_x_875) ;  /* 0x0000002a058c7947 */ /* 0x000fea000b800000 */
[----:B-1----:R1:W2:Y:S02]  /*a700*/  SHFL.DOWN PT, R9, R11, 0x2, R8 ;  /* 0x084000000b097989 */ /* 0x0022a400000e0008 */
.L_x_1012:
[----:B------:R-:W-:Y:S01]  /*a710*/  VIADD R21, R35, 0x2 ;  /* 0x0000000223157836 */ /* 0x000fe20000000000 */
[----:B------:R-:W-:Y:S04]  /*a720*/  BSSY.RECONVERGENT B1, `(.L_x_876) ;  /* 0x000000d000017945 */ /* 0x000fe80003800200 */
[----:B------:R-:W-:-:S13]  /*a730*/  ISETP.GT.AND P0, PT, R21, R8, PT ;  /* 0x000000081500720c */ /* 0x000fda0003f04270 */
        /* <DEDUP_REMOVED lines=11> */
.L_x_877:
[----:B------:R-:W-:Y:S05]  /*a7f0*/  BSYNC.RECONVERGENT B1 ;  /* 0x0000000000017941 */ /* 0x000fea0003800200 */
.L_x_876:
[----:B------:R-:W-:-:S03]  /*a800*/  UMOV UR5, 0xffffffff ;  /* 0xffffffff00057882 */ /* 0x000fc60000000000 */
[----:B------:R-:W-:Y:S05]  /*a810*/  BRA.DIV UR5, `(.L_x_878) ;  /* 0x0000002a05687947 */ /* 0x000fea000b800000 */
[----:B--2---:R2:W3:Y:S02]  /*a820*/  SHFL.DOWN PT, R9, R11, 0x4, R8 ;  /* 0x088000000b097989 */ /* 0x0044e400000e0008 */
.L_x_1015:
[----:B------:R-:W-:Y:S01]  /*a830*/  ISETP.GT.AND P0, PT, R36, R8, PT ;  /* 0x000000082400720c */ /* 0x000fe20003f04270 */
[----:B------:R-:W-:-:S12]  /*a840*/  BSSY.RECONVERGENT B1, `(.L_x_879) ;  /* 0x000000c000017945 */ /* 0x000fd80003800200 */
        /* <DEDUP_REMOVED lines=11> */
.L_x_880:
[----:B------:R-:W-:Y:S05]  /*a900*/  BSYNC.RECONVERGENT B1 ;  /* 0x0000000000017941 */ /* 0x000fea0003800200 */
.L_x_879:
[----:B------:R-:W-:-:S03]  /*a910*/  UMOV UR5, 0xffffffff ;  /* 0xffffffff00057882 */ /* 0x000fc60000000000 */
[----:B------:R-:W-:Y:S05]  /*a920*/  BRA.DIV UR5, `(.L_x_881) ;  /* 0x0000002a05487947 */ /* 0x000fea000b800000 */
[----:B---3--:R3:W4:Y:S02]  /*a930*/  SHFL.DOWN PT, R9, R11, 0x8, R8 ;  /* 0x090000000b097989 */ /* 0x00872400000e0008 */
.L_x_1018:
        /* <DEDUP_REMOVED lines=14> */
.L_x_883:
[----:B------:R-:W-:Y:S05]  /*aa20*/  BSYNC.RECONVERGENT B1 ;  /* 0x0000000000017941 */ /* 0x000fea0003800200 */
.L_x_882:
[----:B------:R-:W-:-:S03]  /*aa30*/  UMOV UR5, 0xffffffff ;  /* 0xffffffff00057882 */ /* 0x000fc60000000000 */
[----:B------:R-:W-:Y:S05]  /*aa40*/  BRA.DIV UR5, `(.L_x_884) ;  /* 0x0000002a05247947 */ /* 0x000fea000b800000 */
[----:B----4-:R4:W0:Y:S02]  /*aa50*/  SHFL.DOWN PT, R9, R11, 0x10, R8 ;  /* 0x0a0000000b097989 */ /* 0x01082400000e0008 */
.L_x_1021:
        /* <DEDUP_REMOVED lines=14> */
.L_x_886:
[----:B------:R-:W-:Y:S05]  /*ab40*/  BSYNC.RECONVERGENT B1 ;  /* 0x0000000000017941 */ /* 0x000fea0003800200 */
.L_x_885:
[C---:B------:R-:W-:Y:S01]  /*ab50*/  ISETP.GT.AND P1, PT, R28.reuse, RZ, PT ;  /* 0x000000ff1c00720c */ /* 0x040fe20003f24270 */
[----:B------:R-:W-:Y:S01]  /*ab60*/  BSSY.RECONVERGENT B1, `(.L_x_887) ;  /* 0x000000a000017945 */ /* 0x000fe20003800200 */
[----:B------:R-:W-:Y:S01]  /*ab70*/  ISETP.GE.AND P0, PT, R28, R11, PT ;  /* 0x0000000b1c00720c */ /* 0x000fe20003f06270 */
[----:B0-----:R-:W-:-:S12]  /*ab80*/  VIADD R9, R11, 0xffffffff ;  /* 0xffffffff0b097836 */ /* 0x001fd80000000000 */
[----:B------:R-:W-:Y:S05]  /*ab90*/  @P0 BRA P1, `(.L_x_888) ;  /* 0x0000000000180947 */ /* 0x000fea0000800000 */
[----:B------:R-:W-:-:S04]  /*aba0*/  ISETP.GT.AND P6, PT, R11, 0x1, PT ;  /* 0x000000010b00780c */ /* 0x000fc80003fc4270 */
[----:B------:R-:W-:-:S13]  /*abb0*/  ISETP.GT.AND P0, PT, R9, R28, P6 ;  /* 0x0000001c0900720c */ /* 0x000fda0003704270 */
[----:B------:R-:W-:Y:S01]  /*abc0*/  @!P0 ISETP.NE.AND P1, PT, R9, R28, PT ;  /* 0x0000001c0900820c */ /* 0x000fe20003f25270 */
[----:B------:R-:W-:-:S03]  /*abd0*/  IMAD.MOV.U32 R28, RZ, RZ, R9 ;  /* 0x000000ffff1c7224 */ /* 0x000fc600078e0009 */
[----:B-1234-:R-:W-:-:S04]  /*abe0*/  @!P0 SEL R8, R9, RZ, !P1 ;  /* 0x000000ff09088207 */ /* 0x01efc80004800000 */
[----:B------:R-:W-:-:S07]  /*abf0*/  @!P0 SEL R28, R8, RZ, P6 ;  /* 0x000000ff081c8207 */ /* 0x000fce0003000000 */
.L_x_888:
[----:B------:R-:W-:Y:S05]  /*ac00*/  BSYNC.RECONVERGENT B1 ;  /* 0x0000000000017941 */ /* 0x000fea0003800200 */
.L_x_887:
[----:B------:R-:W-:Y:S01]  /*ac10*/  UMOV UR5, 0xffffffff ;  /* 0xffffffff00057882 */ /* 0x000fe20000000000 */
[----:B------:R-:W-:Y:S01]  /*ac20*/  ISETP.NE.AND P0, PT, R10, 0x65, PT ;  /* 0x000000650a00780c */ /* 0x000fe20003f05270 */
[----:B------:R-:W-:Y:S01]  /*ac30*/  VIADD R23, R23, 0xffffffe0 ;  /* 0xffffffe017177836 */ /* 0x000fe20000000000 */
[----:B------:R-:W-:Y:S11]  /*ac40*/  BRA.DIV UR5, `(.L_x_889) ;  /* 0x0000002605c87947 */ /* 0x000ff6000b800000 */
[----:B------:R-:W-:-:S13]  /*ac50*/  VOTE.ALL P0, P0 ;  /* 0x0000000000ff7806 */ /* 0x000fda0000000000 */
.L_x_1024:
[----:B------:R-:W-:Y:S05]  /*ac60*/  @P0 BRA `(.L_x_890) ;  /* 0xfffffff400ec0947 */ /* 0x000fea000383ffff */
.L_x_865:
[----:B01234-:R-:W0:Y:S01]  /*ac70*/  S2R R8, SR_TID.X ;  /* 0x0000000000087919 */ /* 0x01fe220000002100 */
        /* <DEDUP_REMOVED lines=15> */
.L_x_894:
[----:B------:R-:W-:Y:S05]  /*ad70*/  BSYNC.RECONVERGENT B2 ;  /* 0x0000000000027941 */ /* 0x000fea0003800200 */
.L_x_893:
[----:B------:R-:W0:Y:S01]  /*ad80*/  S2UR UR6, SR_CgaCtaId ;  /* 0x00000000000679c3 */ /* 0x000e220000008800 */
[----:B------:R-:W-:Y:S01]  /*ad90*/  UMOV UR5, 0x400 ;  /* 0x0000040000057882 */ /* 0x000fe20000000000 */
[----:B------:R-:W-:-:S05]  /*ada0*/  IMAD.MOV.U32 R8, RZ, RZ, 0x65 ;  /* 0x00000065ff087424 */ /* 0x000fca00078e00ff */
[----:B------:R1:W-:Y:S01]  /*adb0*/  ST.E.64.STRONG.GPU desc[UR8][R32.64+0x100], R8 ;  /* 0x0001000820007985 */ /* 0x0003e2000c10fb08 */
[----:B0-----:R-:W-:-:S09]  /*adc0*/  ULEA UR5, UR6, UR5, 0x18 ;  /* 0x0000000506057291 */ /* 0x001fd2000f8ec0ff */
[----:B------:R1:W-:Y:S04]  /*add0*/  STS [UR5+0x8], R9 ;  /* 0x00000809ff007988 */ /* 0x0003e80008000805 */
[----:B------:R1:W-:Y:S02]  /*ade0*/  STS [UR5+0x4], R28 ;  /* 0x0000041cff007988 */ /* 0x0003e40008000805 */
.L_x_892:
[----:B------:R-:W-:Y:S05]  /*adf0*/  BSYNC.RECONVERGENT B1 ;  /* 0x0000000000017941 */ /* 0x000fea0003800200 */
.L_x_891:
[----:B------:R-:W-:-:S13]  /*ae00*/  ISETP.NE.AND P0, PT, R35, RZ, PT ;  /* 0x000000ff2300720c */ /* 0x000fda0003f05270 */
[----:B-1----:R-:W0:Y:S01]  /*ae10*/  @!P0 S2R R9, SR_CgaCtaId ;  /* 0x0000000000098919 */ /* 0x002e220000008800 */
[----:B------:R-:W-:Y:S01]  /*ae20*/  @!P0 MOV R8, 0x400 ;  /* 0x0000040000088802 */ /* 0x000fe20000000f00 */
[----:B------:R-:W-:-:S03]  /*ae30*/  @!P0 IMAD.MOV.U32 R26, RZ, RZ, R28 ;  /* 0x000000ffff1a8224 */ /* 0x000fc600078e001c */
[----:B0-----:R-:W-:-:S05]  /*ae40*/  @!P0 LEA R9, R9, R8, 0x18 ;  /* 0x0000000809098211 */ /* 0x001fca00078ec0ff */
[----:B------:R0:W-:Y:S02]  /*ae50*/  @!P0 STS [R9+0x24], R28 ;  /* 0x0000241c09008388 */ /* 0x0001e40000000800 */
.L_x_840:
[----:B------:R-:W-:Y:S05]  /*ae60*/  WARPSYNC.ALL ;  /* 0x0000000000007948 */ /* 0x000fea0003800000 */
[----:B------:R-:W1:Y:S01]  /*ae70*/  S2R R8, SR_TID.X ;  /* 0x0000000000087919 */ /* 0x000e620000002100 */
[----:B------:R-:W2:Y:S01]  /*ae80*/  S2UR UR5, SR_CgaCtaId ;  /* 0x00000000000579c3 */ /* 0x000ea20000008800 */
[----:B------:R-:W-:Y:S01]  /*ae90*/  UMOV UR4, 0x400 ;  /* 0x0000040000047882 */ /* 0x000fe20000000000 */
[----:B------:R-:W-:Y:S06]  /*aea0*/  BSSY.RECONVERGENT B1, `(.L_x_895) ;  /* 0x0000010000017945 */ /* 0x000fec0003800200 */
[----:B------:R-:W-:Y:S01]  /*aeb0*/  BAR.SYNC.DEFER_BLOCKING 0x0 ;  /* 0x0000000000007b1d */ /* 0x000fe20000010000 */
[----:B--2---:R-:W-:Y:S01]  /*aec0*/  ULEA UR4, UR5, UR4, 0x18 ;  /* 0x0000000405047291 */ /* 0x004fe2000f8ec0ff */
[----:B-1----:R-:W-:-:S13]  /*aed0*/  ISETP.NE.AND P0, PT, R8, RZ, PT ;  /* 0x000000ff0800720c */ /* 0x002fda0003f05270 */
[----:B------:R-:W-:Y:S05]  /*aee0*/  @!P0 BRA `(.L_x_896) ;  /* 0x00000000002c8947 */ /* 0x000fea0003800000 */
[----:B0-----:R-:W0:Y:S01]  /*aef0*/  LDS R9, [UR4+0x24] ;  /* 0x00002404ff097984 */ /* 0x001e220008000800 */
        /* <DEDUP_REMOVED lines=10> */
.L_x_896:
[----:B------:R-:W-:Y:S05]  /*afa0*/  BSYNC.RECONVERGENT B1 ;  /* 0x0000000000017941 */ /* 0x000fea0003800200 */
.L_x_895:
        /* <DEDUP_REMOVED lines=9> */
[----:B------:R-:W-:-:S04]  /*b040*/  @!P0 SEL R8, R9, RZ, !P1 ;  /* 0x000000ff09088207 */ /* 0x000fc80004800000 */
[----:B------:R-:W-:-:S07]  /*b050*/  @!P0 SEL R20, R8, RZ, P6 ;  /* 0x000000ff08148207 */ /* 0x000fce0003000000 */
.L_x_898:
[----:B------:R-:W-:Y:S05]  /*b060*/  BSYNC.RECONVERGENT B1 ;  /* 0x0000000000017941 */ /* 0x000fea0003800200 */
.L_x_897:
        /* <DEDUP_REMOVED lines=10> */
.L_x_900:
[----:B------:R-:W-:Y:S05]  /*b110*/  BSYNC.RECONVERGENT B1 ;  /* 0x0000000000017941 */ /* 0x000fea0003800200 */
.L_x_899:
        /* <DEDUP_REMOVED lines=10> */
.L_x_902:
[----:B------:R-:W-:Y:S05]  /*b1c0*/  BSYNC.RECONVERGENT B1 ;  /* 0x0000000000017941 */ /* 0x000fea0003800200 */
.L_x_901:
        /* <DEDUP_REMOVED lines=10> */
.L_x_904:
[----:B------:R-:W-:Y:S05]  /*b270*/  BSYNC.RECONVERGENT B1 ;  /* 0x0000000000017941 */ /* 0x000fea0003800200 */
.L_x_903:
        /* <DEDUP_REMOVED lines=11> */
.L_x_906:
[----:B------:R-:W-:Y:S05]  /*b330*/  BSYNC.RECONVERGENT B1 ;  /* 0x0000000000017941 */ /* 0x000fea0003800200 */
.L_x_905:
        /* <DEDUP_REMOVED lines=11> */
.L_x_908:
[----:B------:R-:W-:Y:S05]  /*b3f0*/  BSYNC.RECONVERGENT B1 ;  /* 0x0000000000017941 */ /* 0x000fea0003800200 */
.L_x_907:
        /* <DEDUP_REMOVED lines=11> */
.L_x_910:
[----:B------:R-:W-:Y:S05]  /*b4b0*/  BSYNC.RECONVERGENT B1 ;  /* 0x0000000000017941 */ /* 0x000fea0003800200 */
.L_x_909:
        /* <DEDUP_REMOVED lines=11> */
.L_x_912:
[----:B------:R-:W-:Y:S05]  /*b570*/  BSYNC.RECONVERGENT B1 ;  /* 0x0000000000017941 */ /* 0x000fea0003800200 */
.L_x_911:
        /* <DEDUP_REMOVED lines=11> */
.L_x_914:
[----:B------:R-:W-:Y:S05]  /*b630*/  BSYNC.RECONVERGENT B1 ;  /* 0x0000000000017941 */ /* 0x000fea0003800200 */
.L_x_913:
        /* <DEDUP_REMOVED lines=11> */
.L_x_916:
[----:B------:R-:W-:Y:S05]  /*b6f0*/  BSYNC.RECONVERGENT B1 ;  /* 0x0000000000017941 */ /* 0x000fea0003800200 */
.L_x_915:
        /* <DEDUP_REMOVED lines=11> */
.L_x_918:
[----:B------:R-:W-:Y:S05]  /*b7b0*/  BSYNC.RECONVERGENT B1 ;  /* 0x0000000000017941 */ /* 0x000fea0003800200 */
.L_x_917:
        /* <DEDUP_REMOVED lines=11> */
.L_x_920:
[----:B------:R-:W-:Y:S05]  /*b870*/  BSYNC.RECONVERGENT B1 ;  /* 0x0000000000017941 */ /* 0x000fea0003800200 */
.L_x_919:
        /* <DEDUP_REMOVED lines=11> */
.L_x_922:
[----:B------:R-:W-:Y:S05]  /*b930*/  BSYNC.RECONVERGENT B1 ;  /* 0x0000000000017941 */ /* 0x000fea0003800200 */
.L_x_921:
        /* <DEDUP_REMOVED lines=11> */
.L_x_924:
[----:B------:R-:W-:Y:S05]  /*b9f0*/  BSYNC.RECONVERGENT B1 ;  /* 0x0000000000017941 */ /* 0x000fea0003800200 */
.L_x_923:
        /* <DEDUP_REMOVED lines=10> */
.L_x_795:
[----:B------:R-:W-:Y:S05]  /*baa0*/  BSYNC.RECONVERGENT B0 ;  /* 0x0000000000007941 */ /* 0x000fea0003800200 */
.L_x_721:
        /* <DEDUP_REMOVED lines=29> */
[C---:B------:R-:W-:Y:S02]  /*bc80*/  VIADD R6, R4.reuse, 0x20 ;  /* 0x0000002004067836 */ /* 0x040fe40000000000 */
[C---:B--2---:R-:W-:Y:S01]  /*bc90*/  VIADD R8, R4.reuse, 0x40 ;  /* 0x0000004004087836 */ /* 0x044fe20000000000 */
[----:B------:R-:W-:Y:S01]  /*bca0*/  LDS R25, [R19+0x200] ;  /* 0x0002000013197984 */ /* 0x000fe20000000800 */
[C---:B------:R-:W-:Y:S02]  /*bcb0*/  VIADD R10, R4.reuse, 0xa0 ;  /* 0x000000a0040a7836 */ /* 0x040fe40000000000 */
        /* <DEDUP_REMOVED lines=11> */
[----:B------:R-:W-:Y:S01]  /*bd70*/  @!P0 STS [UR4+0x1e00], R31 ;  /* 0x001e001fff008988 */ /* 0x000fe20008000804 */
[----:B------:R-:W-:Y:S01]  /*bd80*/  BAR.SYNC.DEFER_BLOCKING 0x0 ;  /* 0x0000000000007b1d */ /* 0x000fe20000010000 */
[----:B------:R-:W-:-:S05]  /*bd90*/  IADD3 R30, P0, PT, R30, R4, RZ ;  /* 0x000000041e1e7210 */ /* 0x000fca0007f1e0ff */
[----:B------:R-:W-:Y:S01]  /*bda0*/  IMAD.X R3, RZ, RZ, RZ, P0 ;  /* 0x000000ffff037224 */ /* 0x000fe200000e06ff */
[----:B-1----:R-:W-:-:S04]  /*bdb0*/  LEA R2, P0, R30, UR6, 0x2 ;  /* 0x000000061e027c11 */ /* 0x002fc8000f8010ff */
[----:B------:R-:W-:Y:S01]  /*bdc0*/  LEA.HI.X R3, R30, UR7, R3, 0x2, P0 ;  /* 0x000000071e037c11 */ /* 0x000fe200080f1403 */
[----:B------:R-:W0:Y:S02]  /*bdd0*/  LDS R33, [UR4+0x1e00] ;  /* 0x001e0004ff217984 */ /* 0x000e240008000800 */
[-C--:B0-----:R-:W-:Y:S02]  /*bde0*/  ISETP.GE.AND P3, PT, R4, R33.reuse, PT ;  /* 0x000000210400720c */ /* 0x081fe40003f66270 */
[-C--:B------:R-:W-:Y:S01]  /*bdf0*/  ISETP.GE.AND P4, PT, R6, R33.reuse, PT ;  /* 0x000000210600720c */ /* 0x080fe20003f86270 */
[----:B------:R-:W-:Y:S01]  /*be00*/  VIADD R6, R4, 0x60 ;  /* 0x0000006004067836 */ /* 0x000fe20000000000 */
[-C--:B------:R-:W-:Y:S01]  /*be10*/  ISETP.GE.AND P5, PT, R8, R33.reuse, PT ;  /* 0x000000210800720c */ /* 0x080fe20003fa6270 */
[----:B------:R-:W-:Y:S01]  /*be20*/  VIADD R8, R4, 0x80 ;  /* 0x0000008004087836 */ /* 0x000fe20000000000 */
[-C--:B------:R-:W-:Y:S02]  /*be30*/  ISETP.GE.AND P1, PT, R10, R33.reuse, PT ;  /* 0x000000210a00720c */ /* 0x080fe40003f26270 */
[-C--:B------:R-:W-:Y:S01]  /*be40*/  ISETP.GE.AND P6, PT, R6, R33.reuse, PT ;  /* 0x000000210600720c */ /* 0x080fe20003fc6270 */
[----:B------:R-:W-:Y:S01]  /*be50*/  VIADD R6, R4, 0xe0 ;  /* 0x000000e004067836 */ /* 0x000fe20000000000 */
[-C--:B------:R-:W-:Y:S01]  /*be60*/  ISETP.GE.AND P0, PT, R8, R33.reuse, PT ;  /* 0x000000210800720c */ /* 0x080fe20003f06270 */
[----:B------:R-:W-:Y:S01]  /*be70*/  VIADD R8, R4, 0x100 ;  /* 0x0000010004087836 */ /* 0x000fe20000000000 */
[-C--:B------:R-:W-:Y:S01]  /*be80*/  ISETP.GE.AND P2, PT, R12, R33.reuse, PT ;  /* 0x000000210c00720c */ /* 0x080fe20003f46270 */
[----:B------:R0:W-:Y:S01]  /*be90*/  @!P3 STG.E desc[UR8][R2.64], R35 ;  /* 0x000000230200b986 */ /* 0x0001e2000c101908 */
[----:B------:R-:W-:Y:S01]  /*bea0*/  ISETP.GE.AND P3, PT, R6, R33, PT ;  /* 0x000000210600720c */ /* 0x000fe20003f66270 */
[----:B------:R-:W-:-:S02]  /*beb0*/  VIADD R6, R4, 0x120 ;  /* 0x0000012004067836 */ /* 0x000fc40000000000 */
[----:B------:R0:W-:Y:S01]  /*bec0*/  @!P4 STG.E desc[UR8][R2.64+0x80], R37 ;  /* 0x000080250200c986 */ /* 0x0001e2000c101908 */
[-C--:B------:R-:W-:Y:S01]  /*bed0*/  ISETP.GE.AND P4, PT, R8, R33.reuse, PT ;  /* 0x000000210800720c */ /* 0x080fe20003f86270 */
[----:B------:R-:W-:Y:S02]  /*bee0*/  VIADD R8, R4, 0x140 ;  /* 0x0000014004087836 */ /* 0x000fe40000000000 */
[----:B------:R0:W-:Y:S01]  /*bef0*/  @!P5 STG.E desc[UR8][R2.64+0x100], R0 ;  /* 0x000100000200d986 */ /* 0x0001e2000c101908 */
[-C--:B------:R-:W-:Y:S01]  /*bf00*/  ISETP.GE.AND P5, PT, R6, R33.reuse, PT ;  /* 0x000000210600720c */ /* 0x080fe20003fa6270 */
[----:B------:R-:W-:Y:S02]  /*bf10*/  VIADD R6, R4, 0x160 ;  /* 0x0000016004067836 */ /* 0x000fe40000000000 */
[----:B------:R0:W-:Y:S01]  /*bf20*/  @!P6 STG.E desc[UR8][R2.64+0x180], R27 ;  /* 0x0001801b0200e986 */ /* 0x0001e2000c101908 */
[----:B------:R-:W-:Y:S01]  /*bf30*/  ISETP.GE.AND P6, PT, R8, R33, PT ;  /* 0x000000210800720c */ /* 0x000fe20003fc6270 */
[----:B------:R-:W-:-:S02]  /*bf40*/  VIADD R8, R4, 0x180 ;  /* 0x0000018004087836 */ /* 0x000fc40000000000 */
[----:B------:R-:W-:Y:S01]  /*bf50*/  VIADD R4, R4, 0x1a0 ;  /* 0x000001a004047836 */ /* 0x000fe20000000000 */
[----:B------:R0:W-:Y:S01]  /*bf60*/  @!P0 STG.E desc[UR8][R2.64+0x200], R25 ;  /* 0x0002001902008986 */ /* 0x0001e2000c101908 */
[----:B------:R-:W-:-:S03]  /*bf70*/  ISETP.GE.AND P0, PT, R6, R33, PT ;  /* 0x000000210600720c */ /* 0x000fc60003f06270 */
        /* <DEDUP_REMOVED lines=15> */
.L_x_639:
[----:B------:R-:W-:Y:S01]  /*c070*/  BSSY B1, `(.L_x_925) ;  /* 0x0000006000017945 */ /* 0x000fe20003800000 */
[----:B------:R-:W-:Y:S01]  /*c080*/  PLOP3.LUT P0, PT, P0, PT, PT, 0x8, 0x80 ;  /* 0x000000000080781c */ /* 0x000fe2000070e170 */
[----:B------:R-:W-:-:S12]  /*c090*/  IMAD.MOV.U32 R21, RZ, RZ, -0x1 ;  /* 0xffffffffff157424 */ /* 0x000fd800078e00ff */
[----:B------:R-:W-:Y:S05]  /*c0a0*/  WARPSYNC.COLLECTIVE R21, `(.L_x_926) ;  /* 0x0000000015087348 */ /* 0x000fea0003c00000 */
[----:B------:R-:W-:Y:S01]  /*c0b0*/  VOTE.ANY P0, P0 ;  /* 0x0000000000ff7806 */ /* 0x000fe20000000100 */
[----:B------:R-:W-:-:S12]  /*c0c0*/  ENDCOLLECTIVE ;  /* 0x000000000000791b */ /* 0x000fd80003800000 */
.L_x_926:
[----:B------:R-:W-:Y:S05]  /*c0d0*/  BSYNC B1 ;  /* 0x0000000000017941 */ /* 0x000fea0003800000 */
.L_x_925:
[----:B------:R-:W-:Y:S05]  /*c0e0*/  BRA `(.L_x_927) ;  /* 0xffffff7c005c7947 */ /* 0x000fea000383ffff */
.L_x_643:
[----:B------:R-:W-:Y:S01]  /*c0f0*/  BSSY B1, `(.L_x_928) ;  /* 0x0000006000017945 */ /* 0x000fe20003800000 */
[----:B------:R-:W-:Y:S01]  /*c100*/  PLOP3.LUT P0, PT, P0, PT, PT, 0x8, 0x80 ;  /* 0x000000000080781c */ /* 0x000fe2000070e170 */
[----:B------:R-:W-:-:S12]  /*c110*/  IMAD.MOV.U32 R21, RZ, RZ, -0x1 ;  /* 0xffffffffff157424 */ /* 0x000fd800078e00ff */
[----:B------:R-:W-:Y:S05]  /*c120*/  WARPSYNC.COLLECTIVE R21, `(.L_x_929) ;  /* 0x0000000015087348 */ /* 0x000fea0003c00000 */
[----:B------:R-:W-:Y:S01]  /*c130*/  VOTE.ANY P0, P0 ;  /* 0x0000000000ff7806 */ /* 0x000fe20000000100 */
[----:B------:R-:W-:-:S12]  /*c140*/  ENDCOLLECTIVE ;  /* 0x000000000000791b */ /* 0x000fd80003800000 */
.L_x_929:
[----:B------:R-:W-:Y:S05]  /*c150*/  BSYNC B1 ;  /* 0x0000000000017941 */ /* 0x000fea0003800000 */
.L_x_928:
[----:B------:R-:W-:Y:S05]  /*c160*/  BRA `(.L_x_930) ;  /* 0xffffff7c006c7947 */ /* 0x000fea000383ffff */
.L_x_645:
[----:B------:R-:W0:Y:S01]  /*c170*/  S2R R8, SR_GEMASK ;  /* 0x0000000000087919 */ /* 0x000e220000003c00 */
[----:B------:R-:W-:Y:S01]  /*c180*/  BSSY B1, `(.L_x_931) ;  /* 0x0000006000017945 */ /* 0x000fe20003800000 */
[----:B------:R-:W-:Y:S01]  /*c190*/  PLOP3.LUT P0, PT, P0, PT, PT, 0x8, 0x80 ;  /* 0x000000000080781c */ /* 0x000fe2000070e170 */
[----:B------:R-:W-:-:S12]  /*c1a0*/  IMAD.MOV.U32 R21, RZ, RZ, -0x1 ;  /* 0xffffffffff157424 */ /* 0x000fd800078e00ff */
[----:B0-----:R-:W-:Y:S05]  /*c1b0*/  WARPSYNC.COLLECTIVE R21, `(.L_x_932) ;  /* 0x0000000015087348 */ /* 0x001fea0003c00000 */
[----:B------:R-:W-:Y:S01]  /*c1c0*/  VOTE.ANY R21, PT, P0 ;  /* 0x0000000000157806 */ /* 0x000fe200000e0100 */
[----:B0-----:R-:W-:Y:S06]  /*c1d0*/  ENDCOLLECTIVE ;  /* 0x000000000000791b */ /* 0x001fec0003800000 */
.L_x_932:
[----:B------:R-:W-:Y:S05]  /*c1e0*/  BSYNC B1 ;  /* 0x0000000000017941 */ /* 0x000fea0003800000 */
.L_x_931:
        /* <DEDUP_REMOVED lines=10> */
.L_x_933:
[----:B------:R-:W-:Y:S01]  /*c290*/  IMAD.MOV.U32 R26, RZ, RZ, R9 ;  /* 0x000000ffff1a7224 */ /* 0x000fe200078e0009 */
[----:B------:R-:W-:Y:S06]  /*c2a0*/  BRA `(.L_x_934) ;  /* 0xffffff7c00487947 */ /* 0x000fec000383ffff */
.L_x_648:
[----:B------:R-:W-:Y:S01]  /*c2b0*/  BSSY B1, `(.L_x_935) ;  /* 0x0000007000017945 */ /* 0x000fe20003800000 */
[----:B------:R-:W-:Y:S02]  /*c2c0*/  IMAD.MOV.U32 R22, RZ, RZ, R11 ;  /* 0x000000ffff167224 */ /* 0x000fe400078e000b */
[----:B------:R-:W-:Y:S02]  /*c2d0*/  IMAD.MOV.U32 R9, RZ, RZ, 0x2 ;  /* 0x00000002ff097424 */ /* 0x000fe400078e00ff */
[----:B------:R-:W-:-:S07]  /*c2e0*/  IMAD.MOV.U32 R21, RZ, RZ, -0x1 ;  /* 0xffffffffff157424 */ /* 0x000fce00078e00ff */
[----:B01----:R-:W-:Y:S05]  /*c2f0*/  WARPSYNC.COLLECTIVE R21, `(.L_x_936) ;  /* 0x0000000015087348 */ /* 0x003fea0003c00000 */
[----:B------:R2:W3:Y:S02]  /*c300*/  SHFL.DOWN P0, R9, R22, R9, R8 ;  /* 0x0800000916097389 */ /* 0x0004e40000000008 */
[----:B0123--:R-:W-:Y:S05]  /*c310*/  ENDCOLLECTIVE ;  /* 0x000000000000791b */ /* 0x00ffea0003800000 */
.L_x_936:
[----:B------:R-:W-:Y:S05]  /*c320*/  BSYNC B1 ;  /* 0x0000000000017941 */ /* 0x000fea0003800000 */
.L_x_935:
[----:B------:R-:W-:Y:S05]  /*c330*/  BRA `(.L_x_937) ;  /* 0xffffff7c006c7947 */ /* 0x000fea000383ffff */
.L_x_651:
[----:B------:R-:W-:Y:S01]  /*c340*/  BSSY B1, `(.L_x_938) ;  /* 0x0000007000017945 */ /* 0x000fe20003800000 */
[----:B------:R-:W-:Y:S02]  /*c350*/  IMAD.MOV.U32 R22, RZ, RZ, R11 ;  /* 0x000000ffff167224 */ /* 0x000fe400078e000b */
[----:B---3--:R-:W-:Y:S02]  /*c360*/  IMAD.MOV.U32 R9, RZ, RZ, 0x4 ;  /* 0x00000004ff097424 */ /* 0x008fe400078e00ff */
[----:B------:R-:W-:-:S07]  /*c370*/  IMAD.MOV.U32 R21, RZ, RZ, -0x1 ;  /* 0xffffffffff157424 */ /* 0x000fce00078e00ff */
[----:B012---:R-:W-:Y:S05]  /*c380*/  WARPSYNC.COLLECTIVE R21, `(.L_x_939) ;  /* 0x0000000015087348 */ /* 0x007fea0003c00000 */
[----:B------:R3:W4:Y:S02]  /*c390*/  SHFL.DOWN P0, R9, R22, R9, R8 ;  /* 0x0800000916097389 */ /* 0x0007240000000008 */
[----:B01234-:R-:W-:Y:S05]  /*c3a0*/  ENDCOLLECTIVE ;  /* 0x000000000000791b */ /* 0x01ffea0003800000 */
.L_x_939:
[----:B------:R-:W-:Y:S05]  /*c3b0*/  BSYNC B1 ;  /* 0x0000000000017941 */ /* 0x000fea0003800000 */
.L_x_938:
[----:B------:R-:W-:Y:S05]  /*c3c0*/  BRA `(.L_x_940) ;  /* 0xffffff7c00947947 */ /* 0x000fea000383ffff */
.L_x_654:
[----:B------:R-:W-:Y:S01]  /*c3d0*/  BSSY B1, `(.L_x_941) ;  /* 0x0000007000017945 */ /* 0x000fe20003800000 */
[----:B------:R-:W-:Y:S02]  /*c3e0*/  IMAD.MOV.U32 R22, RZ, RZ, R11 ;  /* 0x000000ffff167224 */ /* 0x000fe400078e000b */
[----:B----4-:R-:W-:Y:S02]  /*c3f0*/  IMAD.MOV.U32 R9, RZ, RZ, 0x8 ;  /* 0x00000008ff097424 */ /* 0x010fe400078e00ff */
[----:B------:R-:W-:-:S07]  /*c400*/  IMAD.MOV.U32 R21, RZ, RZ, -0x1 ;  /* 0xffffffffff157424 */ /* 0x000fce00078e00ff */
[----:B0123--:R-:W-:Y:S05]  /*c410*/  WARPSYNC.COLLECTIVE R21, `(.L_x_942) ;  /* 0x0000000015087348 */ /* 0x00ffea0003c00000 */
[----:B------:R4:W0:Y:S02]  /*c420*/  SHFL.DOWN P0, R9, R22, R9, R8 ;  /* 0x0800000916097389 */ /* 0x0008240000000008 */
[----:B01234-:R-:W-:Y:S05]  /*c430*/  ENDCOLLECTIVE ;  /* 0x000000000000791b */ /* 0x01ffea0003800000 */
.L_x_942:
[----:B------:R-:W-:Y:S05]  /*c440*/  BSYNC B1 ;  /* 0x0000000000017941 */ /* 0x000fea0003800000 */
.L_x_941:
[----:B------:R-:W-:Y:S05]  /*c450*/  BRA `(.L_x_943) ;  /* 0xffffff7c00b87947 */ /* 0x000fea000383ffff */
.L_x_657:
[----:B------:R-:W-:Y:S01]  /*c460*/  BSSY B1, `(.L_x_944) ;  /* 0x0000007000017945 */ /* 0x000fe20003800000 */
[----:B------:R-:W-:Y:S02]  /*c470*/  IMAD.MOV.U32 R22, RZ, RZ, R11 ;  /* 0x000000ffff167224 */ /* 0x000fe400078e000b */
[----:B0-----:R-:W-:Y:S02]  /*c480*/  IMAD.MOV.U32 R9, RZ, RZ, 0x10 ;  /* 0x00000010ff097424 */ /* 0x001fe400078e00ff */
[----:B------:R-:W-:-:S07]  /*c490*/  IMAD.MOV.U32 R21, RZ, RZ, -0x1 ;  /* 0xffffffffff157424 */ /* 0x000fce00078e00ff */
[----:B-1234-:R-:W-:Y:S05]  /*c4a0*/  WARPSYNC.COLLECTIVE R21, `(.L_x_945) ;  /* 0x0000000015087348 */ /* 0x01efea0003c00000 */
[----:B------:R0:W0:Y:S02]  /*c4b0*/  SHFL.DOWN P0, R9, R22, R9, R8 ;  /* 0x0800000916097389 */ /* 0x0000240000000008 */
[----:B01234-:R-:W-:Y:S05]  /*c4c0*/  ENDCOLLECTIVE ;  /* 0x000000000000791b */ /* 0x01ffea0003800000 */
.L_x_945:
[----:B------:R-:W-:Y:S05]  /*c4d0*/  BSYNC B1 ;  /* 0x0000000000017941 */ /* 0x000fea0003800000 */
.L_x_944:
[----:B------:R-:W-:Y:S05]  /*c4e0*/  BRA `(.L_x_946) ;  /* 0xffffff7c00dc7947 */ /* 0x000fea000383ffff */
.L_x_660:
[----:B------:R-:W-:Y:S01]  /*c4f0*/  BSSY B1, `(.L_x_947) ;  /* 0x0000005000017945 */ /* 0x000fe20003800000 */
[----:B------:R-:W-:-:S07]  /*c500*/  IMAD.MOV.U32 R21, RZ, RZ, -0x1 ;  /* 0xffffffffff157424 */ /* 0x000fce00078e00ff */
[----:B0-234-:R-:W-:Y:S05]  /*c510*/  WARPSYNC.COLLECTIVE R21, `(.L_x_948) ;  /* 0x0000000015087348 */ /* 0x01dfea0003c00000 */
[----:B------:R-:W-:Y:S01]  /*c520*/  VOTE.ALL P0, P0 ;  /* 0x0000000000ff7806 */ /* 0x000fe20000000000 */
[----:B0-234-:R-:W-:-:S12]  /*c530*/  ENDCOLLECTIVE ;  /* 0x000000000000791b */ /* 0x01dfd80003800000 */
.L_x_948:
[----:B------:R-:W-:Y:S05]  /*c540*/  BSYNC B1 ;  /* 0x0000000000017941 */ /* 0x000fea0003800000 */
.L_x_947:
[----:B------:R-:W-:Y:S05]  /*c550*/  BRA `(.L_x_949) ;  /* 0xffffff8000207947 */ /* 0x000fea000383ffff */
.L_x_662:
[----:B------:R-:W-:Y:S01]  /*c560*/  BSSY B1, `(.L_x_950) ;  /* 0x0000006000017945 */ /* 0x000fe20003800000 */
[----:B------:R-:W-:Y:S01]  /*c570*/  PLOP3.LUT P0, PT, P0, PT, PT, 0x8, 0x80 ;  /* 0x000000000080781c */ /* 0x000fe2000070e170 */
[----:B------:R-:W-:-:S12]  /*c580*/  IMAD.MOV.U32 R21, RZ, RZ, -0x1 ;  /* 0xffffffffff157424 */ /* 0x000fd800078e00ff */
[----:B------:R-:W-:Y:S05]  /*c590*/  WARPSYNC.COLLECTIVE R21, `(.L_x_951) ;  /* 0x0000000015087348 */ /* 0x000fea0003c00000 */
[----:B------:R-:W-:Y:S01]  /*c5a0*/  VOTE.ANY P0, P0 ;  /* 0x0000000000ff7806 */ /* 0x000fe20000000100 */
[----:B------:R-:W-:-:S12]  /*c5b0*/  ENDCOLLECTIVE ;  /* 0x000000000000791b */ /* 0x000fd80003800000 */
.L_x_951:
[----:B------:R-:W-:Y:S05]  /*c5c0*/  BSYNC B1 ;  /* 0x0000000000017941 */ /* 0x000fea0003800000 */
.L_x_950:
[----:B------:R-:W-:Y:S05]  /*c5d0*/  BRA `(.L_x_952) ;  /* 0xffffff8000207947 */ /* 0x000fea000383ffff */
.L_x_666:
[----:B------:R-:W-:Y:S01]  /*c5e0*/  BSSY B1, `(.L_x_953) ;  /* 0x0000006000017945 */ /* 0x000fe20003800000 */
[----:B------:R-:W-:Y:S01]  /*c5f0*/  PLOP3.LUT P0, PT, P0, PT, PT, 0x8, 0x80 ;  /* 0x000000000080781c */ /* 0x000fe2000070e170 */
[----:B------:R-:W-:-:S12]  /*c600*/  IMAD.MOV.U32 R21, RZ, RZ, -0x1 ;  /* 0xffffffffff157424 */ /* 0x000fd800078e00ff */
[----:B------:R-:W-:Y:S05]  /*c610*/  WARPSYNC.COLLECTIVE R21, `(.L_x_954) ;  /* 0x0000000015087348 */ /* 0x000fea0003c00000 */
[----:B------:R-:W-:Y:S01]  /*c620*/  VOTE.ANY P0, P0 ;  /* 0x0000000000ff7806 */ /* 0x000fe20000000100 */
[----:B------:R-:W-:-:S12]  /*c630*/  ENDCOLLECTIVE ;  /* 0x000000000000791b */ /* 0x000fd80003800000 */
.L_x_954:
[----:B------:R-:W-:Y:S05]  /*c640*/  BSYNC B1 ;  /* 0x0000000000017941 */ /* 0x000fea0003800000 */
.L_x_953:
[----:B------:R-:W-:Y:S05]  /*c650*/  BRA `(.L_x_955) ;  /* 0xffffff8000347947 */ /* 0x000fea000383ffff */
.L_x_668:
[----:B------:R-:W-:Y:S01]  /*c660*/  BSSY B1, `(.L_x_956) ;  /* 0x0000006000017945 */ /* 0x000fe20003800000 */
[----:B------:R-:W-:Y:S01]  /*c670*/  PLOP3.LUT P0, PT, P0, PT, PT, 0x8, 0x80 ;  /* 0x000000000080781c */ /* 0x000fe2000070e170 */
[----:B------:R-:W-:-:S12]  /*c680*/  IMAD.MOV.U32 R21, RZ, RZ, -0x1 ;  /* 0xffffffffff157424 */ /* 0x000fd800078e00ff */
[----:B------:R-:W-:Y:S05]  /*c690*/  WARPSYNC.COLLECTIVE R21, `(.L_x_957) ;  /* 0x0000000015087348 */ /* 0x000fea0003c00000 */
[----:B------:R-:W-:Y:S01]  /*c6a0*/  VOTE.ANY R21, PT, P0 ;  /* 0x0000000000157806 */ /* 0x000fe200000e0100 */
[----:B------:R-:W-:Y:S06]  /*c6b0*/  ENDCOLLECTIVE ;  /* 0x000000000000791b */ /* 0x000fec0003800000 */
.L_x_957:
[----:B------:R-:W-:Y:S05]  /*c6c0*/  BSYNC B1 ;  /* 0x0000000000017941 */ /* 0x000fea0003800000 */
.L_x_956:
        /* <DEDUP_REMOVED lines=12> */
.L_x_958:
[----:B------:R-:W-:Y:S05]  /*c790*/  BRA `(.L_x_959) ;  /* 0xffffff8000107947 */ /* 0x000fea000383ffff */
.L_x_671:
[----:B------:R-:W-:Y:S01]  /*c7a0*/  BSSY B1, `(.L_x_960) ;  /* 0x0000007000017945 */ /* 0x000fe20003800000 */
[----:B------:R-:W-:Y:S02]  /*c7b0*/  IMAD.MOV.U32 R22, RZ, RZ, R11 ;  /* 0x000000ffff167224 */ /* 0x000fe400078e000b */
[----:B-1----:R-:W-:Y:S02]  /*c7c0*/  IMAD.MOV.U32 R9, RZ, RZ, 0x2 ;  /* 0x00000002ff097424 */ /* 0x002fe400078e00ff */
[----:B------:R-:W-:-:S07]  /*c7d0*/  IMAD.MOV.U32 R21, RZ, RZ, -0x1 ;  /* 0xffffffffff157424 */ /* 0x000fce00078e00ff */
[----:B0-----:R-:W-:Y:S05]  /*c7e0*/  WARPSYNC.COLLECTIVE R21, `(.L_x_961) ;  /* 0x0000000015087348 */ /* 0x001fea0003c00000 */
[----:B------:R1:W2:Y:S02]  /*c7f0*/  SHFL.DOWN P0, R9, R22, R9, R8 ;  /* 0x0800000916097389 */ /* 0x0002a40000000008 */
[----:B012---:R-:W-:Y:S05]  /*c800*/  ENDCOLLECTIVE ;  /* 0x000000000000791b */ /* 0x007fea0003800000 */
.L_x_961:
[----:B------:R-:W-:Y:S05]  /*c810*/  BSYNC B1 ;  /* 0x0000000000017941 */ /* 0x000fea0003800000 */
.L_x_960:
[----:B------:R-:W-:Y:S05]  /*c820*/  BRA `(.L_x_962) ;  /* 0xffffff8000307947 */ /* 0x000fea000383ffff */
.L_x_674:
[----:B------:R-:W-:Y:S01]  /*c830*/  BSSY B1, `(.L_x_963) ;  /* 0x0000007000017945 */ /* 0x000fe20003800000 */
[----:B------:R-:W-:Y:S02]  /*c840*/  IMAD.MOV.U32 R22, RZ, RZ, R11 ;  /* 0x000000ffff167224 */ /* 0x000fe400078e000b */
[----:B--2---:R-:W-:Y:S02]  /*c850*/  IMAD.MOV.U32 R9, RZ, RZ, 0x4 ;  /* 0x00000004ff097424 */ /* 0x004fe400078e00ff */
[----:B------:R-:W-:-:S07]  /*c860*/  IMAD.MOV.U32 R21, RZ, RZ, -0x1 ;  /* 0xffffffffff157424 */ /* 0x000fce00078e00ff */
[----:B01----:R-:W-:Y:S05]  /*c870*/  WARPSYNC.COLLECTIVE R21, `(.L_x_964) ;  /* 0x0000000015087348 */ /* 0x003fea0003c00000 */
[----:B------:R2:W3:Y:S02]  /*c880*/  SHFL.DOWN P0, R9, R22, R9, R8 ;  /* 0x0800000916097389 */ /* 0x0004e40000000008 */
[----:B0123--:R-:W-:Y:S05]  /*c890*/  ENDCOLLECTIVE ;  /* 0x000000000000791b */ /* 0x00ffea0003800000 */
.L_x_964:
[----:B------:R-:W-:Y:S05]  /*c8a0*/  BSYNC B1 ;  /* 0x0000000000017941 */ /* 0x000fea0003800000 */
.L_x_963:
[----:B------:R-:W-:Y:S05]  /*c8b0*/  BRA `(.L_x_965) ;  /* 0xffffff8000547947 */ /* 0x000fea000383ffff */
.L_x_677:
[----:B------:R-:W-:Y:S01]  /*c8c0*/  BSSY B1, `(.L_x_966) ;  /* 0x0000007000017945 */ /* 0x000fe20003800000 */
[----:B------:R-:W-:Y:S02]  /*c8d0*/  IMAD.MOV.U32 R22, RZ, RZ, R11 ;  /* 0x000000ffff167224 */ /* 0x000fe400078e000b */
[----:B---3--:R-:W-:Y:S02]  /*c8e0*/  IMAD.MOV.U32 R9, RZ, RZ, 0x8 ;  /* 0x00000008ff097424 */ /* 0x008fe400078e00ff */
[----:B------:R-:W-:-:S07]  /*c8f0*/  IMAD.MOV.U32 R21, RZ, RZ, -0x1 ;  /* 0xffffffffff157424 */ /* 0x000fce00078e00ff */
[----:B012---:R-:W-:Y:S05]  /*c900*/  WARPSYNC.COLLECTIVE R21, `(.L_x_967) ;  /* 0x0000000015087348 */ /* 0x007fea0003c00000 */
[----:B------:R3:W4:Y:S02]  /*c910*/  SHFL.DOWN P0, R9, R22, R9, R8 ;  /* 0x0800000916097389 */ /* 0x0007240000000008 */
[----:B01234-:R-:W-:Y:S05]  /*c920*/  ENDCOLLECTIVE ;  /* 0x000000000000791b */ /* 0x01ffea0003800000 */
.L_x_967:
[----:B------:R-:W-:Y:S05]  /*c930*/  BSYNC B1 ;  /* 0x0000000000017941 */ /* 0x000fea0003800000 */
.L_x_966:
[----:B------:R-:W-:Y:S05]  /*c940*/  BRA `(.L_x_968) ;  /* 0xffffff8000787947 */ /* 0x000fea000383ffff */
.L_x_680:
[----:B------:R-:W-:Y:S01]  /*c950*/  BSSY B1, `(.L_x_969) ;  /* 0x0000007000017945 */ /* 0x000fe20003800000 */
[----:B------:R-:W-:Y:S02]  /*c960*/  IMAD.MOV.U32 R22, RZ, RZ, R11 ;  /* 0x000000ffff167224 */ /* 0x000fe400078e000b */
[----:B----4-:R-:W-:Y:S02]  /*c970*/  IMAD.MOV.U32 R9, RZ, RZ, 0x10 ;  /* 0x00000010ff097424 */ /* 0x010fe400078e00ff */
[----:B------:R-:W-:-:S07]  /*c980*/  IMAD.MOV.U32 R21, RZ, RZ, -0x1 ;  /* 0xffffffffff157424 */ /* 0x000fce00078e00ff */
[----:B0123--:R-:W-:Y:S05]  /*c990*/  WARPSYNC.COLLECTIVE R21, `(.L_x_970) ;  /* 0x0000000015087348 */ /* 0x00ffea0003c00000 */
[----:B------:R4:W0:Y:S02]  /*c9a0*/  SHFL.DOWN P0, R9, R22, R9, R8 ;  /* 0x0800000916097389 */ /* 0x0008240000000008 */
[----:B01234-:R-:W-:Y:S05]  /*c9b0*/  ENDCOLLECTIVE ;  /* 0x000000000000791b */ /* 0x01ffea0003800000 */
.L_x_970:
[----:B------:R-:W-:Y:S05]  /*c9c0*/  BSYNC B1 ;  /* 0x0000000000017941 */ /* 0x000fea0003800000 */
.L_x_969:
[----:B------:R-:W-:Y:S05]  /*c9d0*/  BRA `(.L_x_971) ;  /* 0xffffff8000987947 */ /* 0x000fea000383ffff */
.L_x_685:
[----:B------:R-:W-:Y:S01]  /*c9e0*/  BSSY B1, `(.L_x_972) ;  /* 0x0000005000017945 */ /* 0x000fe20003800000 */
[----:B------:R-:W-:-:S07]  /*c9f0*/  IMAD.MOV.U32 R21, RZ, RZ, -0x1 ;  /* 0xffffffffff157424 */ /* 0x000fce00078e00ff */
[----:B------:R-:W-:Y:S05]  /*ca00*/  WARPSYNC.COLLECTIVE R21, `(.L_x_973) ;  /* 0x0000000015087348 */ /* 0x000fea0003c00000 */
[----:B------:R-:W-:Y:S01]  /*ca10*/  VOTE.ALL P0, P0 ;  /* 0x0000000000ff7806 */ /* 0x000fe20000000000 */
[----:B------:R-:W-:-:S12]  /*ca20*/  ENDCOLLECTIVE ;  /* 0x000000000000791b */ /* 0x000fd80003800000 */
.L_x_973:
[----:B------:R-:W-:Y:S05]  /*ca30*/  BSYNC B1 ;  /* 0x0000000000017941 */ /* 0x000fea0003800000 */
.L_x_972:
[----:B------:R-:W-:Y:S05]  /*ca40*/  BRA `(.L_x_974) ;  /* 0xffffff8000f87947 */ /* 0x000fea000383ffff */
.L_x_843:
[----:B------:R-:W-:Y:S01]  /*ca50*/  BSSY B1, `(.L_x_975) ;  /* 0x0000006000017945 */ /* 0x000fe20003800000 */
[----:B------:R-:W-:Y:S01]  /*ca60*/  PLOP3.LUT P0, PT, P0, PT, PT, 0x8, 0x80 ;  /* 0x000000000080781c */ /* 0x000fe2000070e170 */
[----:B------:R-:W-:-:S12]  /*ca70*/  IMAD.MOV.U32 R21, RZ, RZ, -0x1 ;  /* 0xffffffffff157424 */ /* 0x000fd800078e00ff */
[----:B------:R-:W-:Y:S05]  /*ca80*/  WARPSYNC.COLLECTIVE R21, `(.L_x_976) ;  /* 0x0000000015087348 */ /* 0x000fea0003c00000 */
[----:B------:R-:W-:Y:S01]  /*ca90*/  VOTE.ANY P0, P0 ;  /* 0x0000000000ff7806 */ /* 0x000fe20000000100 */
[----:B------:R-:W-:-:S12]  /*caa0*/  ENDCOLLECTIVE ;  /* 0x000000000000791b */ /* 0x000fd80003800000 */
.L_x_976:
[----:B------:R-:W-:Y:S05]  /*cab0*/  BSYNC B1 ;  /* 0x0000000000017941 */ /* 0x000fea0003800000 */
.L_x_975:
[----:B------:R-:W-:Y:S05]  /*cac0*/  BRA `(.L_x_977) ;  /* 0xffffffd0006c7947 */ /* 0x000fea000383ffff */
.L_x_847:
[----:B------:R-:W-:Y:S01]  /*cad0*/  BSSY B1, `(.L_x_978) ;  /* 0x0000006000017945 */ /* 0x000fe20003800000 */
[----:B------:R-:W-:Y:S01]  /*cae0*/  PLOP3.LUT P0, PT, P0, PT, PT, 0x8, 0x80 ;  /* 0x000000000080781c */ /* 0x000fe2000070e170 */
[----:B------:R-:W-:-:S12]  /*caf0*/  IMAD.MOV.U32 R21, RZ, RZ, -0x1 ;  /* 0xffffffffff157424 */ /* 0x000fd800078e00ff */
[----:B------:R-:W-:Y:S05]  /*cb00*/  WARPSYNC.COLLECTIVE R21, `(.L_x_979) ;  /* 0x0000000015087348 */ /* 0x000fea0003c00000 */
[----:B------:R-:W-:Y:S01]  /*cb10*/  VOTE.ANY P0, P0 ;  /* 0x0000000000ff7806 */ /* 0x000fe20000000100 */
[----:B------:R-:W-:-:S12]  /*cb20*/  ENDCOLLECTIVE ;  /* 0x000000000000791b */ /* 0x000fd80003800000 */
.L_x_979:
[----:B------:R-:W-:Y:S05]  /*cb30*/  BSYNC B1 ;  /* 0x0000000000017941 */ /* 0x000fea0003800000 */
.L_x_978:
[----:B------:R-:W-:Y:S05]  /*cb40*/  BRA `(.L_x_980) ;  /* 0xffffffd0007c7947 */ /* 0x000fea000383ffff */
.L_x_849:
[----:B------:R-:W0:Y:S01]  /*cb50*/  S2R R37, SR_GEMASK ;  /* 0x0000000000257919 */ /* 0x000e220000003c00 */
[----:B------:R-:W-:Y:S01]  /*cb60*/  BSSY B1, `(.L_x_981) ;  /* 0x0000006000017945 */ /* 0x000fe20003800000 */
[----:B------:R-:W-:Y:S01]  /*cb70*/  PLOP3.LUT P0, PT, P0, PT, PT, 0x8, 0x80 ;  /* 0x000000000080781c */ /* 0x000fe2000070e170 */
[----:B------:R-:W-:-:S12]  /*cb80*/  IMAD.MOV.U32 R21, RZ, RZ, -0x1 ;  /* 0xffffffffff157424 */ /* 0x000fd800078e00ff */
[----:B0-----:R-:W-:Y:S05]  /*cb90*/  WARPSYNC.COLLECTIVE R21, `(.L_x_982) ;  /* 0x0000000015087348 */ /* 0x001fea0003c00000 */
[----:B------:R-:W-:Y:S01]  /*cba0*/  VOTE.ANY R21, PT, P0 ;  /* 0x0000000000157806 */ /* 0x000fe200000e0100 */
[----:B0-----:R-:W-:Y:S06]  /*cbb0*/  ENDCOLLECTIVE ;  /* 0x000000000000791b */ /* 0x001fec0003800000 */
.L_x_982:
[----:B------:R-:W-:Y:S05]  /*cbc0*/  BSYNC B1 ;  /* 0x0000000000017941 */ /* 0x000fea0003800000 */
.L_x_981:
        /* <DEDUP_REMOVED lines=10> */
.L_x_983:
[----:B------:R-:W-:Y:S01]  /*cc70*/  IMAD.MOV.U32 R24, RZ, RZ, R9 ;  /* 0x000000ffff187224 */ /* 0x000fe200078e0009 */
[----:B------:R-:W-:Y:S06]  /*cc80*/  BRA `(.L_x_984) ;  /* 0xffffffd000587947 */ /* 0x000fec000383ffff */
.L_x_852:
[----:B------:R-:W-:Y:S01]  /*cc90*/  BSSY B1, `(.L_x_985) ;  /* 0x0000006000017945 */ /* 0x000fe20003800000 */
[----:B------:R-:W-:Y:S02]  /*cca0*/  IMAD.MOV.U32 R9, RZ, RZ, 0x2 ;  /* 0x00000002ff097424 */ /* 0x000fe400078e00ff */
[----:B------:R-:W-:-:S07]  /*ccb0*/  IMAD.MOV.U32 R21, RZ, RZ, -0x1 ;  /* 0xffffffffff157424 */ /* 0x000fce00078e00ff */
[----:B01----:R-:W-:Y:S05]  /*ccc0*/  WARPSYNC.COLLECTIVE R21, `(.L_x_986) ;  /* 0x0000000015087348 */ /* 0x003fea0003c00000 */
[----:B------:R2:W3:Y:S02]  /*ccd0*/  SHFL.DOWN P0, R9, R22, R9, R8 ;  /* 0x0800000916097389 */ /* 0x0004e40000000008 */
[----:B0123--:R-:W-:Y:S05]  /*cce0*/  ENDCOLLECTIVE ;  /* 0x000000000000791b */ /* 0x00ffea0003800000 */
.L_x_986:
[----:B------:R-:W-:Y:S05]  /*ccf0*/  BSYNC B1 ;  /* 0x0000000000017941 */ /* 0x000fea0003800000 */
.L_x_985:
[----:B------:R-:W-:Y:S05]  /*cd00*/  BRA `(.L_x_987) ;  /* 0xffffffd000847947 */ /* 0x000fea000383ffff */
.L_x_855:
[----:B------:R-:W-:Y:S01]  /*cd10*/  BSSY B1, `(.L_x_988) ;  /* 0x0000006000017945 */ /* 0x000fe20003800000 */
[----:B---3--:R-:W-:Y:S02]  /*cd20*/  IMAD.MOV.U32 R9, RZ, RZ, 0x4 ;  /* 0x00000004ff097424 */ /* 0x008fe400078e00ff */
[----:B------:R-:W-:-:S07]  /*cd30*/  IMAD.MOV.U32 R21, RZ, RZ, -0x1 ;  /* 0xffffffffff157424 */ /* 0x000fce00078e00ff */
[----:B-12---:R-:W-:Y:S05]  /*cd40*/  WARPSYNC.COLLECTIVE R21, `(.L_x_989) ;  /* 0x0000000015087348 */ /* 0x006fea0003c00000 */
[----:B------:R0:W3:Y:S02]  /*cd50*/  SHFL.DOWN P0, R9, R22, R9, R8 ;  /* 0x0800000916097389 */ /* 0x0000e40000000008 */
[----:B0123--:R-:W-:Y:S05]  /*cd60*/  ENDCOLLECTIVE ;  /* 0x000000000000791b */ /* 0x00ffea0003800000 */
.L_x_989:
[----:B------:R-:W-:Y:S05]  /*cd70*/  BSYNC B1 ;  /* 0x0000000000017941 */ /* 0x000fea0003800000 */
.L_x_988:
[----:B------:R-:W-:Y:S05]  /*cd80*/  BRA `(.L_x_990) ;  /* 0xffffffd000ac7947 */ /* 0x000fea000383ffff */
.L_x_858:
[----:B------:R-:W-:Y:S01]  /*cd90*/  BSSY B1, `(.L_x_991) ;  /* 0x0000006000017945 */ /* 0x000fe20003800000 */
[----:B---3--:R-:W-:Y:S02]  /*cda0*/  IMAD.MOV.U32 R9, RZ, RZ, 0x8 ;  /* 0x00000008ff097424 */ /* 0x008fe400078e00ff */
[----:B------:R-:W-:-:S07]  /*cdb0*/  IMAD.MOV.U32 R21, RZ, RZ, -0x1 ;  /* 0xffffffffff157424 */ /* 0x000fce00078e00ff */
[----:B012---:R-:W-:Y:S05]  /*cdc0*/  WARPSYNC.COLLECTIVE R21, `(.L_x_992) ;  /* 0x0000000015087348 */ /* 0x007fea0003c00000 */
[----:B------:R3:W4:Y:S02]  /*cdd0*/  SHFL.DOWN P0, R9, R22, R9, R8 ;  /* 0x0800000916097389 */ /* 0x0007240000000008 */
[----:B01234-:R-:W-:Y:S05]  /*cde0*/  ENDCOLLECTIVE ;  /* 0x000000000000791b */ /* 0x01ffea0003800000 */
.L_x_992:
[----:B------:R-:W-:Y:S05]  /*cdf0*/  BSYNC B1 ;  /* 0x0000000000017941 */ /* 0x000fea0003800000 */
.L_x_991:
[----:B------:R-:W-:Y:S05]  /*ce00*/  BRA `(.L_x_993) ;  /* 0xffffffd000d47947 */ /* 0x000fea000383ffff */
.L_x_861:
[----:B------:R-:W-:Y:S01]  /*ce10*/  BSSY B1, `(.L_x_994) ;  /* 0x0000007000017945 */ /* 0x000fe20003800000 */
[----:B0-23--:R-:W-:Y:S02]  /*ce20*/  IMAD.MOV.U32 R22, RZ, RZ, R11 ;  /* 0x000000ffff167224 */ /* 0x00dfe400078e000b */
[----:B----4-:R-:W-:Y:S02]  /*ce30*/  IMAD.MOV.U32 R9, RZ, RZ, 0x10 ;  /* 0x00000010ff097424 */ /* 0x010fe400078e00ff */
[----:B------:R-:W-:-:S07]  /*ce40*/  IMAD.MOV.U32 R21, RZ, RZ, -0x1 ;  /* 0xffffffffff157424 */ /* 0x000fce00078e00ff */
[----:B-1----:R-:W-:Y:S05]  /*ce50*/  WARPSYNC.COLLECTIVE R21, `(.L_x_995) ;  /* 0x0000000015087348 */ /* 0x002fea0003c00000 */
[----:B------:R0:W2:Y:S02]  /*ce60*/  SHFL.DOWN P0, R9, R22, R9, R8 ;  /* 0x0800000916097389 */ /* 0x0000a40000000008 */
[----:B012---:R-:W-:Y:S05]  /*ce70*/  ENDCOLLECTIVE ;  /* 0x000000000000791b */ /* 0x007fea0003800000 */
.L_x_995:
[----:B------:R-:W-:Y:S05]  /*ce80*/  BSYNC B1 ;  /* 0x0000000000017941 */ /* 0x000fea0003800000 */
.L_x_994:
[----:B------:R-:W-:Y:S05]  /*ce90*/  BRA `(.L_x_996) ;  /* 0xffffffd400007947 */ /* 0x000fea000383ffff */
.L_x_864:
[----:B------:R-:W-:Y:S01]  /*cea0*/  BSSY B1, `(.L_x_997) ;  /* 0x0000005000017945 */ /* 0x000fe20003800000 */
[----:B------:R-:W-:-:S07]  /*ceb0*/  IMAD.MOV.U32 R21, RZ, RZ, -0x1 ;  /* 0xffffffffff157424 */ /* 0x000fce00078e00ff */
[----:B0-234-:R-:W-:Y:S05]  /*cec0*/  WARPSYNC.COLLECTIVE R21, `(.L_x_998) ;  /* 0x0000000015087348 */ /* 0x01dfea0003c00000 */
[----:B------:R-:W-:Y:S01]  /*ced0*/  VOTE.ALL P0, P0 ;  /* 0x0000000000ff7806 */ /* 0x000fe20000000000 */
[----:B0-234-:R-:W-:-:S12]  /*cee0*/  ENDCOLLECTIVE ;  /* 0x000000000000791b */ /* 0x01dfd80003800000 */
.L_x_998:
[----:B------:R-:W-:Y:S05]  /*cef0*/  BSYNC B1 ;  /* 0x0000000000017941 */ /* 0x000fea0003800000 */
.L_x_997:
[----:B------:R-:W-:Y:S05]  /*cf00*/  BRA `(.L_x_999) ;  /* 0xffffffd4003c7947 */ /* 0x000fea000383ffff */
.L_x_866:
[----:B------:R-:W-:Y:S01]  /*cf10*/  BSSY B1, `(.L_x_1000) ;  /* 0x0000006000017945 */ /* 0x000fe20003800000 */
[----:B------:R-:W-:Y:S01]  /*cf20*/  PLOP3.LUT P0, PT, P0, PT, PT, 0x8, 0x80 ;  /* 0x000000000080781c */ /* 0x000fe2000070e170 */
[----:B------:R-:W-:-:S12]  /*cf30*/  IMAD.MOV.U32 R21, RZ, RZ, -0x1 ;  /* 0xffffffffff157424 */ /* 0x000fd800078e00ff */
[----:B------:R-:W-:Y:S05]  /*cf40*/  WARPSYNC.COLLECTIVE R21, `(.L_x_1001) ;  /* 0x0000000015087348 */ /* 0x000fea0003c00000 */
[----:B------:R-:W-:Y:S01]  /*cf50*/  VOTE.ANY P0, P0 ;  /* 0x0000000000ff7806 */ /* 0x000fe20000000100 */
[----:B------:R-:W-:-:S12]  /*cf60*/  ENDCOLLECTIVE ;  /* 0x000000000000791b */ /* 0x000fd80003800000 */
.L_x_1001:
[----:B------:R-:W-:Y:S05]  /*cf70*/  BSYNC B1 ;  /* 0x0000000000017941 */ /* 0x000fea0003800000 */
.L_x_1000:
[----:B------:R-:W-:Y:S05]  /*cf80*/  BRA `(.L_x_1002) ;  /* 0xffffffd400407947 */ /* 0x000fea000383ffff */
.L_x_870:
[----:B------:R-:W-:Y:S01]  /*cf90*/  BSSY B1, `(.L_x_1003) ;  /* 0x0000006000017945 */ /* 0x000fe20003800000 */
[----:B------:R-:W-:Y:S01]  /*cfa0*/  PLOP3.LUT P0, PT, P0, PT, PT, 0x8, 0x80 ;  /* 0x000000000080781c */ /* 0x000fe2000070e170 */
[----:B------:R-:W-:-:S12]  /*cfb0*/  IMAD.MOV.U32 R21, RZ, RZ, -0x1 ;  /* 0xffffffffff157424 */ /* 0x000fd800078e00ff */
[----:B------:R-:W-:Y:S05]  /*cfc0*/  WARPSYNC.COLLECTIVE R21, `(.L_x_1004) ;  /* 0x0000000015087348 */ /* 0x000fea0003c00000 */
[----:B------:R-:W-:Y:S01]  /*cfd0*/  VOTE.ANY P0, P0 ;  /* 0x0000000000ff7806 */ /* 0x000fe20000000100 */
[----:B------:R-:W-:-:S12]  /*cfe0*/  ENDCOLLECTIVE ;  /* 0x000000000000791b */ /* 0x000fd80003800000 */
.L_x_1004:
[----:B------:R-:W-:Y:S05]  /*cff0*/  BSYNC B1 ;  /* 0x0000000000017941 */ /* 0x000fea0003800000 */
.L_x_1003:
[----:B------:R-:W-:Y:S05]  /*d000*/  BRA `(.L_x_1005) ;  /* 0xffffffd400547947 */ /* 0x000fea000383ffff */
.L_x_872:
[----:B------:R-:W-:Y:S01]  /*d010*/  BSSY B1, `(.L_x_1006) ;  /* 0x0000006000017945 */ /* 0x000fe20003800000 */
[----:B------:R-:W-:Y:S01]  /*d020*/  PLOP3.LUT P0, PT, P0, PT, PT, 0x8, 0x80 ;  /* 0x000000000080781c */ /* 0x000fe2000070e170 */
[----:B------:R-:W-:-:S12]  /*d030*/  IMAD.MOV.U32 R21, RZ, RZ, -0x1 ;  /* 0xffffffffff157424 */ /* 0x000fd800078e00ff */
[----:B------:R-:W-:Y:S05]  /*d040*/  WARPSYNC.COLLECTIVE R21, `(.L_x_1007) ;  /* 0x0000000015087348 */ /* 0x000fea0003c00000 */
[----:B------:R-:W-:Y:S01]  /*d050*/  VOTE.ANY R21, PT, P0 ;  /* 0x0000000000157806 */ /* 0x000fe200000e0100 */
[----:B------:R-:W-:Y:S06]  /*d060*/  ENDCOLLECTIVE ;  /* 0x000000000000791b */ /* 0x000fec0003800000 */
.L_x_1007:
[----:B------:R-:W-:Y:S05]  /*d070*/  BSYNC B1 ;  /* 0x0000000000017941 */ /* 0x000fea0003800000 */
.L_x_1006:
        /* <DEDUP_REMOVED lines=10> */
.L_x_1008:
[----:B------:R-:W-:Y:S05]  /*d120*/  BRA `(.L_x_1009) ;  /* 0xffffffd400347947 */ /* 0x000fea000383ffff */
.L_x_875:
[----:B------:R-:W-:Y:S01]  /*d130*/  BSSY B1, `(.L_x_1010) ;  /* 0x0000007000017945 */ /* 0x000fe20003800000 */
[----:B------:R-:W-:Y:S02]  /*d140*/  IMAD.MOV.U32 R22, RZ, RZ, R11 ;  /* 0x000000ffff167224 */ /* 0x000fe400078e000b */
[----:B-1----:R-:W-:Y:S02]  /*d150*/  IMAD.MOV.U32 R9, RZ, RZ, 0x2 ;  /* 0x00000002ff097424 */ /* 0x002fe400078e00ff */
[----:B------:R-:W-:-:S07]  /*d160*/  IMAD.MOV.U32 R21, RZ, RZ, -0x1 ;  /* 0xffffffffff157424 */ /* 0x000fce00078e00ff */
[----:B0-----:R-:W-:Y:S05]  /*d170*/  WARPSYNC.COLLECTIVE R21, `(.L_x_1011) ;  /* 0x0000000015087348 */ /* 0x001fea0003c00000 */
[----:B------:R1:W2:Y:S02]  /*d180*/  SHFL.DOWN P0, R9, R22, R9, R8 ;  /* 0x0800000916097389 */ /* 0x0002a40000000008 */
[----:B012---:R-:W-:Y:S05]  /*d190*/  ENDCOLLECTIVE ;  /* 0x000000000000791b */ /* 0x007fea0003800000 */
.L_x_1011:
[----:B------:R-:W-:Y:S05]  /*d1a0*/  BSYNC B1 ;  /* 0x0000000000017941 */ /* 0x000fea0003800000 */
.L_x_1010:
[----:B------:R-:W-:Y:S05]  /*d1b0*/  BRA `(.L_x_1012) ;  /* 0xffffffd400547947 */ /* 0x000fea000383ffff */
.L_x_878:
[----:B------:R-:W-:Y:S01]  /*d1c0*/  BSSY B1, `(.L_x_1013) ;  /* 0x0000007000017945 */ /* 0x000fe20003800000 */
[----:B------:R-:W-:Y:S02]  /*d1d0*/  IMAD.MOV.U32 R22, RZ, RZ, R11 ;  /* 0x000000ffff167224 */ /* 0x000fe400078e000b */
[----:B--2---:R-:W-:Y:S02]  /*d1e0*/  IMAD.MOV.U32 R9, RZ, RZ, 0x4 ;  /* 0x00000004ff097424 */ /* 0x004fe400078e00ff */
[----:B------:R-:W-:-:S07]  /*d1f0*/  IMAD.MOV.U32 R21, RZ, RZ, -0x1 ;  /* 0xffffffffff157424 */ /* 0x000fce00078e00ff */
[----:B01----:R-:W-:Y:S05]  /*d200*/  WARPSYNC.COLLECTIVE R21, `(.L_x_1014) ;  /* 0x0000000015087348 */ /* 0x003fea0003c00000 */
[----:B------:R2:W3:Y:S02]  /*d210*/  SHFL.DOWN P0, R9, R22, R9, R8 ;  /* 0x0800000916097389 */ /* 0x0004e40000000008 */
[----:B0123--:R-:W-:Y:S05]  /*d220*/  ENDCOLLECTIVE ;  /* 0x000000000000791b */ /* 0x00ffea0003800000 */
.L_x_1014:
[----:B------:R-:W-:Y:S05]  /*d230*/  BSYNC B1 ;  /* 0x0000000000017941 */ /* 0x000fea0003800000 */
.L_x_1013:
[----:B------:R-:W-:Y:S05]  /*d240*/  BRA `(.L_x_1015) ;  /* 0xffffffd400787947 */ /* 0x000fea000383ffff */
.L_x_881:
[----:B------:R-:W-:Y:S01]  /*d250*/  BSSY B1, `(.L_x_1016) ;  /* 0x0000007000017945 */ /* 0x000fe20003800000 */
[----:B------:R-:W-:Y:S02]  /*d260*/  IMAD.MOV.U32 R22, RZ, RZ, R11 ;  /* 0x000000ffff167224 */ /* 0x000fe400078e000b */
[----:B---3--:R-:W-:Y:S02]  /*d270*/  IMAD.MOV.U32 R9, RZ, RZ, 0x8 ;  /* 0x00000008ff097424 */ /* 0x008fe400078e00ff */
[----:B------:R-:W-:-:S07]  /*d280*/  IMAD.MOV.U32 R21, RZ, RZ, -0x1 ;  /* 0xffffffffff157424 */ /* 0x000fce00078e00ff */
[----:B012---:R-:W-:Y:S05]  /*d290*/  WARPSYNC.COLLECTIVE R21, `(.L_x_1017) ;  /* 0x0000000015087348 */ /* 0x007fea0003c00000 */
[----:B------:R3:W4:Y:S02]  /*d2a0*/  SHFL.DOWN P0, R9, R22, R9, R8 ;  /* 0x0800000916097389 */ /* 0x0007240000000008 */
[----:B01234-:R-:W-:Y:S05]  /*d2b0*/  ENDCOLLECTIVE ;  /* 0x000000000000791b */ /* 0x01ffea0003800000 */
.L_x_1017:
[----:B------:R-:W-:Y:S05]  /*d2c0*/  BSYNC B1 ;  /* 0x0000000000017941 */ /* 0x000fea0003800000 */
.L_x_1016:
[----:B------:R-:W-:Y:S05]  /*d2d0*/  BRA `(.L_x_1018) ;  /* 0xffffffd400987947 */ /* 0x000fea000383ffff */
.L_x_884:
[----:B------:R-:W-:Y:S01]  /*d2e0*/  BSSY B1, `(.L_x_1019) ;  /* 0x0000007000017945 */ /* 0x000fe20003800000 */
[----:B------:R-:W-:Y:S02]  /*d2f0*/  IMAD.MOV.U32 R22, RZ, RZ, R11 ;  /* 0x000000ffff167224 */ /* 0x000fe400078e000b */
[----:B----4-:R-:W-:Y:S02]  /*d300*/  IMAD.MOV.U32 R9, RZ, RZ, 0x10 ;  /* 0x00000010ff097424 */ /* 0x010fe400078e00ff */
[----:B------:R-:W-:-:S07]  /*d310*/  IMAD.MOV.U32 R21, RZ, RZ, -0x1 ;  /* 0xffffffffff157424 */ /* 0x000fce00078e00ff */
[----:B0123--:R-:W-:Y:S05]  /*d320*/  WARPSYNC.COLLECTIVE R21, `(.L_x_1020) ;  /* 0x0000000015087348 */ /* 0x00ffea0003c00000 */
[----:B------:R4:W0:Y:S02]  /*d330*/  SHFL.DOWN P0, R9, R22, R9, R8 ;  /* 0x0800000916097389 */ /* 0x0008240000000008 */
[----:B01234-:R-:W-:Y:S05]  /*d340*/  ENDCOLLECTIVE ;  /* 0x000000000000791b */ /* 0x01ffea0003800000 */
.L_x_1020:
[----:B------:R-:W-:Y:S05]  /*d350*/  BSYNC B1 ;  /* 0x0000000000017941 */ /* 0x000fea0003800000 */
.L_x_1019:
[----:B------:R-:W-:Y:S05]  /*d360*/  BRA `(.L_x_1021) ;  /* 0xffffffd400bc7947 */ /* 0x000fea000383ffff */
.L_x_889:
[----:B------:R-:W-:Y:S01]  /*d370*/  BSSY B1, `(.L_x_1022) ;  /* 0x0000005000017945 */ /* 0x000fe20003800000 */
[----:B------:R-:W-:-:S07]  /*d380*/  IMAD.MOV.U32 R21, RZ, RZ, -0x1 ;  /* 0xffffffffff157424 */ /* 0x000fce00078e00ff */
[----:B-1234-:R-:W-:Y:S05]  /*d390*/  WARPSYNC.COLLECTIVE R21, `(.L_x_1023) ;  /* 0x0000000015087348 */ /* 0x01efea0003c00000 */
[----:B------:R-:W-:Y:S01]  /*d3a0*/  VOTE.ALL P0, P0 ;  /* 0x0000000000ff7806 */ /* 0x000fe20000000000 */
[----:B-1234-:R-:W-:-:S12]  /*d3b0*/  ENDCOLLECTIVE ;  /* 0x000000000000791b */ /* 0x01efd80003800000 */
.L_x_1023:
[----:B------:R-:W-:Y:S05]  /*d3c0*/  BSYNC B1 ;  /* 0x0000000000017941 */ /* 0x000fea0003800000 */
.L_x_1022:
[----:B------:R-:W-:Y:S05]  /*d3d0*/  BRA `(.L_x_1024) ;  /* 0xffffffd800207947 */ /* 0x000fea000383ffff */
.L_x_1025:
        /* <DEDUP_REMOVED lines=10> */
.L_x_1378:


//--------------------- .text._ZN3cub18CUB_300001_SM_10006detail4scan20DeviceScanInitKernelINS0_13ScanTileStateIiLb1EEEEEvT_i --------------------------
	.section	.text._ZN3cub18CUB_300001_SM_10006detail4scan20DeviceScanInitKernelINS0_13ScanTileStateIiLb1EEEEEvT_i,"ax",@progbits
	.align	128
        .global         _ZN3cub18CUB_300001_SM_10006detail4scan20DeviceScanInitKernelINS0_13ScanTileStateIiLb1EEEEEvT_i
        .type           _ZN3cub18CUB_300001_SM_10006detail4scan20DeviceScanInitKernelINS0_13ScanTileStateIiLb1EEEEEvT_i,@function
        .size           _ZN3cub18CUB_300001_SM_10006detail4scan20DeviceScanInitKernelINS0_13ScanTileStateIiLb1EEEEEvT_i,(.L_x_1379 - _ZN3cub18CUB_300001_SM_10006detail4scan20DeviceScanInitKernelINS0_13ScanTileStateIiLb1EEEEEvT_i)
        .other          _ZN3cub18CUB_300001_SM_10006detail4scan20DeviceScanInitKernelINS0_13ScanTileStateIiLb1EEEEEvT_i,@"STO_CUDA_ENTRY STV_DEFAULT"
_ZN3cub18CUB_300001_SM_10006detail4scan20DeviceScanInitKernelINS0_13ScanTileStateIiLb1EEEEEvT_i:
.text._ZN3cub18CUB_300001_SM_10006detail4scan20DeviceScanInitKernelINS0_13ScanTileStateIiLb1EEEEEvT_i:
[----:B------:R-:W-:Y:S01]  /*0000*/  LDC R1, c[0x0][0x37c] ;  /* 0x0000df00ff017b82 */ /* 0x000fe20000000800 */
[----:B------:R-:W0:Y:S07]  /*0010*/  S2R R0, SR_TID.X ;  /* 0x0000000000007919 */ /* 0x000e2e0000002100 */
[----:B------:R-:W1:Y:S01]  /*0020*/  S2UR UR6, SR_CTAID.X ;  /* 0x00000000000679c3 */ /* 0x000e620000002500 */
[----:B------:R-:W2:Y:S07]  /*0030*/  LDCU UR4, c[0x0][0x388] ;  /* 0x00007100ff0477ac */ /* 0x000eae0008000800 */
[----:B------:R-:W1:Y:S01]  /*0040*/  LDC R5, c[0x0][0x360] ;  /* 0x0000d800ff057b82 */ /* 0x000e620000000800 */
[----:B0-----:R-:W-:Y:S01]  /*0050*/  ISETP.GT.U32.AND P0, PT, R0, 0x1f, PT ;  /* 0x0000001f0000780c */ /* 0x001fe20003f04070 */
[----:B-1----:R-:W-:-:S03]  /*0060*/  IMAD R5, R5, UR6, R0 ;  /* 0x0000000605057c24 */ /* 0x002fc6000f8e0200 */
[----:B------:R-:W-:Y:S02]  /*0070*/  ISETP.NE.OR P0, PT, RZ, UR6, P0 ;  /* 0x00000006ff007c0c */ /* 0x000fe40008705670 */
[----:B--2---:R-:W-:Y:S01]  /*0080*/  ISETP.GE.AND P1, PT, R5, UR4, PT ;  /* 0x0000000405007c0c */ /* 0x004fe2000bf26270 */
[----:B------:R-:W0:-:S12]  /*0090*/  LDCU.64 UR4, c[0x0][0x358] ;  /* 0x00006b00ff0477ac */ /* 0x000e180008000a00 */
[----:B------:R-:W1:Y:S01]  /*00a0*/  @!P1 LDC.64 R2, c[0x0][0x380] ;  /* 0x0000e000ff029b82 */ /* 0x000e620000000a00 */
[----:B------:R-:W-:Y:S01]  /*00b0*/  @!P1 MOV R4, 0x63 ;  /* 0x0000006300049802 */ /* 0x000fe20000000f00 */
[----:B-1----:R-:W-:-:S04]  /*00c0*/  @!P1 IMAD.WIDE R2, R5, 0x8, R2 ;  /* 0x0000000805029825 */ /* 0x002fc800078e0202 */
[----:B------:R-:W-:-:S05]  /*00d0*/  HFMA2 R5, -RZ, RZ, 0, 0 ;  /* 0x00000000ff057431 */ /* 0x000fca00000001ff */
[----:B0-----:R0:W-:Y:S01]  /*00e0*/  @!P1 STG.E.64 desc[UR4][R2.64+0x100], R4 ;  /* 0x0001000402009986 */ /* 0x0011e2000c101b04 */
[----:B------:R-:W-:Y:S05]  /*00f0*/  @P0 EXIT ;  /* 0x000000000000094d */ /* 0x000fea0003800000 */
[----:B0-----:R-:W0:Y:S02]  /*0100*/  LDC.64 R2, c[0x0][0x380] ;  /* 0x0000e000ff027b82 */ /* 0x001e240000000a00 */
[----:B0-----:R-:W-:-:S05]  /*0110*/  IMAD.WIDE.U32 R2, R0, 0x8, R2 ;  /* 0x0000000800027825 */ /* 0x001fca00078e0002 */
[----:B------:R-:W-:Y:S01]  /*0120*/  STG.E.64 desc[UR4][R2.64], RZ ;  /* 0x000000ff02007986 */ /* 0x000fe2000c101b04 */
[----:B------:R-:W-:Y:S05]  /*0130*/  EXIT ;  /* 0x000000000000794d */ /* 0x000fea0003800000 */
.L_x_1026:
        /* <DEDUP_REMOVED lines=12> */
.L_x_1379:


//--------------------- .text._ZN3cub18CUB_300001_SM_10006detail6reduce28DeviceReduceSingleTileKernelINS2_10policy_hubIiyN4cuda3__47maximumIiEEE10Policy1000EPiSB_iS8_iiNS5_3std3__410__identityEEEvT0_T1_T2_T3_T4_T6_ --------------------------
	.section	.text._ZN3cub18CUB_300001_SM_10006detail6reduce28DeviceReduceSingleTileKernelINS2_10policy_hubIiyN4cuda3__47maximumIiEEE10Policy1000EPiSB_iS8_iiNS5_3std3__410__identityEEEvT0_T1_T2_T3_T4_T6_,"ax",@progbits
	.align	128
        .global         _ZN3cub18CUB_300001_SM_10006detail6reduce28DeviceReduceSingleTileKernelINS2_10policy_hubIiyN4cuda3__47maximumIiEEE10Policy1000EPiSB_iS8_iiNS5_3std3__410__identityEEEvT0_T1_T2_T3_T4_T6_
        .type           _ZN3cub18CUB_300001_SM_10006detail6reduce28DeviceReduceSingleTileKernelINS2_10policy_hubIiyN4cuda3__47maximumIiEEE10Policy1000EPiSB_iS8_iiNS5_3std3__410__identityEEEvT0_T1_T2_T3_T4_T6_,@function
        .size           _ZN3cub18CUB_300001_SM_10006detail6reduce28DeviceReduceSingleTileKernelINS2_10policy_hubIiyN4cuda3__47maximumIiEEE10Policy1000EPiSB_iS8_iiNS5_3std3__410__identityEEEvT0_T1_T2_T3_T4_T6_,(.L_x_1380 - _ZN3cub18CUB_300001_SM_10006detail6reduce28DeviceReduceSingleTileKernelINS2_10policy_hubIiyN4cuda3__47maximumIiEEE10Policy1000EPiSB_iS8_iiNS5_3std3__410__identityEEEvT0_T1_T2_T3_T4_T6_)
        .other          _ZN3cub18CUB_300001_SM_10006detail6reduce28DeviceReduceSingleTileKernelINS2_10policy_hubIiyN4cuda3__47maximumIiEEE10Policy1000EPiSB_iS8_iiNS5_3std3__410__identityEEEvT0_T1_T2_T3_T4_T6_,@"STO_CUDA_ENTRY STV_DEFAULT"
_ZN3cub18CUB_300001_SM_10006detail6reduce28DeviceReduceSingleTileKernelINS2_10policy_hubIiyN4cuda3__47maximumIiEEE10Policy1000EPiSB_iS8_iiNS5_3std3__410__identityEEEvT0_T1_T2_T3_T4_T6_:
.text._ZN3cub18CUB_300001_SM_10006detail6reduce28DeviceReduceSingleTileKernelINS2_10policy_hubIiyN4cuda3__47maximumIiEEE10Policy1000EPiSB_iS8_iiNS5_3std3__410__identityEEEvT0_T1_T2_T3_T4_T6_:
[----:B------:R-:W-:Y:S01]  /*0000*/  LDC R1, c[0x0][0x37c] ;  /* 0x0000df00ff017b82 */ /* 0x000fe20000000800 */
[----:B------:R-:W0:Y:S01]  /*0010*/  LDCU UR4, c[0x0][0x390] ;  /* 0x00007200ff0477ac */ /* 0x000e220008000800 */
[----:B------:R-:W1:Y:S01]  /*0020*/  LDCU.64 UR6, c[0x0][0x358] ;  /* 0x00006b00ff0677ac */ /* 0x000e620008000a00 */
[----:B0-----:R-:W-:-:S05]  /*0030*/  IMAD.U32 R2, RZ, RZ, UR4 ;  /* 0x00000004ff027e24 */ /* 0x001fca000f8e00ff */
[----:B------:R-:W-:-:S13]  /*0040*/  ISETP.NE.AND P0, PT, R2, RZ, PT ;  /* 0x000000ff0200720c */ /* 0x000fda0003f05270 */
[----:B-1----:R-:W-:Y:S05]  /*0050*/  @P0 BRA `(.L_x_1027) ;  /* 0x00000000001c0947 */ /* 0x002fea0003800000 */
[----:B------:R-:W0:Y:S02]  /*0060*/  S2R R0, SR_TID.X ;  /* 0x0000000000007919 */ /* 0x000e240000002100 */
[----:B0-----:R-:W-:-:S13]  /*0070*/  ISETP.NE.AND P0, PT, R0, RZ, PT ;  /* 0x000000ff0000720c */ /* 0x001fda0003f05270 */
[----:B------:R-:W-:Y:S05]  /*0080*/  @P0 EXIT ;  /* 0x000000000000094d */ /* 0x000fea0003800000 */
[----:B------:R-:W0:Y:S08]  /*0090*/  LDC R5, c[0x0][0x398] ;  /* 0x0000e600ff057b82 */ /* 0x000e300000000800 */
[----:B------:R-:W0:Y:S02]  /*00a0*/  LDC.64 R2, c[0x0][0x388] ;  /* 0x0000e200ff027b82 */ /* 0x000e240000000a00 */
[----:B0-----:R-:W-:Y:S01]  /*00b0*/  STG.E desc[UR6][R2.64], R5 ;  /* 0x0000000502007986 */ /* 0x001fe2000c101906 */
[----:B------:R-:W-:Y:S05]  /*00c0*/  EXIT ;  /* 0x000000000000794d */ /* 0x000fea0003800000 */
.L_x_1027:
[----:B------:R-:W0:Y:S01]  /*00d0*/  LDCU UR4, c[0x0][0x380] ;  /* 0x00007000ff0477ac */ /* 0x000e220008000800 */
[----:B------:R-:W-:Y:S01]  /*00e0*/  BSSY.RECONVERGENT B0, `(.L_x_1028) ;  /* 0x000036c000007945 */ /* 0x000fe20003800200 */
[----:B0-----:R-:W-:-:S09]  /*00f0*/  ULOP3.LUT UP0, URZ, UR4, 0xf, URZ, 0xc0, !UPT ;  /* 0x0000000f04ff7892 */ /* 0x001fd2000f80c0ff */
[----:B------:R-:W-:Y:S05]  /*0100*/  BRA.U UP0, `(.L_x_1029) ;  /* 0x0000001900a47547 */ /* 0x000fea000b800000 */
[----:B------:R-:W-:-:S13]  /*0110*/  ISETP.GT.AND P0, PT, R2, 0xfff, PT ;  /* 0x00000fff0200780c */ /* 0x000fda0003f04270 */
[----:B------:R-:W-:Y:S05]  /*0120*/  @P0 BRA `(.L_x_1030) ;  /* 0x0000000c00640947 */ /* 0x000fea0003800000 */
[----:B------:R-:W0:Y:S01]  /*0130*/  S2R R3, SR_TID.X ;  /* 0x0000000000037919 */ /* 0x000e220000002100 */
[----:B------:R-:W-:Y:S01]  /*0140*/  BSSY.RECONVERGENT B1, `(.L_x_1031) ;  /* 0x0000009000017945 */ /* 0x000fe20003800200 */
[----:B------:R-:W-:Y:S01]  /*0150*/  IMAD.MOV.U32 R0, RZ, RZ, RZ ;  /* 0x000000ffff007224 */ /* 0x000fe200078e00ff */
[----:B0-----:R-:W-:Y:S01]  /*0160*/  ISETP.GE.AND P0, PT, R3, R2, PT ;  /* 0x000000020300720c */ /* 0x001fe20003f06270 */
[----:B------:R-:W-:-:S12]  /*0170*/  IMAD.MOV.U32 R11, RZ, RZ, R3 ;  /* 0x000000ffff0b7224 */ /* 0x000fd800078e0003 */
[----:B------:R-:W-:Y:S05]  /*0180*/  @P0 BRA `(.L_x_1032) ;  /* 0x0000000000100947 */ /* 0x000fea0003800000 */
[----:B------:R-:W0:Y:S02]  /*0190*/  LDC.64 R4, c[0x0][0x380] ;  /* 0x0000e000ff047b82 */ /* 0x000e240000000a00 */
[----:B0-----:R-:W-:-:S05]  /*01a0*/  IMAD.WIDE.U32 R4, R3, 0x4, R4 ;  /* 0x0000000403047825 */ /* 0x001fca00078e0004 */
[----:B------:R0:W5:Y:S01]  /*01b0*/  LDG.E.CONSTANT R0, desc[UR6][R4.64] ;  /* 0x0000000604007981 */ /* 0x000162000c1e9900 */
[----:B------:R-:W-:-:S07]  /*01c0*/  VIADD R11, R3, 0x100 ;  /* 0x00000100030b7836 */ /* 0x000fce0000000000 */
.L_x_1032:
[----:B------:R-:W-:Y:S05]  /*01d0*/  BSYNC.RECONVERGENT B1 ;  /* 0x0000000000017941 */ /* 0x000fea0003800200 */
.L_x_1031:
[----:B------:R-:W-:Y:S01]  /*01e0*/  ISETP.GE.AND P0, PT, R11, R2, PT ;  /* 0x000000020b00720c */ /* 0x000fe20003f06270 */
[----:B------:R-:W-:-:S12]  /*01f0*/  BSSY.RECONVERGENT B1, `(.L_x_1033) ;  /* 0x0000066000017945 */ /* 0x000fd80003800200 */
[----:B------:R-:W-:Y:S05]  /*0200*/  @P0 BRA `(.L_x_1034) ;  /* 0x0000000400900947 */ /* 0x000fea0003800000 */
[----:B0-----:R-:W-:Y:S01]  /*0210*/  LOP3.LUT R5, RZ, R11, RZ, 0x33, !PT ;  /* 0x0000000bff057212 */ /* 0x001fe200078e33ff */
[----:B------:R-:W-:Y:S04]  /*0220*/  BSSY.RECONVERGENT B2, `(.L_x_1035) ;  /* 0x0000015000027945 */ /* 0x000fe80003800200 */
[----:B------:R-:W-:-:S05]  /*0230*/  IMAD.IADD R6, R5, 0x1, R2 ;  /* 0x0000000105067824 */ /* 0x000fca00078e0202 */
[C---:B------:R-:W-:Y:S02]  /*0240*/  LOP3.LUT R4, R6.reuse, 0x300, RZ, 0xc0, !PT ;  /* 0x0000030006047812 */ /* 0x040fe400078ec0ff */
[----:B------:R-:W-:Y:S02]  /*0250*/  ISETP.GE.U32.AND P1, PT, R6, 0x300, PT ;  /* 0x000003000600780c */ /* 0x000fe40003f26070 */
[----:B------:R-:W-:-:S13]  /*0260*/  ISETP.NE.AND P0, PT, R4, 0x300, PT ;  /* 0x000003000400780c */ /* 0x000fda0003f05270 */
[----:B------:R-:W-:Y:S05]  /*0270*/  @!P0 BRA `(.L_x_1036) ;  /* 0x00000000003c8947 */ /* 0x000fea0003800000 */
[----:B------:R-:W0:Y:S01]  /*0280*/  LDC.64 R4, c[0x0][0x380] ;  /* 0x0000e000ff047b82 */ /* 0x000e220000000a00 */
[----:B------:R-:W-:-:S04]  /*0290*/  LEA.HI R6, R6, 0x1, RZ, 0x18 ;  /* 0x0000000106067811 */ /* 0x000fc800078fc0ff */
[----:B------:R-:W-:-:S05]  /*02a0*/  LOP3.LUT R6, R6, 0x3, RZ, 0xc0, !PT ;  /* 0x0000000306067812 */ /* 0x000fca00078ec0ff */
[----:B------:R-:W-:Y:S02]  /*02b0*/  IMAD.MOV R6, RZ, RZ, -R6 ;  /* 0x000000ffff067224 */ /* 0x000fe400078e0a06 */
[----:B0-----:R-:W-:-:S04]  /*02c0*/  IMAD.WIDE.U32 R4, R11, 0x4, R4 ;  /* 0x000000040b047825 */ /* 0x001fc800078e0004 */
[----:B------:R-:W-:-:S07]  /*02d0*/  IMAD.MOV.U32 R7, RZ, RZ, R5 ;  /* 0x000000ffff077224 */ /* 0x000fce00078e0005 */
.L_x_1037:
[----:B------:R-:W-:-:S06]  /*02e0*/  IMAD.MOV.U32 R5, RZ, RZ, R7 ;  /* 0x000000ffff057224 */ /* 0x000fcc00078e0007 */
[----:B------:R0:W2:Y:S01]  /*02f0*/  LDG.E.CONSTANT R5, desc[UR6][R4.64] ;  /* 0x0000000604057981 */ /* 0x0000a2000c1e9900 */
[----:B------:R-:W-:Y:S02]  /*0300*/  VIADD R6, R6, 0x1 ;  /* 0x0000000106067836 */ /* 0x000fe40000000000 */
[----:B------:R-:W-:-:S03]  /*0310*/  VIADD R11, R11, 0x100 ;  /* 0x000001000b0b7836 */ /* 0x000fc60000000000 */
[----:B------:R-:W-:Y:S02]  /*0320*/  ISETP.NE.AND P0, PT, R6, RZ, PT ;  /* 0x000000ff0600720c */ /* 0x000fe40003f05270 */
[----:B0-----:R-:W-:-:S05]  /*0330*/  IADD3 R4, P2, PT, R4, 0x400, RZ ;  /* 0x0000040004047810 */ /* 0x001fca0007f5e0ff */
[----:B------:R-:W-:Y:S01]  /*0340*/  IMAD.X R7, RZ, RZ, R7, P2 ;  /* 0x000000ffff077224 */ /* 0x000fe200010e0607 */
[----:B--2--5:R-:W-:-:S05]  /*0350*/  VIMNMX R0, PT, PT, R5, R0, !PT ;  /* 0x0000000005007248 */ /* 0x024fca0007fe0100 */
[----:B------:R-:W-:Y:S05]  /*0360*/  @P0 BRA `(.L_x_1037) ;  /* 0xfffffffc00dc0947 */ /* 0x000fea000383ffff */
.L_x_1036:
[----:B------:R-:W-:Y:S05]  /*0370*/  BSYNC.RECONVERGENT B2 ;  /* 0x0000000000027941 */ /* 0x000fea0003800200 */
.L_x_1035:
[----:B------:R-:W-:Y:S05]  /*0380*/  @!P1 BRA `(.L_x_1034) ;  /* 0x0000000400309947 */ /* 0x000fea0003800000 */
[----:B------:R-:W-:Y:S01]  /*0390*/  IMAD.IADD R4, R2, 0x1, -R11 ;  /* 0x0000000102047824 */ /* 0x000fe200078e0a0b */
[----:B------:R-:W-:Y:S01]  /*03a0*/  BSSY.RECONVERGENT B2, `(.L_x_1038) ;  /* 0x0000029000027945 */ /* 0x000fe20003800200 */
[----:B------:R-:W-:-:S03]  /*03b0*/  PLOP3.LUT P0, PT, PT, PT, PT, 0x80, 0x8 ;  /* 0x000000000008781c */ /* 0x000fc60003f0f070 */
[----:B------:R-:W-:-:S13]  /*03c0*/  ISETP.GT.AND P1, PT, R4, 0xc00, PT ;  /* 0x00000c000400780c */ /* 0x000fda0003f24270 */
[----:B------:R-:W-:Y:S05]  /*03d0*/  @!P1 BRA `(.L_x_1039) ;  /* 0x0000000000949947 */ /* 0x000fea0003800000 */
[----:B------:R-:W-:Y:S01]  /*03e0*/  PLOP3.LUT P0, PT, PT, PT, PT, 0x8, 0x80 ;  /* 0x000000000080781c */ /* 0x000fe20003f0e170 */
[----:B------:R-:W-:-:S12]  /*03f0*/  VIADD R10, R2, 0xfffff400 ;  /* 0xfffff400020a7836 */ /* 0x000fd80000000000 */
.L_x_1040:
[----:B------:R-:W0:Y:S01]  /*0400*/  LDC.64 R6, c[0x0][0x380] ;  /* 0x0000e000ff067b82 */ /* 0x000e220000000a00 */
[C---:B------:R-:W-:Y:S02]  /*0410*/  VIADD R9, R11.reuse, 0x400 ;  /* 0x000004000b097836 */ /* 0x040fe40000000000 */
[C---:B------:R-:W-:Y:S02]  /*0420*/  VIADD R5, R11.reuse, 0x800 ;  /* 0x000008000b057836 */ /* 0x040fe40000000000 */
[----:B0-----:R-:W-:-:S05]  /*0430*/  IMAD.WIDE R22, R11, 0x4, R6 ;  /* 0x000000040b167825 */ /* 0x001fca00078e0206 */
[----:B------:R-:W2:Y:S01]  /*0440*/  LDG.E.CONSTANT R12, desc[UR6][R22.64] ;  /* 0x00000006160c7981 */ /* 0x000ea2000c1e9900 */
[----:B------:R-:W-:-:S03]  /*0450*/  IMAD.WIDE R8, R9, 0x4, R6 ;  /* 0x0000000409087825 */ /* 0x000fc600078e0206 */
[----:B------:R-:W2:Y:S04]  /*0460*/  LDG.E.CONSTANT R13, desc[UR6][R22.64+0x400] ;  /* 0x00040006160d7981 */ /* 0x000ea8000c1e9900 */
[----:B------:R-:W3:Y:S04]  /*0470*/  LDG.E.CONSTANT R14, desc[UR6][R22.64+0x800] ;  /* 0x00080006160e7981 */ /* 0x000ee8000c1e9900 */
[----:B------:R-:W3:Y:S01]  /*0480*/  LDG.E.CONSTANT R21, desc[UR6][R22.64+0xc00] ;  /* 0x000c000616157981 */ /* 0x000ee2000c1e9900 */
[----:B------:R-:W-:-:S03]  /*0490*/  IMAD.WIDE R4, R5, 0x4, R6 ;  /* 0x0000000405047825 */ /* 0x000fc600078e0206 */
[----:B------:R-:W4:Y:S04]  /*04a0*/  LDG.E.CONSTANT R17, desc[UR6][R8.64] ;  /* 0x0000000608117981 */ /* 0x000f28000c1e9900 */
[----:B------:R-:W4:Y:S01]  /*04b0*/  LDG.E.CONSTANT R16, desc[UR6][R8.64+0x400] ;  /* 0x0004000608107981 */ /* 0x000f22000c1e9900 */
[----:B------:R-:W-:-:S03]  /*04c0*/  VIADD R25, R11, 0xc00 ;  /* 0x00000c000b197836 */ /* 0x000fc60000000000 */
[----:B------:R-:W4:Y:S04]  /*04d0*/  LDG.E.CONSTANT R15, desc[UR6][R8.64+0x800] ;  /* 0x00080006080f7981 */ /* 0x000f28000c1e9900 */
[----:B------:R-:W4:Y:S01]  /*04e0*/  LDG.E.CONSTANT R20, desc[UR6][R8.64+0xc00] ;  /* 0x000c000608147981 */ /* 0x000f22000c1e9900 */
[----:B------:R-:W-:-:S03]  /*04f0*/  IMAD.WIDE R6, R25, 0x4, R6 ;  /* 0x0000000419067825 */ /* 0x000fc600078e0206 */
[----:B------:R-:W4:Y:S04]  /*0500*/  LDG.E.CONSTANT R19, desc[UR6][R4.64] ;  /* 0x0000000604137981 */ /* 0x000f28000c1e9900 */
[----:B------:R-:W4:Y:S04]  /*0510*/  LDG.E.CONSTANT R18, desc[UR6][R4.64+0x400] ;  /* 0x0004000604127981 */ /* 0x000f28000c1e9900 */
[----:B------:R-:W4:Y:S04]  /*0520*/  LDG.E.CONSTANT R23, desc[UR6][R4.64+0x800] ;  /* 0x0008000604177981 */ /* 0x000f28000c1e9900 */
[----:B------:R-:W4:Y:S04]  /*0530*/  LDG.E.CONSTANT R24, desc[UR6][R4.64+0xc00] ;  /* 0x000c000604187981 */ /* 0x000f28000c1e9900 */
[----:B------:R-:W4:Y:S04]  /*0540*/  LDG.E.CONSTANT R25, desc[UR6][R6.64] ;  /* 0x0000000606197981 */ /* 0x000f28000c1e9900 */
[----:B------:R-:W4:Y:S04]  /*0550*/  LDG.E.CONSTANT R26, desc[UR6][R6.64+0x400] ;  /* 0x00040006061a7981 */ /* 0x000f28000c1e9900 */
[----:B------:R-:W4:Y:S04]  /*0560*/  LDG.E.CONSTANT R22, desc[UR6][R6.64+0x800] ;  /* 0x0008000606167981 */ /* 0x000f28000c1e9900 */
[----:B------:R-:W4:Y:S01]  /*0570*/  LDG.E.CONSTANT R27, desc[UR6][R6.64+0xc00] ;  /* 0x000c0006061b7981 */ /* 0x000f22000c1e9900 */
[----:B------:R-:W-:-:S05]  /*0580*/  VIADD R11, R11, 0x1000 ;  /* 0x000010000b0b7836 */ /* 0x000fca0000000000 */
[----:B------:R-:W-:Y:S02]  /*0590*/  ISETP.GE.AND P1, PT, R11, R10, PT ;  /* 0x0000000a0b00720c */ /* 0x000fe40003f26270 */
[----:B--2--5:R-:W-:-:S04]  /*05a0*/  VIMNMX3 R12, R0, R12, R13, !PT ;  /* 0x0000000c000c720f */ /* 0x024fc8000780010d */
[----:B---3--:R-:W-:-:S04]  /*05b0*/  VIMNMX3 R12, R12, R14, R21, !PT ;  /* 0x0000000e0c0c720f */ /* 0x008fc80007800115 */
[----:B----4-:R-:W-:-:S04]  /*05c0*/  VIMNMX3 R12, R12, R17, R16, !PT ;  /* 0x000000110c0c720f */ /* 0x010fc80007800110 */
[----:B------:R-:W-:-:S04]  /*05d0*/  VIMNMX3 R12, R12, R15, R20, !PT ;  /* 0x0000000f0c0c720f */ /* 0x000fc80007800114 */
[----:B------:R-:W-:-:S04]  /*05e0*/  VIMNMX3 R12, R12, R19, R18, !PT ;  /* 0x000000130c0c720f */ /* 0x000fc80007800112 */
[----:B------:R-:W-:-:S04]  /*05f0*/  VIMNMX3 R12, R12, R23, R24, !PT ;  /* 0x000000170c0c720f */ /* 0x000fc80007800118 */
[----:B------:R-:W-:-:S04]  /*0600*/  VIMNMX3 R25, R12, R25, R26, !PT ;  /* 0x000000190c19720f */ /* 0x000fc8000780011a */
[----:B------:R-:W-:Y:S01]  /*0610*/  VIMNMX3 R0, R25, R22, R27, !PT ;  /* 0x000000161900720f */ /* 0x000fe2000780011b */
[----:B------:R-:W-:Y:S06]  /*0620*/  @!P1 BRA `(.L_x_1040) ;  /* 0xfffffffc00749947 */ /* 0x000fec000383ffff */
.L_x_1039:
[----:B------:R-:W-:Y:S05]  /*0630*/  BSYNC.RECONVERGENT B2 ;  /* 0x0000000000027941 */ /* 0x000fea0003800200 */
.L_x_1038:
[----:B------:R-:W-:Y:S01]  /*0640*/  IMAD.IADD R4, R2, 0x1, -R11 ;  /* 0x0000000102047824 */ /* 0x000fe200078e0a0b */
[----:B------:R-:W-:Y:S04]  /*0650*/  BSSY.RECONVERGENT B2, `(.L_x_1041) ;  /* 0x0000015000027945 */ /* 0x000fe80003800200 */
[----:B------:R-:W-:-:S13]  /*0660*/  ISETP.GT.AND P1, PT, R4, 0x400, PT ;  /* 0x000004000400780c */ /* 0x000fda0003f24270 */
[----:B------:R-:W-:Y:S05]  /*0670*/  @!P1 BRA `(.L_x_1042) ;  /* 0x0000000000489947 */ /* 0x000fea0003800000 */
[----:B------:R-:W0:Y:S01]  /*0680*/  LDC.64 R6, c[0x0][0x380] ;  /* 0x0000e000ff067b82 */ /* 0x000e220000000a00 */
[C---:B------:R-:W-:Y:S02]  /*0690*/  VIADD R13, R11.reuse, 0x400 ;  /* 0x000004000b0d7836 */ /* 0x040fe40000000000 */
[----:B0-----:R-:W-:-:S05]  /*06a0*/  IMAD.WIDE R4, R11, 0x4, R6 ;  /* 0x000000040b047825 */ /* 0x001fca00078e0206 */
[----:B------:R-:W2:Y:S01]  /*06b0*/  LDG.E.CONSTANT R9, desc[UR6][R4.64] ;  /* 0x0000000604097981 */ /* 0x000ea2000c1e9900 */
[----:B------:R-:W-:-:S03]  /*06c0*/  IMAD.WIDE R6, R13, 0x4, R6 ;  /* 0x000000040d067825 */ /* 0x000fc600078e0206 */
[----:B------:R-:W2:Y:S04]  /*06d0*/  LDG.E.CONSTANT R8, desc[UR6][R4.64+0x400] ;  /* 0x0004000604087981 */ /* 0x000ea8000c1e9900 */
[----:B------:R-:W3:Y:S04]  /*06e0*/  LDG.E.CONSTANT R13, desc[UR6][R4.64+0x800] ;  /* 0x00080006040d7981 */ /* 0x000ee8000c1e9900 */
[----:B------:R-:W3:Y:S04]  /*06f0*/  LDG.E.CONSTANT R10, desc[UR6][R4.64+0xc00] ;  /* 0x000c0006040a7981 */ /* 0x000ee8000c1e9900 */
[----:B------:R-:W4:Y:S04]  /*0700*/  LDG.E.CONSTANT R15, desc[UR6][R6.64] ;  /* 0x00000006060f7981 */ /* 0x000f28000c1e9900 */
[----:B------:R-:W4:Y:S04]  /*0710*/  LDG.E.CONSTANT R12, desc[UR6][R6.64+0x400] ;  /* 0x00040006060c7981 */ /* 0x000f28000c1e9900 */
[----:B------:R-:W4:Y:S04]  /*0720*/  LDG.E.CONSTANT R17, desc[UR6][R6.64+0x800] ;  /* 0x0008000606117981 */ /* 0x000f28000c1e9900 */
[----:B------:R-:W4:Y:S01]  /*0730*/  LDG.E.CONSTANT R14, desc[UR6][R6.64+0xc00] ;  /* 0x000c0006060e7981 */ /* 0x000f22000c1e9900 */
[----:B------:R-:W-:Y:S01]  /*0740*/  PLOP3.LUT P0, PT, PT, PT, PT, 0x8, 0x80 ;  /* 0x000000000080781c */ /* 0x000fe20003f0e170 */
[----:B------:R-:W-:Y:S01]  /*0750*/  VIADD R11, R11, 0x800 ;  /* 0x000008000b0b7836 */ /* 0x000fe20000000000 */
[----:B--2--5:R-:W-:-:S04]  /*0760*/  VIMNMX3 R8, R0, R9, R8, !PT ;  /* 0x000000090008720f */ /* 0x024fc80007800108 */
[----:B---3--:R-:W-:-:S04]  /*0770*/  VIMNMX3 R8, R8, R13, R10, !PT ;  /* 0x0000000d0808720f */ /* 0x008fc8000780010a */
[----:B----4-:R-:W-:-:S04]  /*0780*/  VIMNMX3 R8, R8, R15, R12, !PT ;  /* 0x0000000f0808720f */ /* 0x010fc8000780010c */
[----:B------:R-:W-:-:S07]  /*0790*/  VIMNMX3 R0, R8, R17, R14, !PT ;  /* 0x000000110800720f */ /* 0x000fce000780010e */
.L_x_1042:
[----:B------:R-:W-:Y:S05]  /*07a0*/  BSYNC.RECONVERGENT B2 ;  /* 0x0000000000027941 */ /* 0x000fea0003800200 */
.L_x_1041:
[----:B------:R-:W-:-:S13]  /*07b0*/  ISETP.LT.OR P0, PT, R11, R2, P0 ;  /* 0x000000020b00720c */ /* 0x000fda0000701670 */
[----:B------:R-:W-:Y:S05]  /*07c0*/  @!P0 BRA `(.L_x_1034) ;  /* 0x0000000000208947 */ /* 0x000fea0003800000 */
[----:B------:R-:W0:Y:S02]  /*07d0*/  LDC.64 R4, c[0x0][0x380] ;  /* 0x0000e000ff047b82 */ /* 0x000e240000000a00 */
[----:B0-----:R-:W-:-:S05]  /*07e0*/  IMAD.WIDE R4, R11, 0x4, R4 ;  /* 0x000000040b047825 */ /* 0x001fca00078e0204 */
[----:B------:R-:W2:Y:S04]  /*07f0*/  LDG.E.CONSTANT R7, desc[UR6][R4.64] ;  /* 0x0000000604077981 */ /* 0x000ea8000c1e9900 */
[----:B------:R-:W2:Y:S04]  /*0800*/  LDG.E.CONSTANT R6, desc[UR6][R4.64+0x400] ;  /* 0x0004000604067981 */ /* 0x000ea8000c1e9900 */
[----:B------:R-:W3:Y:S04]  /*0810*/  LDG.E.CONSTANT R9, desc[UR6][R4.64+0x800] ;  /* 0x0008000604097981 */ /* 0x000ee8000c1e9900 */
[----:B------:R-:W3:Y:S01]  /*0820*/  LDG.E.CONSTANT R8, desc[UR6][R4.64+0xc00] ;  /* 0x000c000604087981 */ /* 0x000ee2000c1e9900 */
[----:B--2--5:R-:W-:-:S04]  /*0830*/  VIMNMX3 R0, R0, R7, R6, !PT ;  /* 0x000000070000720f */ /* 0x024fc80007800106 */
[----:B---3--:R-:W-:-:S07]  /*0840*/  VIMNMX3 R0, R0, R9, R8, !PT ;  /* 0x000000090000720f */ /* 0x008fce0007800108 */
.L_x_1034:
[----:B------:R-:W-:Y:S05]  /*0850*/  BSYNC.RECONVERGENT B1 ;  /* 0x0000000000017941 */ /* 0x000fea0003800200 */
.L_x_1033:
[----:B------:R-:W-:Y:S01]  /*0860*/  ISETP.GE.AND P0, PT, R2, 0x100, PT ;  /* 0x000001000200780c */ /* 0x000fe20003f06270 */
[----:B-----5:R-:W-:-:S12]  /*0870*/  IMAD.MOV.U32 R9, RZ, RZ, R0 ;  /* 0x000000ffff097224 */ /* 0x020fd800078e0000 */
[----:B------:R-:W-:Y:S05]  /*0880*/  @!P0 BRA `(.L_x_1043) ;  /* 0x0000000000a08947 */ /* 0x000fea0003800000 */
[----:B------:R-:W1:Y:S01]  /*0890*/  S2R R6, SR_LANEID ;  /* 0x0000000000067919 */ /* 0x000e620000000000 */
[----:B------:R-:W2:Y:S02]  /*08a0*/  SHFL.DOWN PT, R0, R9, 0x1, 0x1f ;  /* 0x08201f0009007f89 */ /* 0x000ea400000e0000 */
[----:B--2---:R-:W-:Y:S02]  /*08b0*/  VIMNMX R0, PT, PT, R0, R9, !PT ;  /* 0x0000000900007248 */ /* 0x004fe40007fe0100 */
[C---:B-1----:R-:W-:Y:S02]  /*08c0*/  ISETP.GT.AND P0, PT, R6.reuse, 0x1e, PT ;  /* 0x0000001e0600780c */ /* 0x042fe40003f04270 */
[C---:B------:R-:W-:Y:S02]  /*08d0*/  ISETP.NE.AND P1, PT, R6.reuse, RZ, PT ;  /* 0x000000ff0600720c */ /* 0x040fe40003f25270 */
[----:B------:R-:W-:Y:S02]  /*08e0*/  SEL R0, R9, R0, P0 ;  /* 0x0000000009007207 */ /* 0x000fe40000000000 */
[----:B------:R-:W-:-:S03]  /*08f0*/  ISETP.GT.AND P0, PT, R6, 0x1d, PT ;  /* 0x0000001d0600780c */ /* 0x000fc60003f04270 */
[----:B0-----:R-:W0:Y:S06]  /*0900*/  SHFL.DOWN PT, R5, R0, 0x2, 0x1f ;  /* 0x08401f0000057f89 */ /* 0x001e2c00000e0000 */
[----:B------:R-:W1:Y:S01]  /*0910*/  @!P1 S2R R7, SR_CgaCtaId ;  /* 0x0000000000079919 */ /* 0x000e620000008800 */
[----:B------:R-:W-:Y:S02]  /*0920*/  @!P1 MOV R4, 0x400 ;  /* 0x0000040000049802 */ /* 0x000fe40000000f00 */
[----:B------:R-:W-:-:S04]  /*0930*/  @!P1 SHF.R.U32.HI R2, RZ, 0x3, R3 ;  /* 0x00000003ff029819 */ /* 0x000fc80000011603 */
[----:B------:R-:W-:Y:S02]  /*0940*/  @!P1 LOP3.LUT R2, R2, 0x7c, RZ, 0xc0, !PT ;  /* 0x0000007c02029812 */ /* 0x000fe400078ec0ff */
[----:B0-----:R-:W-:Y:S02]  /*0950*/  @!P0 VIMNMX R0, PT, PT, R0, R5, !PT ;  /* 0x0000000500008248 */ /* 0x001fe40007fe0100 */
[----:B------:R-:W-:-:S03]  /*0960*/  ISETP.GT.AND P0, PT, R6, 0x1b, PT ;  /* 0x0000001b0600780c */ /* 0x000fc60003f04270 */
[----:B------:R-:W0:Y:S01]  /*0970*/  SHFL.DOWN PT, R5, R0, 0x4, 0x1f ;  /* 0x08801f0000057f89 */ /* 0x000e2200000e0000 */
[----:B-1----:R-:W-:-:S05]  /*0980*/  @!P1 LEA R7, R7, R4, 0x18 ;  /* 0x0000000407079211 */ /* 0x002fca00078ec0ff */
[----:B------:R-:W-:-:S04]  /*0990*/  @!P1 IMAD.IADD R2, R2, 0x1, R7 ;  /* 0x0000000102029824 */ /* 0x000fc800078e0207 */
[----:B0-----:R-:W-:Y:S02]  /*09a0*/  @!P0 VIMNMX R0, PT, PT, R0, R5, !PT ;  /* 0x0000000500008248 */ /* 0x001fe40007fe0100 */
[----:B------:R-:W-:-:S03]  /*09b0*/  ISETP.GT.AND P0, PT, R6, 0x17, PT ;  /* 0x000000170600780c */ /* 0x000fc60003f04270 */
[----:B------:R-:W0:Y:S10]  /*09c0*/  SHFL.DOWN PT, R5, R0, 0x8, 0x1f ;  /* 0x09001f0000057f89 */ /* 0x000e3400000e0000 */
[----:B0-----:R-:W-:-:S02]  /*09d0*/  @!P0 VIMNMX R0, PT, PT, R0, R5, !PT ;  /* 0x0000000500008248 */ /* 0x001fc40007fe0100 */
[----:B------:R-:W-:-:S03]  /*09e0*/  ISETP.NE.AND P0, PT, R3, RZ, PT ;  /* 0x000000ff0300720c */ /* 0x000fc60003f05270 */
[----:B------:R-:W0:Y:S02]  /*09f0*/  SHFL.DOWN PT, R5, R0, 0x10, 0x1f ;  /* 0x0a001f0000057f89 */ /* 0x000e2400000e0000 */
[----:B0-----:R-:W-:-:S05]  /*0a00*/  VIMNMX R7, PT, PT, R0, R5, !PT ;  /* 0x0000000500077248 */ /* 0x001fca0007fe0100 */
[----:B------:R0:W-:Y:S01]  /*0a10*/  @!P1 STS [R2+0x8], R7 ;  /* 0x0000080702009388 */ /* 0x0001e20000000800 */
[----:B------:R-:W-:Y:S01]  /*0a20*/  BAR.SYNC.DEFER_BLOCKING 0x0 ;  /* 0x0000000000007b1d */ /* 0x000fe20000010000 */
[----:B------:R-:W-:-:S04]  /*0a30*/  ISETP.GT.AND P1, PT, R6, 0xf, PT ;  /* 0x0000000f0600780c */ /* 0x000fc80003f24270 */
[----:B------:R-:W-:Y:S01]  /*0a40*/  SEL R5, R0, R7, P1 ;  /* 0x0000000700057207 */ /* 0x000fe20000800000 */
[----:B------:R-:W-:Y:S08]  /*0a50*/  @P0 BRA `(.L_x_1044) ;  /* 0x0000002c00500947 */ /* 0x000ff00003800000 */
[----:B------:R-:W1:Y:S01]  /*0a60*/  S2UR UR5, SR_CgaCtaId ;  /* 0x00000000000579c3 */ /* 0x000e620000008800 */
[----:B------:R-:W-:Y:S02]  /*0a70*/  UMOV UR4, 0x400 ;  /* 0x0000040000047882 */ /* 0x000fe40000000000 */
[----:B-1----:R-:W-:-:S09]  /*0a80*/  ULEA UR4, UR5, UR4, 0x18 ;  /* 0x0000000405047291 */ /* 0x002fd2000f8ec0ff */
[----:B------:R-:W-:Y:S04]  /*0a90*/  LDS R0, [UR4+0xc] ;  /* 0x00000c04ff007984 */ /* 0x000fe80008000800 */
[----:B------:R-:W1:Y:S04]  /*0aa0*/  LDS.128 R8, [UR4+0x10] ;  /* 0x00001004ff087984 */ /* 0x000e680008000c00 */
[----:B0-----:R-:W0:Y:S01]  /*0ab0*/  LDS.64 R2, [UR4+0x20] ;  /* 0x00002004ff027984 */ /* 0x001e220008000a00 */
[----:B-1----:R-:W-:-:S04]  /*0ac0*/  VIMNMX3 R0, R5, R0, R8, !PT ;  /* 0x000000000500720f */ /* 0x002fc80007800108 */
[----:B------:R-:W-:-:S04]  /*0ad0*/  VIMNMX3 R0, R0, R9, R10, !PT ;  /* 0x000000090000720f */ /* 0x000fc8000780010a */
[----:B0-----:R-:W-:-:S04]  /*0ae0*/  VIMNMX3 R0, R0, R11, R2, !PT ;  /* 0x0000000b0000720f */ /* 0x001fc80007800102 */
[----:B------:R-:W-:Y:S01]  /*0af0*/  VIMNMX R5, PT, PT, R0, R3, !PT ;  /* 0x0000000300057248 */ /* 0x000fe20007fe0100 */
[----:B------:R-:W-:Y:S06]  /*0b00*/  BRA `(.L_x_1044) ;  /* 0x0000002c00247947 */ /* 0x000fec0003800000 */
.L_x_1043:
[----:B------:R-:W1:Y:S01]  /*0b10*/  S2R R6, SR_LANEID ;  /* 0x0000000000067919 */ /* 0x000e620000000000 */
[----:B------:R-:W-:-:S04]  /*0b20*/  LOP3.LUT R0, R3, 0x3e0, RZ, 0xc0, !PT ;  /* 0x000003e003007812 */ /* 0x000fc800078ec0ff */
[----:B------:R-:W-:Y:S01]  /*0b30*/  LOP3.LUT R7, RZ, R0, RZ, 0x33, !PT ;  /* 0x00000000ff077212 */ /* 0x000fe200078e33ff */
[----:B0-----:R-:W-:-:S04]  /*0b40*/  VIADD R5, R0, 0x20 ;  /* 0x0000002000057836 */ /* 0x001fc80000000000 */
[----:B------:R-:W-:Y:S01]  /*0b50*/  IMAD.IADD R7, R7, 0x1, R2 ;  /* 0x0000000107077824 */ /* 0x000fe200078e0202 */
[----:B------:R-:W-:-:S04]  /*0b60*/  ISETP.GT.AND P0, PT, R5, R2, PT ;  /* 0x000000020500720c */ /* 0x000fc80003f04270 */
[----:B------:R-:W-:-:S05]  /*0b70*/  SEL R7, R7, 0x1f, P0 ;  /* 0x0000001f07077807 */ /* 0x000fca0000000000 */
[----:B------:R-:W0:Y:S01]  /*0b80*/  SHFL.DOWN PT, R0, R9, 0x1, R7 ;  /* 0x0820000009007989 */ /* 0x000e2200000e0007 */
[C---:B-1----:R-:W-:Y:S01]  /*0b90*/  ISETP.GE.AND P0, PT, R6.reuse, R7, PT ;  /* 0x000000070600720c */ /* 0x042fe20003f06270 */
[C---:B------:R-:W-:Y:S01]  /*0ba0*/  VIADD R4, R6.reuse, 0x2 ;  /* 0x0000000206047836 */ /* 0x040fe20000000000 */
[----:B------:R-:W-:-:S11]  /*0bb0*/  ISETP.NE.AND P1, PT, R6, RZ, PT ;  /* 0x000000ff0600720c */ /* 0x000fd60003f25270 */
[----:B0-----:R-:W-:Y:S02]  /*0bc0*/  @!P0 VIMNMX R9, PT, PT, R0, R9, !PT ;  /* 0x0000000900098248 */ /* 0x001fe40007fe0100 */
[----:B------:R-:W-:Y:S01]  /*0bd0*/  ISETP.GT.AND P0, PT, R4, R7, PT ;  /* 0x000000070400720c */ /* 0x000fe20003f04270 */
[----:B------:R-:W-:Y:S01]  /*0be0*/  VIADD R4, R6, 0x4 ;  /* 0x0000000406047836 */ /* 0x000fe20000000000 */
[----:B------:R-:W0:Y:S01]  /*0bf0*/  @!P1 S2R R8, SR_CgaCtaId ;  /* 0x0000000000089919 */ /* 0x000e220000008800 */
[----:B------:R-:W-:Y:S01]  /*0c00*/  @!P1 MOV R5, 0x400 ;  /* 0x0000040000059802 */ /* 0x000fe20000000f00 */
[----:B------:R-:W1:Y:S09]  /*0c10*/  SHFL.DOWN PT, R0, R9, 0x2, R7 ;  /* 0x0840000009007989 */ /* 0x000e7200000e0007 */
[----:B-1----:R-:W-:-:S02]  /*0c20*/  @!P0 VIMNMX R9, PT, PT, R9, R0, !PT ;  /* 0x0000000009098248 */ /* 0x002fc40007fe0100 */
[----:B------:R-:W-:Y:S01]  /*0c30*/  ISETP.GT.AND P0, PT, R4, R7, PT ;  /* 0x000000070400720c */ /* 0x000fe20003f04270 */
[----:B------:R-:W-:Y:S01]  /*0c40*/  VIADD R4, R6, 0x8 ;  /* 0x0000000806047836 */ /* 0x000fe20000000000 */
[----:B0-----:R-:W-:Y:S01]  /*0c50*/  @!P1 LEA R5, R8, R5, 0x18 ;  /* 0x0000000508059211 */ /* 0x001fe200078ec0ff */
[----:B------:R-:W0:Y:S10]  /*0c60*/  SHFL.DOWN PT, R0, R9, 0x4, R7 ;  /* 0x0880000009007989 */ /* 0x000e3400000e0007 */
[----:B0-----:R-:W-:-:S02]  /*0c70*/  @!P0 VIMNMX R9, PT, PT, R9, R0, !PT ;  /* 0x0000000009098248 */ /* 0x001fc40007fe0100 */
[----:B------:R-:W-:Y:S01]  /*0c80*/  ISETP.GT.AND P0, PT, R4, R7, PT ;  /* 0x000000070400720c */ /* 0x000fe20003f04270 */
[----:B------:R-:W-:Y:S02]  /*0c90*/  VIADD R4, R6, 0x10 ;  /* 0x0000001006047836 */ /* 0x000fe40000000000 */
[----:B------:R-:W0:Y:S10]  /*0ca0*/  SHFL.DOWN PT, R0, R9, 0x8, R7 ;  /* 0x0900000009007989 */ /* 0x000e3400000e0007 */
[----:B0-----:R-:W-:-:S02]  /*0cb0*/  @!P0 VIMNMX R9, PT, PT, R9, R0, !PT ;  /* 0x0000000009098248 */ /* 0x001fc40007fe0100 */
[----:B------:R-:W-:Y:S02]  /*0cc0*/  ISETP.GT.AND P0, PT, R4, R7, PT ;  /* 0x000000070400720c */ /* 0x000fe40003f04270 */
[----:B------:R-:W-:Y:S01]  /*0cd0*/  @!P1 SHF.R.U32.HI R4, RZ, 0x3, R3 ;  /* 0x00000003ff049819 */ /* 0x000fe20000011603 */
[----:B------:R-:W0:Y:S03]  /*0ce0*/  SHFL.DOWN PT, R0, R9, 0x10, R7 ;  /* 0x0a00000009007989 */ /* 0x000e2600000e0007 */
[----:B------:R-:W-:-:S05]  /*0cf0*/  @!P1 LOP3.LUT R4, R4, 0x7c, RZ, 0xc0, !PT ;  /* 0x0000007c04049812 */ /* 0x000fca00078ec0ff */
[----:B------:R-:W-:Y:S02]  /*0d00*/  @!P1 IMAD.IADD R4, R4, 0x1, R5 ;  /* 0x0000000104049824 */ /* 0x000fe400078e0205 */
[----:B0-----:R-:W-:Y:S02]  /*0d10*/  @!P0 VIMNMX R9, PT, PT, R9, R0, !PT ;  /* 0x0000000009098248 */ /* 0x001fe40007fe0100 */
[----:B------:R-:W-:-:S03]  /*0d20*/  ISETP.NE.AND P0, PT, R3, RZ, PT ;  /* 0x000000ff0300720c */ /* 0x000fc60003f05270 */
[----:B------:R-:W-:-:S05]  /*0d30*/  IMAD.MOV.U32 R5, RZ, RZ, R9 ;  /* 0x000000ffff057224 */ /* 0x000fca00078e0009 */
[----:B------:R4:W-:Y:S01]  /*0d40*/  @!P1 STS [R4+0x8], R5 ;  /* 0x0000080504009388 */ /* 0x0009e20000000800 */
[----:B------:R-:W-:Y:S06]  /*0d50*/  BAR.SYNC.DEFER_BLOCKING 0x0 ;  /* 0x0000000000007b1d */ /* 0x000fec0000010000 */
[----:B------:R-:W-:Y:S05]  /*0d60*/  @P0 BRA `(.L_x_1044) ;  /* 0x00000028008c0947 */ /* 0x000fea0003800000 */
[----:B------:R-:W0:Y:S01]  /*0d70*/  S2UR UR5, SR_CgaCtaId ;  /* 0x00000000000579c3 */ /* 0x000e220000008800 */
[----:B------:R-:W-:Y:S01]  /*0d80*/  UMOV UR4, 0x400 ;  /* 0x0000040000047882 */ /* 0x000fe20000000000 */
[C---:B------:R-:W-:Y:S02]  /*0d90*/  ISETP.GT.AND P2, PT, R2.reuse, 0x20, PT ;  /* 0x000000200200780c */ /* 0x040fe40003f44270 */
[C---:B------:R-:W-:Y:S02]  /*0da0*/  ISETP.GT.AND P4, PT, R2.reuse, 0x40, PT ;  /* 0x000000400200780c */ /* 0x040fe40003f84270 */
[C---:B------:R-:W-:Y:S02]  /*0db0*/  ISETP.GT.AND P3, PT, R2.reuse, 0x60, PT ;  /* 0x000000600200780c */ /* 0x040fe40003f64270 */
[----:B------:R-:W-:Y:S01]  /*0dc0*/  ISETP.GT.AND P1, PT, R2, 0x80, PT ;  /* 0x000000800200780c */ /* 0x000fe20003f24270 */
[----:B0-----:R-:W-:-:S09]  /*0dd0*/  ULEA UR4, UR5, UR4, 0x18 ;  /* 0x0000000405047291 */ /* 0x001fd2000f8ec0ff */
[----:B------:R-:W4:Y:S04]  /*0de0*/  LDS R0, [UR4+0xc] ;  /* 0x00000c04ff007984 */ /* 0x000f280008000800 */
[----:B------:R-:W0:Y:S04]  /*0df0*/  LDS.128 R8, [UR4+0x10] ;  /* 0x00001004ff087984 */ /* 0x000e280008000c00 */
[----:B------:R-:W1:Y:S01]  /*0e00*/  LDS.64 R6, [UR4+0x20] ;  /* 0x00002004ff067984 */ /* 0x000e620008000a00 */
[----:B----4-:R-:W-:Y:S02]  /*0e10*/  @P2 VIMNMX R5, PT, PT, R5, R0, !PT ;  /* 0x0000000005052248 */ /* 0x010fe40007fe0100 */
[----:B------:R-:W-:-:S02]  /*0e20*/  ISETP.GT.AND P2, PT, R2, 0xa0, PT ;  /* 0x000000a00200780c */ /* 0x000fc40003f44270 */
[----:B0-----:R-:W-:Y:S02]  /*0e30*/  @P4 VIMNMX R5, PT, PT, R5, R8, !PT ;  /* 0x0000000805054248 */ /* 0x001fe40007fe0100 */
[C---:B------:R-:W-:Y:S02]  /*0e40*/  ISETP.GT.AND P4, PT, R2.reuse, 0xc0, PT ;  /* 0x000000c00200780c */ /* 0x040fe40003f84270 */
[----:B------:R-:W-:Y:S02]  /*0e50*/  @P3 VIMNMX R5, PT, PT, R5, R9, !PT ;  /* 0x0000000905053248 */ /* 0x000fe40007fe0100 */
[----:B------:R-:W-:Y:S02]  /*0e60*/  ISETP.GT.AND P3, PT, R2, 0xe0, PT ;  /* 0x000000e00200780c */ /* 0x000fe40003f64270 */
[----:B------:R-:W-:-:S04]  /*0e70*/  @P1 VIMNMX R5, PT, PT, R5, R10, !PT ;  /* 0x0000000a05051248 */ /* 0x000fc80007fe0100 */
[----:B------:R-:W-:-:S04]  /*0e80*/  @P2 VIMNMX R5, PT, PT, R5, R11, !PT ;  /* 0x0000000b05052248 */ /* 0x000fc80007fe0100 */
[----:B-1----:R-:W-:-:S04]  /*0e90*/  @P4 VIMNMX R5, PT, PT, R5, R6, !PT ;  /* 0x0000000605054248 */ /* 0x002fc80007fe0100 */
[----:B------:R-:W-:Y:S01]  /*0ea0*/  @P3 VIMNMX R5, PT, PT, R5, R7, !PT ;  /* 0x0000000705053248 */ /* 0x000fe20007fe0100 */
[----:B------:R-:W-:Y:S06]  /*0eb0*/  BRA `(.L_x_1044) ;  /* 0x0000002800387947 */ /* 0x000fec0003800000 */
.L_x_1030:
[----:B------:R-:W0:Y:S01]  /*0ec0*/  S2R R0, SR_TID.X ;  /* 0x0000000000007919 */ /* 0x000e220000002100 */
[----:B------:R-:W1:Y:S01]  /*0ed0*/  LDC.64 R20, c[0x0][0x380] ;  /* 0x0000e000ff147b82 */ /* 0x000e620000000a00 */
[----:B0-----:R-:W-:-:S04]  /*0ee0*/  IMAD.SHL.U32 R3, R0, 0x4, RZ ;  /* 0x0000000400037824 */ /* 0x001fc800078e00ff */
[----:B-1----:R-:W-:-:S05]  /*0ef0*/  IMAD.WIDE.U32 R20, R3, 0x4, R20 ;  /* 0x0000000403147825 */ /* 0x002fca00078e0014 */
[----:B------:R-:W2:Y:S04]  /*0f00*/  LDG.E.128.CONSTANT R4, desc[UR6][R20.64] ;  /* 0x0000000614047981 */ /* 0x000ea8000c1e9d00 */
[----:B------:R-:W3:Y:S04]  /*0f10*/  LDG.E.128.CONSTANT R8, desc[UR6][R20.64+0x1000] ;  /* 0x0010000614087981 */ /* 0x000ee8000c1e9d00 */
[----:B------:R-:W4:Y:S04]  /*0f20*/  LDG.E.128.CONSTANT R12, desc[UR6][R20.64+0x2000] ;  /* 0x00200006140c7981 */ /* 0x000f28000c1e9d00 */
[----:B------:R-:W5:Y:S01]  /*0f30*/  LDG.E.128.CONSTANT R16, desc[UR6][R20.64+0x3000] ;  /* 0x0030000614107981 */ /* 0x000f62000c1e9d00 */
[----:B------:R-:W-:Y:S01]  /*0f40*/  ISETP.GE.U32.AND P0, PT, R2, 0x2000, PT ;  /* 0x000020000200780c */ /* 0x000fe20003f06070 */
[----:B------:R-:W-:Y:S01]  /*0f50*/  IMAD.MOV.U32 R23, RZ, RZ, 0x1000 ;  /* 0x00001000ff177424 */ /* 0x000fe200078e00ff */
[----:B--2---:R-:W-:-:S02]  /*0f60*/  VIMNMX3 R4, R4, R5, R6, !PT ;  /* 0x000000050404720f */ /* 0x004fc40007800106 */
[----:B---3--:R-:W-:Y:S02]  /*0f70*/  VIMNMX3 R7, R7, R8, R9, !PT ;  /* 0x000000080707720f */ /* 0x008fe40007800109 */
[----:B----4-:R-:W-:Y:S02]  /*0f80*/  VIMNMX3 R10, R10, R11, R12, !PT ;  /* 0x0000000b0a0a720f */ /* 0x010fe4000780010c */
[----:B------:R-:W-:Y:S02]  /*0f90*/  VIMNMX3 R13, R13, R14, R15, !PT ;  /* 0x0000000e0d0d720f */ /* 0x000fe4000780010f */
[----:B-----5:R-:W-:Y:S02]  /*0fa0*/  VIMNMX3 R18, R16, R17, R18, !PT ;  /* 0x000000111012720f */ /* 0x020fe40007800112 */
[----:B------:R-:W-:Y:S02]  /*0fb0*/  VIMNMX3 R4, R4, R7, R10, !PT ;  /* 0x000000070404720f */ /* 0x000fe4000780010a */
[----:B------:R-:W-:-:S04]  /*0fc0*/  VIMNMX3 R13, R13, R18, R19, !PT ;  /* 0x000000120d0d720f */ /* 0x000fc80007800113 */
[----:B------:R-:W-:Y:S01]  /*0fd0*/  VIMNMX R3, PT, PT, R4, R13, !PT ;  /* 0x0000000d04037248 */ /* 0x000fe20007fe0100 */
[----:B------:R-:W-:Y:S06]  /*0fe0*/  @!P0 BRA `(.L_x_1045) ;  /* 0x0000000000608947 */ /* 0x000fec0003800000 */
[----:B------:R-:W0:Y:S01]  /*0ff0*/  LDC R24, c[0x0][0x390] ;  /* 0x0000e400ff187b82 */ /* 0x000e220000000800 */
[----:B------:R-:W-:Y:S02]  /*1000*/  VIADD R22, R2, 0xfffff000 ;  /* 0xfffff00002167836 */ /* 0x000fe40000000000 */
[----:B------:R-:W-:-:S07]  /*1010*/  IMAD.MOV.U32 R23, RZ, RZ, 0x1000 ;  /* 0x00001000ff177424 */ /* 0x000fce00078e00ff */
.L_x_1047:
[----:B------:R-:W-:-:S05]  /*1020*/  IMAD.WIDE R26, R23, 0x4, R20 ;  /* 0x00000004171a7825 */ /* 0x000fca00078e0214 */
[----:B------:R-:W2:Y:S04]  /*1030*/  LDG.E.128.CONSTANT R4, desc[UR6][R26.64] ;  /* 0x000000061a047981 */ /* 0x000ea8000c1e9d00 */
[----:B------:R-:W3:Y:S04]  /*1040*/  LDG.E.128.CONSTANT R8, desc[UR6][R26.64+0x1000] ;  /* 0x001000061a087981 */ /* 0x000ee8000c1e9d00 */
[----:B------:R-:W4:Y:S04]  /*1050*/  LDG.E.128.CONSTANT R12, desc[UR6][R26.64+0x2000] ;  /* 0x002000061a0c7981 */ /* 0x000f28000c1e9d00 */
[----:B------:R-:W5:Y:S01]  /*1060*/  LDG.E.128.CONSTANT R16, desc[UR6][R26.64+0x3000] ;  /* 0x003000061a107981 */ /* 0x000f62000c1e9d00 */
[----:B0-----:R-:W-:Y:S01]  /*1070*/  IMAD.MOV.U32 R2, RZ, RZ, R24 ;  /* 0x000000ffff027224 */ /* 0x001fe200078e0018 */
[----:B--2---:R-:W-:-:S03]  /*1080*/  VIMNMX3 R3, R3, R4, R5, !PT ;  /* 0x000000040303720f */ /* 0x004fc60007800105 */
[----:B------:R-:W-:Y:S01]  /*1090*/  IMAD.IADD R4, R2, 0x1, -R23 ;  /* 0x0000000102047824 */ /* 0x000fe200078e0a17 */
[----:B---3--:R-:W-:-:S04]  /*10a0*/  VIMNMX3 R6, R6, R7, R8, !PT ;  /* 0x000000070606720f */ /* 0x008fc80007800108 */
[----:B------:R-:W-:Y:S02]  /*10b0*/  ISETP.GE.AND P0, PT, R4, 0x1000, PT ;  /* 0x000010000400780c */ /* 0x000fe40003f06270 */
[----:B------:R-:W-:Y:S02]  /*10c0*/  VIMNMX3 R8, R9, R10, R11, !PT ;  /* 0x0000000a0908720f */ /* 0x000fe4000780010b */
[----:B----4-:R-:W-:Y:S02]  /*10d0*/  VIMNMX3 R12, R12, R13, R14, !PT ;  /* 0x0000000d0c0c720f */ /* 0x010fe4000780010e */
[----:B-----5:R-:W-:Y:S02]  /*10e0*/  VIMNMX3 R15, R15, R16, R17, !PT ;  /* 0x000000100f0f720f */ /* 0x020fe40007800111 */
[----:B------:R-:W-:Y:S02]  /*10f0*/  VIMNMX R18, PT, PT, R18, R19, !PT ;  /* 0x0000001312127248 */ /* 0x000fe40007fe0100 */
[----:B------:R-:W-:-:S02]  /*1100*/  VIMNMX3 R3, R3, R6, R8, !PT ;  /* 0x000000060303720f */ /* 0x000fc40007800108 */
[----:B------:R-:W-:-:S04]  /*1110*/  VIMNMX3 R12, R12, R15, R18, !PT ;  /* 0x0000000f0c0c720f */ /* 0x000fc80007800112 */
[----:B------:R-:W-:Y:S01]  /*1120*/  VIMNMX R3, PT, PT, R3, R12, !PT ;  /* 0x0000000c03037248 */ /* 0x000fe20007fe0100 */
[----:B------:R-:W-:Y:S06]  /*1130*/  @!P0 BRA `(.L_x_1046) ;  /* 0x0000000400fc8947 */ /* 0x000fec0003800000 */
[----:B------:R-:W-:-:S05]  /*1140*/  VIADD R23, R23, 0x1000 ;  /* 0x0000100017177836 */ /* 0x000fca0000000000 */
[----:B------:R-:W-:-:S13]  /*1150*/  ISETP.GT.AND P0, PT, R23, R22, PT ;  /* 0x000000161700720c */ /* 0x000fda0003f04270 */
[----:B------:R-:W-:Y:S05]  /*1160*/  @!P0 BRA `(.L_x_1047) ;  /* 0xfffffffc00ac8947 */ /* 0x000fea000383ffff */
.L_x_1045:
[----:B------:R-:W-:-:S13]  /*1170*/  ISETP.GE.AND P0, PT, R23, R2, PT ;  /* 0x000000021700720c */ /* 0x000fda0003f06270 */
[----:B------:R-:W-:Y:S05]  /*1180*/  @P0 BRA `(.L_x_1046) ;  /* 0x0000000400e80947 */ /* 0x000fea0003800000 */
[----:B------:R-:W-:Y:S01]  /*1190*/  IMAD.IADD R11, R2, 0x1, -R23 ;  /* 0x00000001020b7824 */ /* 0x000fe200078e0a17 */
[----:B------:R-:W-:Y:S04]  /*11a0*/  BSSY.RECONVERGENT B1, `(.L_x_1046) ;  /* 0x0000078000017945 */ /* 0x000fe80003800200 */
[----:B------:R-:W-:-:S13]  /*11b0*/  ISETP.GE.AND P0, PT, R0, R11, PT ;  /* 0x0000000b0000720c */ /* 0x000fda0003f06270 */
[----:B------:R-:W-:Y:S05]  /*11c0*/  @P0 BRA `(.L_x_1048) ;  /* 0x0000000400d40947 */ /* 0x000fea0003800000 */
[----:B------:R-:W-:Y:S01]  /*11d0*/  LOP3.LUT R4, RZ, R0, RZ, 0x33, !PT ;  /* 0x00000000ff047212 */ /* 0x000fe200078e33ff */
[----:B------:R-:W-:Y:S03]  /*11e0*/  BSSY.RECONVERGENT B2, `(.L_x_1049) ;  /* 0x0000015000027945 */ /* 0x000fe60003800200 */
[----:B------:R-:W-:-:S04]  /*11f0*/  IADD3 R4, PT, PT, -R23, R2, R4 ;  /* 0x0000000217047210 */ /* 0x000fc80007ffe104 */
[C---:B------:R-:W-:Y:S02]  /*1200*/  LOP3.LUT R2, R4.reuse, 0x300, RZ, 0xc0, !PT ;  /* 0x0000030004027812 */ /* 0x040fe400078ec0ff */
[----:B------:R-:W-:Y:S02]  /*1210*/  ISETP.GE.U32.AND P1, PT, R4, 0x300, PT ;  /* 0x000003000400780c */ /* 0x000fe40003f26070 */
[----:B------:R-:W-:Y:S01]  /*1220*/  ISETP.NE.AND P0, PT, R2, 0x300, PT ;  /* 0x000003000200780c */ /* 0x000fe20003f05270 */
[----:B------:R-:W-:-:S12]  /*1230*/  IMAD.MOV.U32 R2, RZ, RZ, R0 ;  /* 0x000000ffff027224 */ /* 0x000fd800078e0000 */
[----:B------:R-:W-:Y:S05]  /*1240*/  @!P0 BRA `(.L_x_1050) ;  /* 0x0000000000388947 */ /* 0x000fea0003800000 */
[----:B------:R-:W0:Y:S01]  /*1250*/  LDC.64 R6, c[0x0][0x380] ;  /* 0x0000e000ff067b82 */ /* 0x000e220000000a00 */
[----:B------:R-:W-:Y:S01]  /*1260*/  LEA.HI R2, R4, 0x1, RZ, 0x18 ;  /* 0x0000000104027811 */ /* 0x000fe200078fc0ff */
[----:B------:R-:W-:-:S03]  /*1270*/  IMAD.IADD R9, R0, 0x1, R23 ;  /* 0x0000000100097824 */ /* 0x000fc600078e0217 */
[----:B------:R-:W-:Y:S01]  /*1280*/  LOP3.LUT R4, R2, 0x3, RZ, 0xc0, !PT ;  /* 0x0000000302047812 */ /* 0x000fe200078ec0ff */
[----:B------:R-:W-:-:S04]  /*1290*/  IMAD.MOV.U32 R2, RZ, RZ, R0 ;  /* 0x000000ffff027224 */ /* 0x000fc800078e0000 */
[----:B------:R-:W-:-:S07]  /*12a0*/  IMAD.MOV R8, RZ, RZ, -R4 ;  /* 0x000000ffff087224 */ /* 0x000fce00078e0a04 */
.L_x_1051:
[----:B0-----:R-:W-:-:S06]  /*12b0*/  IMAD.WIDE.U32 R4, R9, 0x4, R6 ;  /* 0x0000000409047825 */ /* 0x001fcc00078e0006 */
[----:B------:R-:W2:Y:S01]  /*12c0*/  LDG.E.CONSTANT R4, desc[UR6][R4.64] ;  /* 0x0000000604047981 */ /* 0x000ea2000c1e9900 */
[----:B------:R-:W-:Y:S02]  /*12d0*/  VIADD R8, R8, 0x1 ;  /* 0x0000000108087836 */ /* 0x000fe40000000000 */
[----:B------:R-:W-:Y:S02]  /*12e0*/  VIADD R2, R2, 0x100 ;  /* 0x0000010002027836 */ /* 0x000fe40000000000 */
[----:B------:R-:W-:Y:S01]  /*12f0*/  VIADD R9, R9, 0x100 ;  /* 0x0000010009097836 */ /* 0x000fe20000000000 */
[----:B------:R-:W-:Y:S02]  /*1300*/  ISETP.NE.AND P0, PT, R8, RZ, PT ;  /* 0x000000ff0800720c */ /* 0x000fe40003f05270 */
[----:B--2---:R-:W-:-:S11]  /*1310*/  VIMNMX R3, PT, PT, R4, R3, !PT ;  /* 0x0000000304037248 */ /* 0x004fd60007fe0100 */
[----:B------:R-:W-:Y:S05]  /*1320*/  @P0 BRA `(.L_x_1051) ;  /* 0xfffffffc00e00947 */ /* 0x000fea000383ffff */
.L_x_1050:
[----:B------:R-:W-:Y:S05]  /*1330*/  BSYNC.RECONVERGENT B2 ;  /* 0x0000000000027941 */ /* 0x000fea0003800200 */
.L_x_1049:
[----:B------:R-:W-:Y:S05]  /*1340*/  @!P1 BRA `(.L_x_1048) ;  /* 0x0000000400749947 */ /* 0x000fea0003800000 */
[----:B------:R-:W0:Y:S01]  /*1350*/  LDCU.64 UR4, c[0x0][0x380] ;  /* 0x00007000ff0477ac */ /* 0x000e220008000a00 */
[----:B------:R-:W-:Y:S01]  /*1360*/  IMAD.IADD R7, R11, 0x1, -R2 ;  /* 0x000000010b077824 */ /* 0x000fe200078e0a02 */
[C---:B------:R-:W-:Y:S01]  /*1370*/  IADD3 R5, P0, PT, R2.reuse, R23, RZ ;  /* 0x0000001702057210 */ /* 0x040fe20007f1e0ff */
[----:B------:R-:W-:Y:S01]  /*1380*/  BSSY.RECONVERGENT B2, `(.L_x_1052) ;  /* 0x0000033000027945 */ /* 0x000fe20003800200 */
[----:B------:R-:W-:Y:S02]  /*1390*/  IMAD.IADD R13, R2, 0x1, R23 ;  /* 0x00000001020d7824 */ /* 0x000fe400078e0217 */
[----:B------:R-:W-:Y:S01]  /*13a0*/  ISETP.GT.AND P1, PT, R7, 0xc00, PT ;  /* 0x00000c000700780c */ /* 0x000fe20003f24270 */
[----:B------:R-:W-:Y:S01]  /*13b0*/  IMAD.X R6, RZ, RZ, RZ, P0 ;  /* 0x000000ffff067224 */ /* 0x000fe200000e06ff */
[----:B0-----:R-:W-:-:S04]  /*13c0*/  LEA R4, P0, R5, UR4, 0x2 ;  /* 0x0000000405047c11 */ /* 0x001fc8000f8010ff */
[----:B------:R-:W-:Y:S02]  /*13d0*/  LEA.HI.X R5, R5, UR5, R6, 0x2, P0 ;  /* 0x0000000505057c11 */ /* 0x000fe400080f1406 */
[----:B------:R-:W-:-:S05]  /*13e0*/  IADD3 R4, P0, PT, R4, 0x800, RZ ;  /* 0x0000080004047810 */ /* 0x000fca0007f1e0ff */
[----:B------:R-:W-:Y:S01]  /*13f0*/  IMAD.X R5, RZ, RZ, R5, P0 ;  /* 0x000000ffff057224 */ /* 0x000fe200000e0605 */
[----:B------:R-:W-:Y:S01]  /*1400*/  PLOP3.LUT P0, PT, PT, PT, PT, 0x80, 0x8 ;  /* 0x000000000008781c */ /* 0x000fe20003f0f070 */
[----:B------:R-:W-:-:S12]  /*1410*/  @!P1 BRA `(.L_x_1053) ;  /* 0x0000000000a49947 */ /* 0x000fd80003800000 */
[----:B------:R-:W-:Y:S01]  /*1420*/  PLOP3.LUT P0, PT, PT, PT, PT, 0x8, 0x80 ;  /* 0x000000000080781c */ /* 0x000fe20003f0e170 */
[----:B------:R-:W-:-:S12]  /*1430*/  VIADD R15, R11, 0xfffff400 ;  /* 0xfffff4000b0f7836 */ /* 0x000fd80000000000 */
.L_x_1054:
[----:B------:R-:W0:Y:S01]  /*1440*/  LDC.64 R6, c[0x0][0x380] ;  /* 0x0000e000ff067b82 */ /* 0x000e220000000a00 */
[C---:B------:R-:W-:Y:S01]  /*1450*/  VIADD R25, R13.reuse, 0x400 ;  /* 0x000004000d197836 */ /* 0x040fe20000000000 */
[----:B------:R-:W2:Y:S01]  /*1460*/  LDG.E.CONSTANT R10, desc[UR6][R4.64+-0x400] ;  /* 0xfffc0006040a7981 */ /* 0x000ea2000c1e9900 */
[----:B------:R-:W-:-:S03]  /*1470*/  VIADD R9, R13, 0x800 ;  /* 0x000008000d097836 */ /* 0x000fc60000000000 */
[----:B------:R-:W3:Y:S04]  /*1480*/  LDG.E.CONSTANT R21, desc[UR6][R4.64] ;  /* 0x0000000604157981 */ /* 0x000ee8000c1e9900 */
[----:B------:R-:W3:Y:S04]  /*1490*/  LDG.E.CONSTANT R18, desc[UR6][R4.64+0x400] ;  /* 0x0004000604127981 */ /* 0x000ee8000c1e9900 */
[----:B------:R-:W4:Y:S01]  /*14a0*/  LDG.E.CONSTANT R16, desc[UR6][R4.64+0xc00] ;  /* 0x000c000604107981 */ /* 0x000f22000c1e9900 */
[----:B------:R-:W-:-:S03]  /*14b0*/  VIADD R27, R13, 0xc00 ;  /* 0x00000c000d1b7836 */ /* 0x000fc60000000000 */
[----:B------:R-:W5:Y:S04]  /*14c0*/  LDG.E.CONSTANT R17, desc[UR6][R4.64+0x1000] ;  /* 0x0010000604117981 */ /* 0x000f68000c1e9900 */
[----:B------:R-:W5:Y:S01]  /*14d0*/  LDG.E.CONSTANT R14, desc[UR6][R4.64+0x1400] ;  /* 0x00140006040e7981 */ /* 0x000f62000c1e9900 */
[----:B0-----:R-:W-:-:S03]  /*14e0*/  IMAD.WIDE.U32 R22, R13, 0x4, R6 ;  /* 0x000000040d167825 */ /* 0x001fc600078e0006 */
[----:B------:R-:W5:Y:S04]  /*14f0*/  LDG.E.CONSTANT R20, desc[UR6][R4.64+0x1c00] ;  /* 0x001c000604147981 */ /* 0x000f68000c1e9900 */
[----:B------:R-:W2:Y:S01]  /*1500*/  LDG.E.CONSTANT R12, desc[UR6][R22.64] ;  /* 0x00000006160c7981 */ /* 0x000ea2000c1e9900 */
[----:B------:R-:W-:-:S05]  /*1510*/  IMAD.WIDE.U32 R24, R25, 0x4, R6 ;  /* 0x0000000419187825 */ /* 0x000fca00078e0006 */
[----:B------:R-:W4:Y:S01]  /*1520*/  LDG.E.CONSTANT R19, desc[UR6][R24.64] ;  /* 0x0000000618137981 */ /* 0x000f22000c1e9900 */
[----:B------:R-:W-:-:S03]  /*1530*/  IMAD.WIDE.U32 R8, R9, 0x4, R6 ;  /* 0x0000000409087825 */ /* 0x000fc600078e0006 */
[----:B------:R-:W5:Y:S01]  /*1540*/  LDG.E.CONSTANT R23, desc[UR6][R4.64+0x2000] ;  /* 0x0020000604177981 */ /* 0x000f62000c1e9900 */
[----:B------:R-:W-:-:S03]  /*1550*/  IMAD.WIDE.U32 R6, R27, 0x4, R6 ;  /* 0x000000041b067825 */ /* 0x000fc600078e0006 */
[----:B------:R-:W5:Y:S04]  /*1560*/  LDG.E.CONSTANT R9, desc[UR6][R8.64] ;  /* 0x0000000608097981 */ /* 0x000f68000c1e9900 */
[----:B------:R-:W5:Y:S04]  /*1570*/  LDG.E.CONSTANT R22, desc[UR6][R4.64+0x2400] ;  /* 0x0024000604167981 */ /* 0x000f68000c1e9900 */
[----:B------:R0:W5:Y:S04]  /*1580*/  LDG.E.CONSTANT R6, desc[UR6][R6.64] ;  /* 0x0000000606067981 */ /* 0x000168000c1e9900 */
[----:B------:R-:W5:Y:S04]  /*1590*/  LDG.E.CONSTANT R25, desc[UR6][R4.64+0x2c00] ;  /* 0x002c000604197981 */ /* 0x000f68000c1e9900 */
[----:B------:R-:W5:Y:S04]  /*15a0*/  LDG.E.CONSTANT R27, desc[UR6][R4.64+0x3000] ;  /* 0x00300006041b7981 */ /* 0x000f68000c1e9900 */
[----:B------:R1:W5:Y:S01]  /*15b0*/  LDG.E.CONSTANT R24, desc[UR6][R4.64+0x3400] ;  /* 0x0034000604187981 */ /* 0x000362000c1e9900 */
[----:B------:R-:W-:-:S05]  /*15c0*/  VIADD R2, R2, 0x1000 ;  /* 0x0000100002027836 */ /* 0x000fca0000000000 */
[----:B------:R-:W-:Y:S02]  /*15d0*/  ISETP.GE.AND P1, PT, R2, R15, PT ;  /* 0x0000000f0200720c */ /* 0x000fe40003f26270 */
[----:B0-----:R-:W-:Y:S01]  /*15e0*/  IADD3 R7, P2, PT, R4, 0x4000, RZ ;  /* 0x0000400004077810 */ /* 0x001fe20007f5e0ff */
[----:B------:R-:W-:-:S04]  /*15f0*/  VIADD R13, R13, 0x1000 ;  /* 0x000010000d0d7836 */ /* 0x000fc80000000000 */
[----:B-1----:R-:W-:Y:S02]  /*1600*/  IMAD.X R5, RZ, RZ, R5, P2 ;  /* 0x000000ffff057224 */ /* 0x002fe400010e0605 */
[----:B------:R-:W-:Y:S01]  /*1610*/  IMAD.MOV.U32 R4, RZ, RZ, R7 ;  /* 0x000000ffff047224 */ /* 0x000fe200078e0007 */
[----:B--2---:R-:W-:-:S04]  /*1620*/  VIMNMX3 R10, R3, R12, R10, !PT ;  /* 0x0000000c030a720f */ /* 0x004fc8000780010a */
[----:B---3--:R-:W-:-:S04]  /*1630*/  VIMNMX3 R10, R10, R21, R18, !PT ;  /* 0x000000150a0a720f */ /* 0x008fc80007800112 */
[----:B----4-:R-:W-:-:S04]  /*1640*/  VIMNMX3 R10, R10, R19, R16, !PT ;  /* 0x000000130a0a720f */ /* 0x010fc80007800110 */
[----:B-----5:R-:W-:-:S04]  /*1650*/  VIMNMX3 R10, R10, R17, R14, !PT ;  /* 0x000000110a0a720f */ /* 0x020fc8000780010e */
[----:B------:R-:W-:-:S04]  /*1660*/  VIMNMX3 R9, R10, R9, R20, !PT ;  /* 0x000000090a09720f */ /* 0x000fc80007800114 */
[----:B------:R-:W-:-:S04]  /*1670*/  VIMNMX3 R9, R9, R23, R22, !PT ;  /* 0x000000170909720f */ /* 0x000fc80007800116 */
[----:B------:R-:W-:-:S04]  /*1680*/  VIMNMX3 R6, R9, R6, R25, !PT ;  /* 0x000000060906720f */ /* 0x000fc80007800119 */
[----:B------:R-:W-:Y:S01]  /*1690*/  VIMNMX3 R3, R6, R27, R24, !PT ;  /* 0x0000001b0603720f */ /* 0x000fe20007800118 */
[----:B------:R-:W-:Y:S06]  /*16a0*/  @!P1 BRA `(.L_x_1054) ;  /* 0xfffffffc00649947 */ /* 0x000fec000383ffff */
.L_x_1053:
[----:B------:R-:W-:Y:S05]  /*16b0*/  BSYNC.RECONVERGENT B2 ;  /* 0x0000000000027941 */ /* 0x000fea0003800200 */
.L_x_1052:
[----:B------:R-:W-:Y:S01]  /*16c0*/  IMAD.IADD R6, R11, 0x1, -R2 ;  /* 0x000000010b067824 */ /* 0x000fe200078e0a02 */
[----:B------:R-:W-:Y:S04]  /*16d0*/  BSSY.RECONVERGENT B2, `(.L_x_1055) ;  /* 0x000001a000027945 */ /* 0x000fe80003800200 */
[----:B------:R-:W-:-:S13]  /*16e0*/  ISETP.GT.AND P1, PT, R6, 0x400, PT ;  /* 0x000004000600780c */ /* 0x000fda0003f24270 */
[----:B------:R-:W-:Y:S05]  /*16f0*/  @!P1 BRA `(.L_x_1056) ;  /* 0x00000000005c9947 */ /* 0x000fea0003800000 */
[----:B------:R-:W0:Y:S01]  /*1700*/  LDC.64 R8, c[0x0][0x380] ;  /* 0x0000e000ff087b82 */ /* 0x000e220000000a00 */
[C---:B------:R-:W-:Y:S01]  /*1710*/  VIADD R15, R13.reuse, 0x400 ;  /* 0x000004000d0f7836 */ /* 0x040fe20000000000 */
[----:B------:R-:W2:Y:S04]  /*1720*/  LDG.E.CONSTANT R10, desc[UR6][R4.64+-0x400] ;  /* 0xfffc0006040a7981 */ /* 0x000ea8000c1e9900 */
[----:B------:R-:W3:Y:S04]  /*1730*/  LDG.E.CONSTANT R12, desc[UR6][R4.64+0x400] ;  /* 0x00040006040c7981 */ /* 0x000ee8000c1e9900 */
[----:B------:R-:W4:Y:S04]  /*1740*/  LDG.E.CONSTANT R14, desc[UR6][R4.64+0xc00] ;  /* 0x000c0006040e7981 */ /* 0x000f28000c1e9900 */
[----:B------:R-:W5:Y:S04]  /*1750*/  LDG.E.CONSTANT R17, desc[UR6][R4.64+0x1000] ;  /* 0x0010000604117981 */ /* 0x000f68000c1e9900 */
[----:B------:R1:W5:Y:S01]  /*1760*/  LDG.E.CONSTANT R16, desc[UR6][R4.64+0x1400] ;  /* 0x0014000604107981 */ /* 0x000362000c1e9900 */
[----:B0-----:R-:W-:-:S04]  /*1770*/  IMAD.WIDE.U32 R6, R13, 0x4, R8 ;  /* 0x000000040d067825 */ /* 0x001fc800078e0008 */
[----:B------:R-:W-:Y:S02]  /*1780*/  IMAD.WIDE.U32 R8, R15, 0x4, R8 ;  /* 0x000000040f087825 */ /* 0x000fe400078e0008 */
[----:B------:R-:W2:Y:S04]  /*1790*/  LDG.E.CONSTANT R6, desc[UR6][R6.64] ;  /* 0x0000000606067981 */ /* 0x000ea8000c1e9900 */
[----:B------:R-:W3:Y:S04]  /*17a0*/  LDG.E.CONSTANT R15, desc[UR6][R4.64] ;  /* 0x00000006040f7981 */ /* 0x000ee8000c1e9900 */
[----:B------:R-:W4:Y:S01]  /*17b0*/  LDG.E.CONSTANT R9, desc[UR6][R8.64] ;  /* 0x0000000608097981 */ /* 0x000f22000c1e9900 */
[----:B------:R-:W-:Y:S01]  /*17c0*/  PLOP3.LUT P0, PT, PT, PT, PT, 0x8, 0x80 ;  /* 0x000000000080781c */ /* 0x000fe20003f0e170 */
[----:B------:R-:W-:-:S02]  /*17d0*/  VIADD R2, R2, 0x800 ;  /* 0x0000080002027836 */ /* 0x000fc40000000000 */
[----:B------:R-:W-:Y:S01]  /*17e0*/  VIADD R13, R13, 0x800 ;  /* 0x000008000d0d7836 */ /* 0x000fe20000000000 */
[----:B--2---:R-:W-:Y:S02]  /*17f0*/  VIMNMX3 R10, R3, R6, R10, !PT ;  /* 0x00000006030a720f */ /* 0x004fe4000780010a */
[----:B------:R-:W-:Y:S02]  /*1800*/  IADD3 R6, P1, PT, R4, 0x2000, RZ ;  /* 0x0000200004067810 */ /* 0x000fe40007f3e0ff */
[----:B---3--:R-:W-:-:S03]  /*1810*/  VIMNMX3 R10, R10, R15, R12, !PT ;  /* 0x0000000f0a0a720f */ /* 0x008fc6000780010c */
[----:B------:R-:W-:Y:S01]  /*1820*/  IMAD.X R7, RZ, RZ, R5, P1 ;  /* 0x000000ffff077224 */ /* 0x000fe200008e0605 */
[----:B----4-:R-:W-:Y:S01]  /*1830*/  VIMNMX3 R10, R10, R9, R14, !PT ;  /* 0x000000090a0a720f */ /* 0x010fe2000780010e */
[----:B-1----:R-:W-:Y:S02]  /*1840*/  IMAD.MOV.U32 R4, RZ, RZ, R6 ;  /* 0x000000ffff047224 */ /* 0x002fe400078e0006 */
[----:B------:R-:W-:Y:S01]  /*1850*/  IMAD.MOV.U32 R5, RZ, RZ, R7 ;  /* 0x000000ffff057224 */ /* 0x000fe200078e0007 */
[----:B-----5:R-:W-:-:S07]  /*1860*/  VIMNMX3 R3, R10, R17, R16, !PT ;  /* 0x000000110a03720f */ /* 0x020fce0007800110 */
.L_x_1056:
[----:B------:R-:W-:Y:S05]  /*1870*/  BSYNC.RECONVERGENT B2 ;  /* 0x0000000000027941 */ /* 0x000fea0003800200 */
.L_x_1055:
[----:B------:R-:W-:-:S13]  /*1880*/  ISETP.LT.OR P0, PT, R2, R11, P0 ;  /* 0x0000000b0200720c */ /* 0x000fda0000701670 */
[----:B------:R-:W-:Y:S05]  /*1890*/  @!P0 BRA `(.L_x_1048) ;  /* 0x0000000000208947 */ /* 0x000fea0003800000 */
[----:B------:R-:W0:Y:S01]  /*18a0*/  LDC.64 R6, c[0x0][0x380] ;  /* 0x0000e000ff067b82 */ /* 0x000e220000000a00 */
[----:B------:R-:W2:Y:S04]  /*18b0*/  LDG.E.CONSTANT R2, desc[UR6][R4.64+-0x400] ;  /* 0xfffc000604027981 */ /* 0x000ea8000c1e9900 */
[----:B------:R-:W3:Y:S04]  /*18c0*/  LDG.E.CONSTANT R9, desc[UR6][R4.64] ;  /* 0x0000000604097981 */ /* 0x000ee8000c1e9900 */
[----:B------:R-:W3:Y:S01]  /*18d0*/  LDG.E.CONSTANT R8, desc[UR6][R4.64+0x400] ;  /* 0x0004000604087981 */ /* 0x000ee2000c1e9900 */
[----:B0-----:R-:W-:-:S06]  /*18e0*/  IMAD.WIDE.U32 R6, R13, 0x4, R6 ;  /* 0x000000040d067825 */ /* 0x001fcc00078e0006 */
[----:B------:R-:W2:Y:S02]  /*18f0*/  LDG.E.CONSTANT R6, desc[UR6][R6.64] ;  /* 0x0000000606067981 */ /* 0x000ea4000c1e9900 */
[----:B--2---:R-:W-:-:S04]  /*1900*/  VIMNMX3 R2, R3, R6, R2, !PT ;  /* 0x000000060302720f */ /* 0x004fc80007800102 */
[----:B---3--:R-:W-:-:S07]  /*1910*/  VIMNMX3 R3, R2, R9, R8, !PT ;  /* 0x000000090203720f */ /* 0x008fce0007800108 */
.L_x_1048:
[----:B------:R-:W-:Y:S05]  /*1920*/  BSYNC.RECONVERGENT B1 ;  /* 0x0000000000017941 */ /* 0x000fea0003800200 */
.L_x_1046:
[----:B------:R-:W0:Y:S01]  /*1930*/  S2R R8, SR_LANEID ;  /* 0x0000000000087919 */ /* 0x000e220000000000 */
[----:B------:R-:W1:Y:S01]  /*1940*/  SHFL.DOWN PT, R2, R3, 0x1, 0x1f ;  /* 0x08201f0003027f89 */ /* 0x000e6200000e0000 */
[C---:B0-----:R-:W-:Y:S02]  /*1950*/  ISETP.GT.AND P0, PT, R8.reuse, 0x1e, PT ;  /* 0x0000001e0800780c */ /* 0x041fe40003f04270 */
[----:B------:R-:W-:-:S11]  /*1960*/  ISETP.NE.AND P1, PT, R8, RZ, PT ;  /* 0x000000ff0800720c */ /* 0x000fd60003f25270 */
[----:B-1----:R-:W-:Y:S02]  /*1970*/  @!P0 VIMNMX R3, PT, PT, R2, R3, !PT ;  /* 0x0000000302038248 */ /* 0x002fe40007fe0100 */
[----:B------:R-:W-:Y:S01]  /*1980*/  ISETP.GT.AND P0, PT, R8, 0x1d, PT ;  /* 0x0000001d0800780c */ /* 0x000fe20003f04270 */
[----:B------:R-:W0:Y:S01]  /*1990*/  @!P1 S2R R6, SR_CgaCtaId ;  /* 0x0000000000069919 */ /* 0x000e220000008800 */
[----:B------:R-:W-:Y:S02]  /*19a0*/  @!P1 MOV R5, 0x400 ;  /* 0x0000040000059802 */ /* 0x000fe40000000f00 */
[----:B------:R-:W-:Y:S01]  /*19b0*/  @!P1 SHF.R.U32.HI R4, RZ, 0x3, R0 ;  /* 0x00000003ff049819 */ /* 0x000fe20000011600 */
[----:B------:R-:W1:Y:S03]  /*19c0*/  SHFL.DOWN PT, R2, R3, 0x2, 0x1f ;  /* 0x08401f0003027f89 */ /* 0x000e6600000e0000 */
[----:B------:R-:W-:-:S05]  /*19d0*/  @!P1 LOP3.LUT R4, R4, 0x7c, RZ, 0xc0, !PT ;  /* 0x0000007c04049812 */ /* 0x000fca00078ec0ff */
[----:B-1----:R-:W-:Y:S02]  /*19e0*/  @!P0 VIMNMX R3, PT, PT, R3, R2, !PT ;  /* 0x0000000203038248 */ /* 0x002fe40007fe0100 */
[----:B------:R-:W-:Y:S02]  /*19f0*/  ISETP.GT.AND P0, PT, R8, 0x1b, PT ;  /* 0x0000001b0800780c */ /* 0x000fe40003f04270 */
[----:B0-----:R-:W-:Y:S01]  /*1a00*/  @!P1 LEA R5, R6, R5, 0x18 ;  /* 0x0000000506059211 */ /* 0x001fe200078ec0ff */
[----:B------:R-:W0:Y:S04]  /*1a10*/  SHFL.DOWN PT, R2, R3, 0x4, 0x1f ;  /* 0x08801f0003027f89 */ /* 0x000e2800000e0000 */
[----:B------:R-:W-:-:S06]  /*1a20*/  @!P1 IMAD.IADD R7, R4, 0x1, R5 ;  /* 0x0000000104079824 */ /* 0x000fcc00078e0205 */
        /* <DEDUP_REMOVED lines=12> */
[----:B------:R-:W0:Y:S01]  /*1af0*/  S2UR UR5, SR_CgaCtaId ;  /* 0x00000000000579c3 */ /* 0x000e220000008800 */
[----:B------:R-:W-:Y:S02]  /*1b00*/  UMOV UR4, 0x400 ;  /* 0x0000040000047882 */ /* 0x000fe40000000000 */
[----:B0-----:R-:W-:-:S09]  /*1b10*/  ULEA UR4, UR5, UR4, 0x18 ;  /* 0x0000000405047291 */ /* 0x001fd2000f8ec0ff */
[----:B------:R-:W-:Y:S04]  /*1b20*/  LDS R0, [UR4+0xc] ;  /* 0x00000c04ff007984 */ /* 0x000fe80008000800 */
[----:B------:R-:W0:Y:S04]  /*1b30*/  LDS.128 R8, [UR4+0x10] ;  /* 0x00001004ff087984 */ /* 0x000e280008000c00 */
[----:B---3--:R-:W1:Y:S01]  /*1b40*/  LDS.64 R2, [UR4+0x20] ;  /* 0x00002004ff027984 */ /* 0x008e620008000a00 */
[----:B0-----:R-:W-:-:S04]  /*1b50*/  VIMNMX3 R0, R5, R0, R8, !PT ;  /* 0x000000000500720f */ /* 0x001fc80007800108 */
[----:B------:R-:W-:-:S04]  /*1b60*/  VIMNMX3 R0, R0, R9, R10, !PT ;  /* 0x000000090000720f */ /* 0x000fc8000780010a */
[----:B-1----:R-:W-:-:S04]  /*1b70*/  VIMNMX3 R0, R0, R11, R2, !PT ;  /* 0x0000000b0000720f */ /* 0x002fc80007800102 */
[----:B------:R-:W-:Y:S01]  /*1b80*/  VIMNMX R5, PT, PT, R0, R3, !PT ;  /* 0x0000000300057248 */ /* 0x000fe20007fe0100 */
[----:B------:R-:W-:Y:S06]  /*1b90*/  BRA `(.L_x_1044) ;  /* 0x0000001c00007947 */ /* 0x000fec0003800000 */
.L_x_1029:
        /* <DEDUP_REMOVED lines=12> */
.L_x_1059:
[----:B------:R-:W-:Y:S05]  /*1c60*/  BSYNC.RECONVERGENT B1 ;  /* 0x0000000000017941 */ /* 0x000fea0003800200 */
.L_x_1058:
        /* <DEDUP_REMOVED lines=16> */
.L_x_1064:
        /* <DEDUP_REMOVED lines=9> */
.L_x_1063:
[----:B------:R-:W-:Y:S05]  /*1e00*/  BSYNC.RECONVERGENT B2 ;  /* 0x0000000000027941 */ /* 0x000fea0003800200 */
.L_x_1062:
        /* <DEDUP_REMOVED lines=8> */
.L_x_1067:
        /* <DEDUP_REMOVED lines=35> */
.L_x_1066:
[----:B------:R-:W-:Y:S05]  /*20c0*/  BSYNC.RECONVERGENT B2 ;  /* 0x0000000000027941 */ /* 0x000fea0003800200 */
.L_x_1065:
        /* <DEDUP_REMOVED lines=22> */
.L_x_1069:
[----:B------:R-:W-:Y:S05]  /*2230*/  BSYNC.RECONVERGENT B2 ;  /* 0x0000000000027941 */ /* 0x000fea0003800200 */
.L_x_1068:
        /* <DEDUP_REMOVED lines=10> */
.L_x_1061:
[----:B------:R-:W-:Y:S05]  /*22e0*/  BSYNC.RECONVERGENT B1 ;  /* 0x0000000000017941 */ /* 0x000fea0003800200 */
.L_x_1060:
        /* <DEDUP_REMOVED lines=37> */
[----:B--2---:R-:W1:Y:S01]  /*2540*/  LDS.64 R2, [UR4+0x20] ;  /* 0x00002004ff027984 */ /* 0x004e620008000a00 */
[----:B0-----:R-:W-:-:S04]  /*2550*/  VIMNMX3 R0, R5, R0, R8, !PT ;  /* 0x000000000500720f */ /* 0x001fc80007800108 */
[----:B------:R-:W-:-:S04]  /*2560*/  VIMNMX3 R0, R0, R9, R10, !PT ;  /* 0x000000090000720f */ /* 0x000fc8000780010a */
[----:B-1----:R-:W-:-:S04]  /*2570*/  VIMNMX3 R0, R0, R11, R2, !PT ;  /* 0x0000000b0000720f */ /* 0x002fc80007800102 */
[----:B------:R-:W-:Y:S01]  /*2580*/  VIMNMX R5, PT, PT, R0, R3, !PT ;  /* 0x0000000300057248 */ /* 0x000fe20007fe0100 */
[----:B------:R-:W-:Y:S06]  /*2590*/  BRA `(.L_x_1044) ;  /* 0x0000001000807947 */ /* 0x000fec0003800000 */
.L_x_1070:
[----:B0-----:R-:W0:Y:S01]  /*25a0*/  S2R R4, SR_LANEID ;  /* 0x0000000000047919 */ /* 0x001e220000000000 */
[----:B------:R-:W-:-:S04]  /*25b0*/  LOP3.LUT R0, R3, 0x3e0, RZ, 0xc0, !PT ;  /* 0x000003e003007812 */ /* 0x000fc800078ec0ff */
[----:B------:R-:W-:Y:S01]  /*25c0*/  LOP3.LUT R9, RZ, R0, RZ, 0x33, !PT ;  /* 0x00000000ff097212 */ /* 0x000fe200078e33ff */
[----:B------:R-:W-:-:S04]  /*25d0*/  VIADD R5, R0, 0x20 ;  /* 0x0000002000057836 */ /* 0x000fc80000000000 */
[----:B------:R-:W-:Y:S01]  /*25e0*/  IMAD.IADD R9, R9, 0x1, R2 ;  /* 0x0000000109097824 */ /* 0x000fe200078e0202 */
[----:B------:R-:W-:-:S04]  /*25f0*/  ISETP.GT.AND P0, PT, R5, R2, PT ;  /* 0x000000020500720c */ /* 0x000fc80003f04270 */
[----:B------:R-:W-:-:S05]  /*2600*/  SEL R6, R9, 0x1f, P0 ;  /* 0x0000001f09067807 */ /* 0x000fca0000000000 */
[----:B------:R-:W1:Y:S01]  /*2610*/  SHFL.DOWN PT, R0, R7, 0x1, R6 ;  /* 0x0820000007007989 */ /* 0x000e6200000e0006 */
[C---:B0-----:R-:W-:Y:S01]  /*2620*/  ISETP.GE.AND P0, PT, R4.reuse, R6, PT ;  /* 0x000000060400720c */ /* 0x041fe20003f06270 */
[C---:B------:R-:W-:Y:S01]  /*2630*/  VIADD R5, R4.reuse, 0x2 ;  /* 0x0000000204057836 */ /* 0x040fe20000000000 */
[----:B------:R-:W-:-:S11]  /*2640*/  ISETP.NE.AND P1, PT, R4, RZ, PT ;  /* 0x000000ff0400720c */ /* 0x000fd60003f25270 */
[----:B-1----:R-:W-:Y:S02]  /*2650*/  @!P0 VIMNMX R7, PT, PT, R0, R7, !PT ;  /* 0x0000000700078248 */ /* 0x002fe40007fe0100 */
[----:B------:R-:W-:Y:S01]  /*2660*/  ISETP.GT.AND P0, PT, R5, R6, PT ;  /* 0x000000060500720c */ /* 0x000fe20003f04270 */
[----:B------:R-:W-:Y:S01]  /*2670*/  VIADD R5, R4, 0x4 ;  /* 0x0000000404057836 */ /* 0x000fe20000000000 */
[----:B------:R-:W0:Y:S01]  /*2680*/  @!P1 S2R R8, SR_CgaCtaId ;  /* 0x0000000000089919 */ /* 0x000e220000008800 */
[----:B------:R-:W1:Y:S10]  /*2690*/  SHFL.DOWN PT, R0, R7, 0x2, R6 ;  /* 0x0840000007007989 */ /* 0x000e7400000e0006 */
[----:B-1----:R-:W-:-:S02]  /*26a0*/  @!P0 VIMNMX R7, PT, PT, R7, R0, !PT ;  /* 0x0000000007078248 */ /* 0x002fc40007fe0100 */
[----:B------:R-:W-:Y:S01]  /*26b0*/  ISETP.GT.AND P0, PT, R5, R6, PT ;  /* 0x000000060500720c */ /* 0x000fe20003f04270 */
[----:B------:R-:W-:Y:S02]  /*26c0*/  VIADD R5, R4, 0x8 ;  /* 0x0000000804057836 */ /* 0x000fe40000000000 */
[----:B------:R-:W1:Y:S10]  /*26d0*/  SHFL.DOWN PT, R0, R7, 0x4, R6 ;  /* 0x0880000007007989 */ /* 0x000e7400000e0006 */
[----:B-1----:R-:W-:-:S02]  /*26e0*/  @!P0 VIMNMX R7, PT, PT, R7, R0, !PT ;  /* 0x0000000007078248 */ /* 0x002fc40007fe0100 */
[----:B------:R-:W-:Y:S01]  /*26f0*/  ISETP.GT.AND P0, PT, R5, R6, PT ;  /* 0x000000060500720c */ /* 0x000fe20003f04270 */
[----:B------:R-:W-:Y:S01]  /*2700*/  VIADD R5, R4, 0x10 ;  /* 0x0000001004057836 */ /* 0x000fe20000000000 */
[----:B------:R-:W-:Y:S01]  /*2710*/  @!P1 SHF.R.U32.HI R4, RZ, 0x3, R3 ;  /* 0x00000003ff049819 */ /* 0x000fe20000011603 */
[----:B------:R-:W1:Y:S03]  /*2720*/  SHFL.DOWN PT, R0, R7, 0x8, R6 ;  /* 0x0900000007007989 */ /* 0x000e6600000e0006 */
[----:B------:R-:W-:-:S07]  /*2730*/  @!P1 LOP3.LUT R4, R4, 0x7c, RZ, 0xc0, !PT ;  /* 0x0000007c04049812 */ /* 0x000fce00078ec0ff */
[----:B-1----:R-:W-:Y:S02]  /*2740*/  @!P0 VIMNMX R7, PT, PT, R7, R0, !PT ;  /* 0x0000000007078248 */ /* 0x002fe40007fe0100 */
[----:B------:R-:W-:Y:S02]  /*2750*/  ISETP.GT.AND P0, PT, R5, R6, PT ;  /* 0x000000060500720c */ /* 0x000fe40003f04270 */
[----:B------:R-:W-:Y:S01]  /*2760*/  @!P1 MOV R5, 0x400 ;  /* 0x0000040000059802 */ /* 0x000fe20000000f00 */
[----:B------:R-:W1:Y:S03]  /*2770*/  SHFL.DOWN PT, R0, R7, 0x10, R6 ;  /* 0x0a00000007007989 */ /* 0x000e6600000e0006 */
[----:B0-----:R-:W-:-:S05]  /*2780*/  @!P1 LEA R5, R8, R5, 0x18 ;  /* 0x0000000508059211 */ /* 0x001fca00078ec0ff */
[----:B------:R-:W-:Y:S02]  /*2790*/  @!P1 IMAD.IADD R4, R4, 0x1, R5 ;  /* 0x0000000104049824 */ /* 0x000fe400078e0205 */
[----:B-1----:R-:W-:Y:S02]  /*27a0*/  @!P0 VIMNMX R7, PT, PT, R7, R0, !PT ;  /* 0x0000000007078248 */ /* 0x002fe40007fe0100 */
        /* <DEDUP_REMOVED lines=12> */
[----:B------:R-:W1:Y:S04]  /*2870*/  LDS R0, [UR4+0xc] ;  /* 0x00000c04ff007984 */ /* 0x000e680008000800 */
[----:B------:R-:W0:Y:S04]  /*2880*/  LDS.128 R8, [UR4+0x10] ;  /* 0x00001004ff087984 */ /* 0x000e280008000c00 */
[----:B------:R-:W2:Y:S01]  /*2890*/  LDS.64 R6, [UR4+0x20] ;  /* 0x00002004ff067984 */ /* 0x000ea20008000a00 */
[----:B-1----:R-:W-:Y:S02]  /*28a0*/  @P2 VIMNMX R5, PT, PT, R5, R0, !PT ;  /* 0x0000000005052248 */ /* 0x002fe40007fe0100 */
[----:B------:R-:W-:-:S02]  /*28b0*/  ISETP.GT.AND P2, PT, R2, 0xa0, PT ;  /* 0x000000a00200780c */ /* 0x000fc40003f44270 */
[----:B0-----:R-:W-:Y:S02]  /*28c0*/  @P4 VIMNMX R5, PT, PT, R5, R8, !PT ;  /* 0x0000000805054248 */ /* 0x001fe40007fe0100 */
[C---:B------:R-:W-:Y:S02]  /*28d0*/  ISETP.GT.AND P4, PT, R2.reuse, 0xc0, PT ;  /* 0x000000c00200780c */ /* 0x040fe40003f84270 */
[----:B------:R-:W-:Y:S02]  /*28e0*/  @P3 VIMNMX R5, PT, PT, R5, R9, !PT ;  /* 0x0000000905053248 */ /* 0x000fe40007fe0100 */
[----:B------:R-:W-:Y:S02]  /*28f0*/  ISETP.GT.AND P3, PT, R2, 0xe0, PT ;  /* 0x000000e00200780c */ /* 0x000fe40003f64270 */
[----:B------:R-:W-:-:S04]  /*2900*/  @P1 VIMNMX R5, PT, PT, R5, R10, !PT ;  /* 0x0000000a05051248 */ /* 0x000fc80007fe0100 */
[----:B------:R-:W-:-:S04]  /*2910*/  @P2 VIMNMX R5, PT, PT, R5, R11, !PT ;  /* 0x0000000b05052248 */ /* 0x000fc80007fe0100 */
[----:B--2---:R-:W-:-:S04]  /*2920*/  @P4 VIMNMX R5, PT, PT, R5, R6, !PT ;  /* 0x0000000605054248 */ /* 0x004fc80007fe0100 */
[----:B------:R-:W-:Y:S01]  /*2930*/  @P3 VIMNMX R5, PT, PT, R5, R7, !PT ;  /* 0x0000000705053248 */ /* 0x000fe20007fe0100 */
[----:B------:R-:W-:Y:S06]  /*2940*/  BRA `(.L_x_1044) ;  /* 0x0000000c00947947 */ /* 0x000fec0003800000 */
.L_x_1057:
[----:B------:R-:W0:Y:S01]  /*2950*/  S2R R8, SR_TID.X ;  /* 0x0000000000087919 */ /* 0x000e220000002100 */
[----:B------:R-:W0:Y:S02]  /*2960*/  LDC.64 R4, c[0x0][0x380] ;  /* 0x0000e000ff047b82 */ /* 0x000e240000000a00 */
[----:B0-----:R-:W-:-:S05]  /*2970*/  IMAD.WIDE.U32 R4, R8, 0x4, R4 ;  /* 0x0000000408047825 */ /* 0x001fca00078e0004 */
[----:B------:R-:W2:Y:S04]  /*2980*/  LDG.E.CONSTANT R20, desc[UR6][R4.64] ;  /* 0x0000000604147981 */ /* 0x000ea8000c1e9900 */
[----:B------:R-:W2:Y:S04]  /*2990*/  LDG.E.CONSTANT R0, desc[UR6][R4.64+0x400] ;  /* 0x0004000604007981 */ /* 0x000ea8000c1e9900 */
[----:B------:R-:W2:Y:S04]  /*29a0*/  LDG.E.CONSTANT R3, desc[UR6][R4.64+0x800] ;  /* 0x0008000604037981 */ /* 0x000ea8000c1e9900 */
[----:B------:R-:W3:Y:S04]  /*29b0*/  LDG.E.CONSTANT R6, desc[UR6][R4.64+0xc00] ;  /* 0x000c000604067981 */ /* 0x000ee8000c1e9900 */
[----:B------:R-:W3:Y:S04]  /*29c0*/  LDG.E.CONSTANT R7, desc[UR6][R4.64+0x1000] ;  /* 0x0010000604077981 */ /* 0x000ee8000c1e9900 */
[----:B------:R-:W3:Y:S04]  /*29d0*/  LDG.E.CONSTANT R9, desc[UR6][R4.64+0x1400] ;  /* 0x0014000604097981 */ /* 0x000ee8000c1e9900 */
[----:B------:R-:W4:Y:S04]  /*29e0*/  LDG.E.CONSTANT R10, desc[UR6][R4.64+0x1800] ;  /* 0x00180006040a7981 */ /* 0x000f28000c1e9900 */
[----:B------:R-:W4:Y:S04]  /*29f0*/  LDG.E.CONSTANT R11, desc[UR6][R4.64+0x1c00] ;  /* 0x001c0006040b7981 */ /* 0x000f28000c1e9900 */
[----:B------:R-:W4:Y:S04]  /*2a00*/  LDG.E.CONSTANT R12, desc[UR6][R4.64+0x2000] ;  /* 0x00200006040c7981 */ /* 0x000f28000c1e9900 */
[----:B------:R-:W5:Y:S04]  /*2a10*/  LDG.E.CONSTANT R13, desc[UR6][R4.64+0x2400] ;  /* 0x00240006040d7981 */ /* 0x000f68000c1e9900 */
[----:B------:R-:W5:Y:S04]  /*2a20*/  LDG.E.CONSTANT R14, desc[UR6][R4.64+0x2800] ;  /* 0x00280006040e7981 */ /* 0x000f68000c1e9900 */
[----:B------:R-:W5:Y:S04]  /*2a30*/  LDG.E.CONSTANT R15, desc[UR6][R4.64+0x2c00] ;  /* 0x002c0006040f7981 */ /* 0x000f68000c1e9900 */
[----:B------:R-:W5:Y:S04]  /*2a40*/  LDG.E.CONSTANT R16, desc[UR6][R4.64+0x3000] ;  /* 0x0030000604107981 */ /* 0x000f68000c1e9900 */
[----:B------:R-:W5:Y:S04]  /*2a50*/  LDG.E.CONSTANT R17, desc[UR6][R4.64+0x3400] ;  /* 0x0034000604117981 */ /* 0x000f68000c1e9900 */
[----:B------:R-:W5:Y:S04]  /*2a60*/  LDG.E.CONSTANT R18, desc[UR6][R4.64+0x3800] ;  /* 0x0038000604127981 */ /* 0x000f68000c1e9900 */
[----:B------:R-:W5:Y:S01]  /*2a70*/  LDG.E.CONSTANT R19, desc[UR6][R4.64+0x3c00] ;  /* 0x003c000604137981 */ /* 0x000f62000c1e9900 */
[----:B------:R-:W-:-:S02]  /*2a80*/  ISETP.GE.U32.AND P0, PT, R2, 0x2000, PT ;  /* 0x000020000200780c */ /* 0x000fc40003f06070 */
[----:B--2---:R-:W-:Y:S02]  /*2a90*/  VIMNMX3 R0, R20, R0, R3, !PT ;  /* 0x000000001400720f */ /* 0x004fe40007800103 */
[----:B---3--:R-:W-:Y:S02]  /*2aa0*/  VIMNMX3 R7, R6, R7, R9, !PT ;  /* 0x000000070607720f */ /* 0x008fe40007800109 */
[----:B----4-:R-:W-:Y:S01]  /*2ab0*/  VIMNMX3 R10, R10, R11, R12, !PT ;  /* 0x0000000b0a0a720f */ /* 0x010fe2000780010c */
[----:B------:R-:W-:-:S03]  /*2ac0*/  IMAD.MOV.U32 R11, RZ, RZ, 0x1000 ;  /* 0x00001000ff0b7424 */ /* 0x000fc600078e00ff */
[----:B------:R-:W-:Y:S02]  /*2ad0*/  VIMNMX3 R0, R0, R7, R10, !PT ;  /* 0x000000070000720f */ /* 0x000fe4000780010a */
[----:B-----5:R-:W-:Y:S02]  /*2ae0*/  VIMNMX3 R14, R13, R14, R15, !PT ;  /* 0x0000000e0d0e720f */ /* 0x020fe4000780010f */
[----:B------:R-:W-:-:S04]  /*2af0*/  VIMNMX3 R16, R16, R17, R18, !PT ;  /* 0x000000111010720f */ /* 0x000fc80007800112 */
[----:B------:R-:W-:-:S04]  /*2b00*/  VIMNMX3 R19, R14, R16, R19, !PT ;  /* 0x000000100e13720f */ /* 0x000fc80007800113 */
[----:B------:R-:W-:Y:S01]  /*2b10*/  VIMNMX R0, PT, PT, R0, R19, !PT ;  /* 0x0000001300007248 */ /* 0x000fe20007fe0100 */
[----:B------:R-:W-:Y:S06]  /*2b20*/  @!P0 BRA `(.L_x_1071) ;  /* 0x0000000000908947 */ /* 0x000fec0003800000 */
[----:B------:R-:W0:Y:S01]  /*2b30*/  LDC R3, c[0x0][0x390] ;  /* 0x0000e400ff037b82 */ /* 0x000e220000000800 */
[----:B------:R-:W-:Y:S02]  /*2b40*/  VIADD R10, R2, 0xfffff000 ;  /* 0xfffff000020a7836 */ /* 0x000fe40000000000 */
[----:B------:R-:W-:-:S07]  /*2b50*/  IMAD.MOV.U32 R11, RZ, RZ, 0x1000 ;  /* 0x00001000ff0b7424 */ /* 0x000fce00078e00ff */
.L_x_1073:
[----:B------:R-:W-:-:S05]  /*2b60*/  IMAD.WIDE R6, R11, 0x4, R4 ;  /* 0x000000040b067825 */ /* 0x000fca00078e0204 */
        /* <DEDUP_REMOVED lines=14> */
[----:B------:R-:W5:Y:S04]  /*2c50*/  LDG.E.CONSTANT R12, desc[UR6][R6.64+0x3800] ;  /* 0x00380006060c7981 */ /* 0x000f68000c1e9900 */
[----:B------:R-:W5:Y:S01]  /*2c60*/  LDG.E.CONSTANT R15, desc[UR6][R6.64+0x3c00] ;  /* 0x003c0006060f7981 */ /* 0x000f62000c1e9900 */
[----:B--2---:R-:W-:Y:S01]  /*2c70*/  VIMNMX3 R17, R0, R17, R2, !PT ;  /* 0x000000110011720f */ /* 0x004fe20007800102 */
[----:B0-----:R-:W-:-:S04]  /*2c80*/  IMAD.MOV.U32 R2, RZ, RZ, R3 ;  /* 0x000000ffff027224 */ /* 0x001fc800078e0003 */
[----:B------:R-:W-:-:S05]  /*2c90*/  IMAD.IADD R0, R2, 0x1, -R11 ;  /* 0x0000000102007824 */ /* 0x000fca00078e0a0b */
[----:B------:R-:W-:Y:S02]  /*2ca0*/  ISETP.GE.AND P0, PT, R0, 0x1000, PT ;  /* 0x000010000000780c */ /* 0x000fe40003f06270 */
[----:B---3--:R-:W-:Y:S02]  /*2cb0*/  VIMNMX3 R16, R16, R19, R18, !PT ;  /* 0x000000131010720f */ /* 0x008fe40007800112 */
[----:B----4-:R-:W-:-:S04]  /*2cc0*/  VIMNMX3 R20, R20, R21, R22, !PT ;  /* 0x000000151414720f */ /* 0x010fc80007800116 */
[----:B------:R-:W-:Y:S02]  /*2cd0*/  VIMNMX3 R16, R17, R16, R20, !PT ;  /* 0x000000101110720f */ /* 0x000fe40007800114 */
[----:B-----5:R-:W-:Y:S02]  /*2ce0*/  VIMNMX3 R23, R23, R24, R25, !PT ;  /* 0x000000181717720f */ /* 0x020fe40007800119 */
[----:B------:R-:W-:Y:S02]  /*2cf0*/  VIMNMX3 R14, R14, R13, R9, !PT ;  /* 0x0000000d0e0e720f */ /* 0x000fe40007800109 */
[----:B------:R-:W-:-:S04]  /*2d00*/  VIMNMX R12, PT, PT, R12, R15, !PT ;  /* 0x0000000f0c0c7248 */ /* 0x000fc80007fe0100 */
[----:B------:R-:W-:-:S04]  /*2d10*/  VIMNMX3 R23, R23, R14, R12, !PT ;  /* 0x0000000e1717720f */ /* 0x000fc8000780010c */
[----:B------:R-:W-:Y:S01]  /*2d20*/  VIMNMX R0, PT, PT, R16, R23, !PT ;  /* 0x0000001710007248 */ /* 0x000fe20007fe0100 */
[----:B------:R-:W-:Y:S06]  /*2d30*/  @!P0 BRA `(.L_x_1072) ;  /* 0x0000000400fc8947 */ /* 0x000fec0003800000 */
[----:B------:R-:W-:-:S05]  /*2d40*/  VIADD R11, R11, 0x1000 ;  /* 0x000010000b0b7836 */ /* 0x000fca0000000000 */
[----:B------:R-:W-:-:S13]  /*2d50*/  ISETP.GT.AND P0, PT, R11, R10, PT ;  /* 0x0000000a0b00720c */ /* 0x000fda0003f04270 */
[----:B------:R-:W-:Y:S05]  /*2d60*/  @!P0 BRA `(.L_x_1073) ;  /* 0xfffffffc007c8947 */ /* 0x000fea000383ffff */
.L_x_1071:
[----:B------:R-:W-:-:S13]  /*2d70*/  ISETP.GE.AND P0, PT, R11, R2, PT ;  /* 0x000000020b00720c */ /* 0x000fda0003f06270 */
[----:B------:R-:W-:Y:S05]  /*2d80*/  @P0 BRA `(.L_x_1072) ;  /* 0x0000000400e80947 */ /* 0x000fea0003800000 */
[----:B------:R-:W-:Y:S01]  /*2d90*/  IMAD.IADD R9, R2, 0x1, -R11 ;  /* 0x0000000102097824 */ /* 0x000fe200078e0a0b */
[----:B------:R-:W-:Y:S04]  /*2da0*/  BSSY.RECONVERGENT B1, `(.L_x_1072) ;  /* 0x0000078000017945 */ /* 0x000fe80003800200 */
[----:B------:R-:W-:-:S13]  /*2db0*/  ISETP.GE.AND P0, PT, R8, R9, PT ;  /* 0x000000090800720c */ /* 0x000fda0003f06270 */
[----:B------:R-:W-:Y:S05]  /*2dc0*/  @P0 BRA `(.L_x_1074) ;  /* 0x0000000400d40947 */ /* 0x000fea0003800000 */
[----:B------:R-:W-:Y:S01]  /*2dd0*/  LOP3.LUT R3, RZ, R8, RZ, 0x33, !PT ;  /* 0x00000008ff037212 */ /* 0x000fe200078e33ff */
[----:B------:R-:W-:Y:S01]  /*2de0*/  BSSY.RECONVERGENT B2, `(.L_x_1075) ;  /* 0x0000015000027945 */ /* 0x000fe20003800200 */
[----:B------:R-:W-:Y:S02]  /*2df0*/  IMAD.MOV.U32 R10, RZ, RZ, R8 ;  /* 0x000000ffff0a7224 */ /* 0x000fe400078e0008 */
[----:B------:R-:W-:-:S04]  /*2e00*/  IADD3 R2, PT, PT, -R11, R2, R3 ;  /* 0x000000020b027210 */ /* 0x000fc80007ffe103 */
[C---:B------:R-:W-:Y:S02]  /*2e10*/  LOP3.LUT R3, R2.reuse, 0x300, RZ, 0xc0, !PT ;  /* 0x0000030002037812 */ /* 0x040fe400078ec0ff */
[----:B------:R-:W-:Y:S02]  /*2e20*/  ISETP.GE.U32.AND P1, PT, R2, 0x300, PT ;  /* 0x000003000200780c */ /* 0x000fe40003f26070 */
[----:B------:R-:W-:-:S13]  /*2e30*/  ISETP.NE.AND P0, PT, R3, 0x300, PT ;  /* 0x000003000300780c */ /* 0x000fda0003f05270 */
[----:B------:R-:W-:Y:S05]  /*2e40*/  @!P0 BRA `(.L_x_1076) ;  /* 0x0000000000388947 */ /* 0x000fea0003800000 */
[----:B------:R-:W0:Y:S01]  /*2e50*/  LDC.64 R4, c[0x0][0x380] ;  /* 0x0000e000ff047b82 */ /* 0x000e220000000a00 */
[----:B------:R-:W-:Y:S01]  /*2e60*/  LEA.HI R2, R2, 0x1, RZ, 0x18 ;  /* 0x0000000102027811 */ /* 0x000fe200078fc0ff */
[----:B------:R-:W-:Y:S02]  /*2e70*/  IMAD.IADD R7, R8, 0x1, R11 ;  /* 0x0000000108077824 */ /* 0x000fe400078e020b */
[----:B------:R-:W-:Y:S01]  /*2e80*/  IMAD.MOV.U32 R10, RZ, RZ, R8 ;  /* 0x000000ffff0a7224 */ /* 0x000fe200078e0008 */
[----:B------:R-:W-:-:S05]  /*2e90*/  LOP3.LUT R2, R2, 0x3, RZ, 0xc0, !PT ;  /* 0x0000000302027812 */ /* 0x000fca00078ec0ff */
[----:B------:R-:W-:-:S07]  /*2ea0*/  IMAD.MOV R6, RZ, RZ, -R2 ;  /* 0x000000ffff067224 */ /* 0x000fce00078e0a02 */
.L_x_1077:
        /* <DEDUP_REMOVED lines=8> */
.L_x_1076:
[----:B------:R-:W-:Y:S05]  /*2f30*/  BSYNC.RECONVERGENT B2 ;  /* 0x0000000000027941 */ /* 0x000fea0003800200 */
.L_x_1075:
        /* <DEDUP_REMOVED lines=16> */
.L_x_1080:
        /* <DEDUP_REMOVED lines=39> */
.L_x_1079:
[----:B------:R-:W-:Y:S05]  /*32b0*/  BSYNC.RECONVERGENT B2 ;  /* 0x0000000000027941 */ /* 0x000fea0003800200 */
.L_x_1078:
        /* <DEDUP_REMOVED lines=10> */
[----:B------:R-:W5:Y:S01]  /*3360*/  LDG.E.CONSTANT R16, desc[UR6][R2.64+0x1400] ;  /* 0x0014000602107981 */ /* 0x000f62000c1e9900 */
[----:B0-----:R-:W-:-:S04]  /*3370*/  IMAD.WIDE.U32 R4, R11, 0x4, R6 ;  /* 0x000000040b047825 */ /* 0x001fc800078e0006 */
[----:B------:R-:W-:Y:S02]  /*3380*/  IMAD.WIDE.U32 R6, R13, 0x4, R6 ;  /* 0x000000040d067825 */ /* 0x000fe400078e0006 */
[----:B------:R0:W2:Y:S04]  /*3390*/  LDG.E.CONSTANT R5, desc[UR6][R4.64] ;  /* 0x0000000604057981 */ /* 0x0000a8000c1e9900 */
[----:B------:R1:W3:Y:S04]  /*33a0*/  LDG.E.CONSTANT R13, desc[UR6][R2.64] ;  /* 0x00000006020d7981 */ /* 0x0002e8000c1e9900 */
[----:B------:R-:W4:Y:S01]  /*33b0*/  LDG.E.CONSTANT R7, desc[UR6][R6.64] ;  /* 0x0000000606077981 */ /* 0x000f22000c1e9900 */
[----:B0-----:R-:W-:Y:S01]  /*33c0*/  IADD3 R4, P1, PT, R2, 0x2000, RZ ;  /* 0x0000200002047810 */ /* 0x001fe20007f3e0ff */
[----:B------:R-:W-:Y:S01]  /*33d0*/  VIADD R10, R10, 0x800 ;  /* 0x000008000a0a7836 */ /* 0x000fe20000000000 */
[----:B------:R-:W-:Y:S01]  /*33e0*/  PLOP3.LUT P0, PT, PT, PT, PT, 0x8, 0x80 ;  /* 0x000000000080781c */ /* 0x000fe20003f0e170 */
[----:B------:R-:W-:-:S02]  /*33f0*/  VIADD R11, R11, 0x800 ;  /* 0x000008000b0b7836 */ /* 0x000fc40000000000 */
[----:B-1----:R-:W-:Y:S01]  /*3400*/  IMAD.MOV.U32 R2, RZ, RZ, R4 ;  /* 0x000000ffff027224 */ /* 0x002fe200078e0004 */
[----:B--2---:R-:W-:-:S04]  /*3410*/  VIMNMX3 R12, R0, R5, R12, !PT ;  /* 0x00000005000c720f */ /* 0x004fc8000780010c */
[----:B---3--:R-:W-:Y:S01]  /*3420*/  VIMNMX3 R12, R12, R13, R14, !PT ;  /* 0x0000000d0c0c720f */ /* 0x008fe2000780010e */
[----:B------:R-:W-:-:S03]  /*3430*/  IMAD.X R5, RZ, RZ, R3, P1 ;  /* 0x000000ffff057224 */ /* 0x000fc600008e0603 */
[----:B----4-:R-:W-:Y:S01]  /*3440*/  VIMNMX3 R12, R12, R7, R15, !PT ;  /* 0x000000070c0c720f */ /* 0x010fe2000780010f */
[----:B------:R-:W-:-:S03]  /*3450*/  IMAD.MOV.U32 R3, RZ, RZ, R5 ;  /* 0x000000ffff037224 */ /* 0x000fc600078e0005 */
[----:B-----5:R-:W-:-:S07]  /*3460*/  VIMNMX3 R0, R12, R17, R16, !PT ;  /* 0x000000110c00720f */ /* 0x020fce0007800110 */
.L_x_1082:
[----:B------:R-:W-:Y:S05]  /*3470*/  BSYNC.RECONVERGENT B2 ;  /* 0x0000000000027941 */ /* 0x000fea0003800200 */
.L_x_1081:
        /* <DEDUP_REMOVED lines=10> */
.L_x_1074:
[----:B------:R-:W-:Y:S05]  /*3520*/  BSYNC.RECONVERGENT B1 ;  /* 0x0000000000017941 */ /* 0x000fea0003800200 */
.L_x_1072:
[----:B------:R-:W0:Y:S01]  /*3530*/  S2R R6, SR_LANEID ;  /* 0x0000000000067919 */ /* 0x000e220000000000 */
[----:B------:R-:W-:-:S05]  /*3540*/  IMAD.MOV.U32 R5, RZ, RZ, R0 ;  /* 0x000000ffff057224 */ /* 0x000fca00078e0000 */
        /* <DEDUP_REMOVED lines=30> */
[----:B0-----:R-:W-:Y:S04]  /*3730*/  LDS R0, [UR4+0xc] ;  /* 0x00000c04ff007984 */ /* 0x001fe80008000800 */
[----:B------:R-:W0:Y:S04]  /*3740*/  LDS.128 R8, [UR4+0x10] ;  /* 0x00001004ff087984 */ /* 0x000e280008000c00 */
[----:B------:R-:W1:Y:S01]  /*3750*/  LDS.64 R2, [UR4+0x20] ;  /* 0x00002004ff027984 */ /* 0x000e620008000a00 */
[----:B0-----:R-:W-:-:S04]  /*3760*/  VIMNMX3 R0, R5, R0, R8, !PT ;  /* 0x000000000500720f */ /* 0x001fc80007800108 */
[----:B------:R-:W-:-:S04]  /*3770*/  VIMNMX3 R0, R0, R9, R10, !PT ;  /* 0x000000090000720f */ /* 0x000fc8000780010a */
[----:B-1----:R-:W-:-:S04]  /*3780*/  VIMNMX3 R0, R0, R11, R2, !PT ;  /* 0x0000000b0000720f */ /* 0x002fc80007800102 */
[----:B------:R-:W-:-:S07]  /*3790*/  VIMNMX R5, PT, PT, R0, R3, !PT ;  /* 0x0000000300057248 */ /* 0x000fce0007fe0100 */
.L_x_1044:
[----:B------:R-:W-:Y:S05]  /*37a0*/  BSYNC.RECONVERGENT B0 ;  /* 0x0000000000007941 */ /* 0x000fea0003800200 */
.L_x_1028:
[----:B------:R-:W-:Y:S05]  /*37b0*/  @P0 EXIT ;  /* 0x000000000000094d */ /* 0x000fea0003800000 */
[----:B0-23--:R-:W0:Y:S01]  /*37c0*/  LDC.64 R2, c[0x0][0x388] ;  /* 0x0000e200ff027b82 */ /* 0x00de220000000a00 */
[----:B------:R-:W1:Y:S02]  /*37d0*/  LDCU UR4, c[0x0][0x398] ;  /* 0x00007300ff0477ac */ /* 0x000e640008000800 */
[----:B-1--4-:R-:W-:-:S05]  /*37e0*/  VIMNMX R5, PT, PT, R5, UR4, !PT ;  /* 0x0000000405057c48 */ /* 0x012fca000ffe0100 */
[----:B0-----:R-:W-:Y:S01]  /*37f0*/  STG.E desc[UR6][R2.64], R5 ;  /* 0x0000000502007986 */ /* 0x001fe2000c101906 */
[----:B------:R-:W-:Y:S05]  /*3800*/  EXIT ;  /* 0x000000000000794d */ /* 0x000fea0003800000 */
.L_x_1083:
        /* <DEDUP_REMOVED lines=15> */
.L_x_1380:


//--------------------- .text._ZN3cub18CUB_300001_SM_10006detail6reduce18DeviceReduceKernelINS2_10policy_hubIiyN4cuda3__47maximumIiEEE10Policy1000EN6thrust24THRUST_300001_SM_1000_NS6detail15normal_iteratorINSC_10device_ptrIiEEEEyS8_iNS5_3std3__410__identityEEEvT0_PT3_T1_NS0_13GridEvenShareISO_EET2_T4_ --------------------------
	.section	.text._ZN3cub18CUB_300001_SM_10006detail6reduce18DeviceReduceKernelINS2_10policy_hubIiyN4cuda3__47maximumIiEEE10Policy1000EN6thrust24THRUST_300001_SM_1000_NS6detail15normal_iteratorINSC_10device_ptrIiEEEEyS8_iNS5_3std3__410__identityEEEvT0_PT3_T1_NS0_13GridEvenShareISO_EET2_T4_,"ax",@progbits
	.align	128
        .global         _ZN3cub18CUB_300001_SM_10006detail6reduce18DeviceReduceKernelINS2_10policy_hubIiyN4cuda3__47maximumIiEEE10Policy1000EN6thrust24THRUST_300001_SM_1000_NS6detail15normal_iteratorINSC_10device_ptrIiEEEEyS8_iNS5_3std3__410__identityEEEvT0_PT3_T1_NS0_13GridEvenShareISO_EET2_T4_
        .type           _ZN3cub18CUB_300001_SM_10006detail6reduce18DeviceReduceKernelINS2_10policy_hubIiyN4cuda3__47maximumIiEEE10Policy1000EN6thrust24THRUST_300001_SM_1000_NS6detail15normal_iteratorINSC_10device_ptrIiEEEEyS8_iNS5_3std3__410__identityEEEvT0_PT3_T1_NS0_13GridEvenShareISO_EET2_T4_,@function
        .size           _ZN3cub18CUB_300001_SM_10006detail6reduce18DeviceReduceKernelINS2_10policy_hubIiyN4cuda3__47maximumIiEEE10Policy1000EN6thrust24THRUST_300001_SM_1000_NS6detail15normal_iteratorINSC_10device_ptrIiEEEEyS8_iNS5_3std3__410__identityEEEvT0_PT3_T1_NS0_13GridEvenShareISO_EET2_T4_,(.L_x_1381 - _ZN3cub18CUB_300001_SM_10006detail6reduce18DeviceReduceKernelINS2_10policy_hubIiyN4cuda3__47maximumIiEEE10Policy1000EN6thrust24THRUST_300001_SM_1000_NS6detail15normal_iteratorINSC_10device_ptrIiEEEEyS8_iNS5_3std3__410__identityEEEvT0_PT3_T1_NS0_13GridEvenShareISO_EET2_T4_)
        .other          _ZN3cub18CUB_300001_SM_10006detail6reduce18DeviceReduceKernelINS2_10policy_hubIiyN4cuda3__47maximumIiEEE10Policy1000EN6thrust24THRUST_300001_SM_1000_NS6detail15normal_iteratorINSC_10device_ptrIiEEEEyS8_iNS5_3std3__410__identityEEEvT0_PT3_T1_NS0_13GridEvenShareISO_EET2_T4_,@"STO_CUDA_ENTRY STV_DEFAULT"
_ZN3cub18CUB_300001_SM_10006detail6reduce18DeviceReduceKernelINS2_10policy_hubIiyN4cuda3__47maximumIiEEE10Policy1000EN6thrust24THRUST_300001_SM_1000_NS6detail15normal_iteratorINSC_10device_ptrIiEEEEyS8_iNS5_3std3__410__identityEEEvT0_PT3_T1_NS0_13GridEvenShareISO_EET2_T4_:
.text._ZN3cub18CUB_300001_SM_10006detail6reduce18DeviceReduceKernelINS2_10policy_hubIiyN4cuda3__47maximumIiEEE10Policy1000EN6thrust24THRUST_300001_SM_1000_NS6detail15normal_iteratorINSC_10device_ptrIiEEEEyS8_iNS5_3std3__410__identityEEEvT0_PT3_T1_NS0_13GridEvenShareISO_EET2_T4_:
[----:B------:R-:W-:Y:S08]  /*0000*/  LDC R1, c[0x0][0x37c] ;  /* 0x0000df00ff017b82 */ /* 0x000ff00000000800 */
[----:B------:R-:W0:Y:S01]  /*0010*/  S2UR UR16, SR_CTAID.X ;  /* 0x00000000001079c3 */ /* 0x000e220000002500 */
[----:B------:R-:W1:Y:S01]  /*0020*/  LDCU.64 UR8, c[0x0][0x3b8] ;  /* 0x00007700ff0877ac */ /* 0x000e620008000a00 */
[----:B------:R-:W-:Y:S01]  /*0030*/  BSSY.RECONVERGENT B0, `(.L_x_1084) ;  /* 0x00001f8000007945 */ /* 0x000fe20003800200 */
[----:B------:R-:W2:Y:S01]  /*0040*/  LDCU UR5, c[0x0][0x3c0] ;  /* 0x00007800ff0577ac */ /* 0x000ea20008000800 */
[----:B------:R-:W3:Y:S01]  /*0050*/  LDCU.64 UR14, c[0x0][0x358] ;  /* 0x00006b00ff0e77ac */ /* 0x000ee20008000a00 */
[----:B-1----:R-:W-:-:S02]  /*0060*/  IMAD.U32 R2, RZ, RZ, UR8 ;  /* 0x00000008ff027e24 */ /* 0x002fc4000f8e00ff */
[----:B------:R-:W-:Y:S01]  /*0070*/  IMAD.U32 R3, RZ, RZ, UR9 ;  /* 0x00000009ff037e24 */ /* 0x000fe2000f8e00ff */
[----:B--2---:R-:W-:Y:S02]  /*0080*/  USHF.L.U32 UR5, UR5, 0xc, URZ ;  /* 0x0000000c05057899 */ /* 0x004fe400080006ff */
[----:B0-----:R-:W-:Y:S02]  /*0090*/  USHF.L.U32 UR7, UR16, 0xc, URZ ;  /* 0x0000000c10077899 */ /* 0x001fe400080006ff */
[----:B------:R-:W-:-:S04]  /*00a0*/  USHF.R.S32.HI UR4, URZ, 0x1f, UR5 ;  /* 0x0000001fff047899 */ /* 0x000fc80008011405 */
[----:B------:R-:W-:-:S04]  /*00b0*/  IADD3 R23, P1, PT, R2, -UR7, RZ ;  /* 0x8000000702177c10 */ /* 0x000fc8000ff3e0ff */
[----:B------:R-:W-:Y:S02]  /*00c0*/  ISETP.GT.U32.AND P0, PT, R23, 0xfff, PT ;  /* 0x00000fff1700780c */ /* 0x000fe40003f04070 */
[----:B------:R-:W-:-:S04]  /*00d0*/  IADD3.X R22, PT, PT, R3, -0x1, RZ, P1, !PT ;  /* 0xffffffff03167810 */ /* 0x000fc80000ffe4ff */
[----:B------:R-:W-:-:S13]  /*00e0*/  ISETP.GT.U32.AND.EX P0, PT, R22, RZ, PT, P0 ;  /* 0x000000ff1600720c */ /* 0x000fda0003f04100 */
[----:B---3--:R-:W-:Y:S05]  /*00f0*/  @P0 BRA `(.L_x_1085) ;  /* 0x0000000c00840947 */ /* 0x008fea0003800000 */
[----:B------:R-:W0:Y:S01]  /*0100*/  S2R R0, SR_TID.X ;  /* 0x0000000000007919 */ /* 0x000e220000002100 */
[----:B------:R-:W-:Y:S01]  /*0110*/  VIADD R3, R2, -UR7 ;  /* 0x8000000702037c36 */ /* 0x000fe20008000000 */
[----:B------:R-:W-:Y:S01]  /*0120*/  BSSY.RECONVERGENT B1, `(.L_x_1086) ;  /* 0x000000a000017945 */ /* 0x000fe20003800200 */
[----:B------:R-:W-:-:S03]  /*0130*/  IMAD.MOV.U32 R4, RZ, RZ, RZ ;  /* 0x000000ffff047224 */ /* 0x000fc600078e00ff */
[----:B0-----:R-:W-:Y:S01]  /*0140*/  ISETP.GE.AND P0, PT, R0, R3, PT ;  /* 0x000000030000720c */ /* 0x001fe20003f06270 */
[----:B------:R-:W-:-:S12]  /*0150*/  IMAD.MOV.U32 R6, RZ, RZ, R0 ;  /* 0x000000ffff067224 */ /* 0x000fd800078e0000 */
[----:B------:R-:W-:Y:S05]  /*0160*/  @P0 BRA `(.L_x_1087) ;  /* 0x0000000000140947 */ /* 0x000fea0003800000 */
[----:B------:R-:W0:Y:S01]  /*0170*/  LDC.64 R4, c[0x0][0x380] ;  /* 0x0000e000ff047b82 */ /* 0x000e220000000a00 */
[----:B------:R-:W-:-:S04]  /*0180*/  VIADD R7, R0, UR7 ;  /* 0x0000000700077c36 */ /* 0x000fc80008000000 */
[----:B0-----:R-:W-:-:S06]  /*0190*/  IMAD.WIDE.U32 R4, R7, 0x4, R4 ;  /* 0x0000000407047825 */ /* 0x001fcc00078e0004 */
[----:B------:R0:W5:Y:S01]  /*01a0*/  LDG.E R4, desc[UR14][R4.64] ;  /* 0x0000000e04047981 */ /* 0x000162000c1e1900 */
[----:B------:R-:W-:-:S07]  /*01b0*/  VIADD R6, R0, 0x100 ;  /* 0x0000010000067836 */ /* 0x000fce0000000000 */
.L_x_1087:
[----:B------:R-:W-:Y:S05]  /*01c0*/  BSYNC.RECONVERGENT B1 ;  /* 0x0000000000017941 */ /* 0x000fea0003800200 */
.L_x_1086:
[----:B------:R-:W-:Y:S01]  /*01d0*/  ISETP.GE.AND P0, PT, R6, R3, PT ;  /* 0x000000030600720c */ /* 0x000fe20003f06270 */
[----:B------:R-:W-:-:S12]  /*01e0*/  BSSY.RECONVERGENT B1, `(.L_x_1088) ;  /* 0x000006c000017945 */ /* 0x000fd80003800200 */
[----:B------:R-:W-:Y:S05]  /*01f0*/  @P0 BRA `(.L_x_1089) ;  /* 0x0000000400a80947 */ /* 0x000fea0003800000 */
[----:B0-----:R-:W-:Y:S01]  /*0200*/  LOP3.LUT R5, RZ, R6, RZ, 0x33, !PT ;  /* 0x00000006ff057212 */ /* 0x001fe200078e33ff */
[----:B------:R-:W-:Y:S03]  /*0210*/  BSSY.RECONVERGENT B2, `(.L_x_1090) ;  /* 0x0000030000027945 */ /* 0x000fe60003800200 */
[----:B------:R-:W-:-:S04]  /*0220*/  IADD3 R5, PT, PT, R2, -UR7, R5 ;  /* 0x8000000702057c10 */ /* 0x000fc8000fffe005 */
[C---:B------:R-:W-:Y:S02]  /*0230*/  ISETP.GE.U32.AND P1, PT, R5.reuse, 0xf00, PT ;  /* 0x00000f000500780c */ /* 0x040fe40003f26070 */
[----:B------:R-:W-:-:S04]  /*0240*/  LEA.HI R2, R5, 0x1, RZ, 0x18 ;  /* 0x0000000105027811 */ /* 0x000fc800078fc0ff */
[----:B------:R-:W-:-:S04]  /*0250*/  LOP3.LUT R21, R2, 0xf, RZ, 0xc0, !PT ;  /* 0x0000000f02157812 */ /* 0x000fc800078ec0ff */
[----:B------:R-:W-:-:S03]  /*0260*/  ISETP.NE.AND P0, PT, R21, RZ, PT ;  /* 0x000000ff1500720c */ /* 0x000fc60003f05270 */
[----:B------:R-:W-:Y:S10]  /*0270*/  @!P1 BRA `(.L_x_1091) ;  /* 0x0000000000a49947 */ /* 0x000ff40003800000 */
[----:B------:R-:W0:Y:S01]  /*0280*/  LDCU.64 UR8, c[0x0][0x380] ;  /* 0x00007000ff0877ac */ /* 0x000e220008000a00 */
[----:B------:R-:W-:Y:S01]  /*0290*/  IMAD.WIDE.U32 R8, R6, 0x4, RZ ;  /* 0x0000000406087825 */ /* 0x000fe200078e00ff */
[----:B------:R-:W-:Y:S01]  /*02a0*/  LOP3.LUT R5, R2, 0x1fffff0, RZ, 0xc0, !PT ;  /* 0x01fffff002057812 */ /* 0x000fe200078ec0ff */
[----:B------:R-:W-:-:S04]  /*02b0*/  UIMAD.WIDE.U32 UR4, UR16, 0x4000, URZ ;  /* 0x00004000100478a5 */ /* 0x000fc8000f8e00ff */
[----:B------:R-:W-:Y:S02]  /*02c0*/  IMAD.MOV R5, RZ, RZ, -R5 ;  /* 0x000000ffff057224 */ /* 0x000fe400078e0a05 */
[----:B------:R-:W-:Y:S02]  /*02d0*/  LOP3.LUT R14, R8, UR4, RZ, 0xfc, !PT ;  /* 0x00000004080e7c12 */ /* 0x000fe4000f8efcff */
[----:B------:R-:W-:Y:S02]  /*02e0*/  LOP3.LUT R9, R9, UR5, RZ, 0xfc, !PT ;  /* 0x0000000509097c12 */ /* 0x000fe4000f8efcff */
[----:B0-----:R-:W-:-:S04]  /*02f0*/  IADD3 R14, P1, PT, R14, UR8, RZ ;  /* 0x000000080e0e7c10 */ /* 0x001fc8000ff3e0ff */
[----:B------:R-:W-:-:S04]  /*0300*/  IADD3 R14, P2, PT, R14, 0x2000, RZ ;  /* 0x000020000e0e7810 */ /* 0x000fc80007f5e0ff */
[----:B------:R-:W-:-:S09]  /*0310*/  IADD3.X R9, PT, PT, RZ, UR9, R9, P2, P1 ;  /* 0x00000009ff097c10 */ /* 0x000fd200097e2409 */
.L_x_1092:
[----:B------:R-:W-:-:S05]  /*0320*/  IMAD.MOV.U32 R8, RZ, RZ, R14 ;  /* 0x000000ffff087224 */ /* 0x000fca00078e000e */
[----:B------:R-:W2:Y:S04]  /*0330*/  LDG.E R15, desc[UR14][R8.64+-0x2000] ;  /* 0xffe0000e080f7981 */ /* 0x000ea8000c1e1900 */
[----:B------:R-:W2:Y:S04]  /*0340*/  LDG.E R16, desc[UR14][R8.64+-0x1c00] ;  /* 0xffe4000e08107981 */ /* 0x000ea8000c1e1900 */
[----:B------:R-:W3:Y:S04]  /*0350*/  LDG.E R18, desc[UR14][R8.64+-0x1800] ;  /* 0xffe8000e08127981 */ /* 0x000ee8000c1e1900 */
[----:B------:R-:W3:Y:S04]  /*0360*/  LDG.E R17, desc[UR14][R8.64+-0x1400] ;  /* 0xffec000e08117981 */ /* 0x000ee8000c1e1900 */
[----:B------:R-:W4:Y:S04]  /*0370*/  LDG.E R20, desc[UR14][R8.64+-0x1000] ;  /* 0xfff0000e08147981 */ /* 0x000f28000c1e1900 */
        /* <DEDUP_REMOVED lines=10> */
[----:B------:R0:W4:Y:S01]  /*0420*/  LDG.E R7, desc[UR14][R8.64+0x1c00] ;  /* 0x001c000e08077981 */ /* 0x000122000c1e1900 */
[----:B------:R-:W-:-:S02]  /*0430*/  VIADD R5, R5, 0x10 ;  /* 0x0000001005057836 */ /* 0x000fc40000000000 */
[----:B------:R-:W-:-:S03]  /*0440*/  VIADD R6, R6, 0x1000 ;  /* 0x0000100006067836 */ /* 0x000fc60000000000 */
[----:B------:R-:W-:Y:S02]  /*0450*/  ISETP.NE.AND P1, PT, R5, RZ, PT ;  /* 0x000000ff0500720c */ /* 0x000fe40003f25270 */
[----:B--2--5:R-:W-:-:S04]  /*0460*/  VIMNMX3 R15, R4, R15, R16, !PT ;  /* 0x0000000f040f720f */ /* 0x024fc80007800110 */
[----:B---3--:R-:W-:-:S04]  /*0470*/  VIMNMX3 R15, R15, R18, R17, !PT ;  /* 0x000000120f0f720f */ /* 0x008fc80007800111 */
[----:B----4-:R-:W-:-:S04]  /*0480*/  VIMNMX3 R15, R15, R20, R19, !PT ;  /* 0x000000140f0f720f */ /* 0x010fc80007800113 */
[----:B------:R-:W-:-:S04]  /*0490*/  VIMNMX3 R15, R15, R22, R23, !PT ;  /* 0x000000160f0f720f */ /* 0x000fc80007800117 */
[----:B------:R-:W-:-:S04]  /*04a0*/  VIMNMX3 R15, R15, R24, R25, !PT ;  /* 0x000000180f0f720f */ /* 0x000fc80007800119 */
[----:B------:R-:W-:Y:S02]  /*04b0*/  VIMNMX3 R11, R15, R14, R11, !PT ;  /* 0x0000000e0f0b720f */ /* 0x000fe4000780010b */
[----:B------:R-:W-:-:S05]  /*04c0*/  IADD3 R14, P2, PT, R8, 0x4000, RZ ;  /* 0x00004000080e7810 */ /* 0x000fca0007f5e0ff */
[----:B0-----:R-:W-:Y:S01]  /*04d0*/  IMAD.X R9, RZ, RZ, R9, P2 ;  /* 0x000000ffff097224 */ /* 0x001fe200010e0609 */
[----:B------:R-:W-:-:S04]  /*04e0*/  VIMNMX3 R10, R11, R13, R10, !PT ;  /* 0x0000000d0b0a720f */ /* 0x000fc8000780010a */
[----:B------:R-:W-:Y:S01]  /*04f0*/  VIMNMX3 R4, R10, R12, R7, !PT ;  /* 0x0000000c0a04720f */ /* 0x000fe20007800107 */
[----:B------:R-:W-:Y:S06]  /*0500*/  @P1 BRA `(.L_x_1092) ;  /* 0xfffffffc00841947 */ /* 0x000fec000383ffff */
.L_x_1091:
[----:B------:R-:W-:Y:S05]  /*0510*/  BSYNC.RECONVERGENT B2 ;  /* 0x0000000000027941 */ /* 0x000fea0003800200 */
.L_x_1090:
[----:B------:R-:W-:Y:S05]  /*0520*/  @!P0 BRA `(.L_x_1089) ;  /* 0x0000000000dc8947 */ /* 0x000fea0003800000 */
[----:B------:R-:W-:Y:S01]  /*0530*/  ISETP.GE.U32.AND P0, PT, R21, 0x8, PT ;  /* 0x000000081500780c */ /* 0x000fe20003f06070 */
[----:B------:R-:W-:Y:S01]  /*0540*/  BSSY.RECONVERGENT B2, `(.L_x_1093) ;  /* 0x0000016000027945 */ /* 0x000fe20003800200 */
[----:B------:R-:W-:-:S04]  /*0550*/  LOP3.LUT R16, R2, 0x7, RZ, 0xc0, !PT ;  /* 0x0000000702107812 */ /* 0x000fc800078ec0ff */
[----:B------:R-:W-:-:S07]  /*0560*/  ISETP.NE.AND P1, PT, R16, RZ, PT ;  /* 0x000000ff1000720c */ /* 0x000fce0003f25270 */
[----:B------:R-:W-:Y:S06]  /*0570*/  @!P0 BRA `(.L_x_1094) ;  /* 0x0000000000488947 */ /* 0x000fec0003800000 */
[----:B------:R-:W0:Y:S01]  /*0580*/  LDCU.64 UR4, c[0x0][0x380] ;  /* 0x00007000ff0477ac */ /* 0x000e220008000a00 */
[----:B------:R-:W-:-:S04]  /*0590*/  IADD3 R5, P0, PT, R6, UR7, RZ ;  /* 0x0000000706057c10 */ /* 0x000fc8000ff1e0ff */
[----:B------:R-:W-:Y:S02]  /*05a0*/  LEA.HI.X.SX32 R10, R6, RZ, 0x1, P0 ;  /* 0x000000ff060a7211 */ /* 0x000fe400000f0eff */
[----:B0-----:R-:W-:-:S04]  /*05b0*/  LEA R8, P0, R5, UR4, 0x2 ;  /* 0x0000000405087c11 */ /* 0x001fc8000f8010ff */
[----:B------:R-:W-:-:S05]  /*05c0*/  LEA.HI.X R9, R5, UR5, R10, 0x2, P0 ;  /* 0x0000000505097c11 */ /* 0x000fca00080f140a */
[----:B------:R-:W2:Y:S04]  /*05d0*/  LDG.E R5, desc[UR14][R8.64] ;  /* 0x0000000e08057981 */ /* 0x000ea8000c1e1900 */
[----:B------:R-:W2:Y:S04]  /*05e0*/  LDG.E R7, desc[UR14][R8.64+0x400] ;  /* 0x0004000e08077981 */ /* 0x000ea8000c1e1900 */
[----:B------:R-:W3:Y:S04]  /*05f0*/  LDG.E R10, desc[UR14][R8.64+0x800] ;  /* 0x0008000e080a7981 */ /* 0x000ee8000c1e1900 */
[----:B------:R-:W3:Y:S04]  /*0600*/  LDG.E R11, desc[UR14][R8.64+0xc00] ;  /* 0x000c000e080b7981 */ /* 0x000ee8000c1e1900 */
[----:B------:R-:W4:Y:S04]  /*0610*/  LDG.E R12, desc[UR14][R8.64+0x1000] ;  /* 0x0010000e080c7981 */ /* 0x000f28000c1e1900 */
[----:B------:R-:W4:Y:S04]  /*0620*/  LDG.E R13, desc[UR14][R8.64+0x1400] ;  /* 0x0014000e080d7981 */ /* 0x000f28000c1e1900 */
[----:B------:R-:W4:Y:S04]  /*0630*/  LDG.E R14, desc[UR14][R8.64+0x1800] ;  /* 0x0018000e080e7981 */ /* 0x000f28000c1e1900 */
[----:B------:R-:W4:Y:S01]  /*0640*/  LDG.E R15, desc[UR14][R8.64+0x1c00] ;  /* 0x001c000e080f7981 */ /* 0x000f22000c1e1900 */
[----:B------:R-:W-:Y:S01]  /*0650*/  VIADD R6, R6, 0x800 ;  /* 0x0000080006067836 */ /* 0x000fe20000000000 */
[----:B--2--5:R-:W-:-:S04]  /*0660*/  VIMNMX3 R5, R4, R5, R7, !PT ;  /* 0x000000050405720f */ /* 0x024fc80007800107 */
[----:B---3--:R-:W-:-:S04]  /*0670*/  VIMNMX3 R5, R5, R10, R11, !PT ;  /* 0x0000000a0505720f */ /* 0x008fc8000780010b */
[----:B----4-:R-:W-:-:S04]  /*0680*/  VIMNMX3 R5, R5, R12, R13, !PT ;  /* 0x0000000c0505720f */ /* 0x010fc8000780010d */
[----:B------:R-:W-:-:S07]  /*0690*/  VIMNMX3 R4, R5, R14, R15, !PT ;  /* 0x0000000e0504720f */ /* 0x000fce000780010f */
.L_x_1094:
[----:B------:R-:W-:Y:S05]  /*06a0*/  BSYNC.RECONVERGENT B2 ;  /* 0x0000000000027941 */ /* 0x000fea0003800200 */
.L_x_1093:
        /* <DEDUP_REMOVED lines=14> */
[----:B------:R-:W3:Y:S01]  /*0790*/  LDG.E R10, desc[UR14][R8.64+0xc00] ;  /* 0x000c000e080a7981 */ /* 0x000ee2000c1e1900 */
[----:B------:R-:W-:Y:S01]  /*07a0*/  VIADD R6, R6, 0x400 ;  /* 0x0000040006067836 */ /* 0x000fe20000000000 */
[----:B--2--5:R-:W-:-:S04]  /*07b0*/  VIMNMX3 R4, R4, R5, R7, !PT ;  /* 0x000000050404720f */ /* 0x024fc80007800107 */
[----:B---3--:R-:W-:-:S07]  /*07c0*/  VIMNMX3 R4, R4, R11, R10, !PT ;  /* 0x0000000b0404720f */ /* 0x008fce000780010a */
.L_x_1096:
[----:B------:R-:W-:Y:S05]  /*07d0*/  BSYNC.RECONVERGENT B2 ;  /* 0x0000000000027941 */ /* 0x000fea0003800200 */
.L_x_1095:
[----:B------:R-:W-:Y:S05]  /*07e0*/  @!P1 BRA `(.L_x_1089) ;  /* 0x00000000002c9947 */ /* 0x000fea0003800000 */
[----:B------:R-:W0:Y:S01]  /*07f0*/  LDC.64 R8, c[0x0][0x380] ;  /* 0x0000e000ff087b82 */ /* 0x000e220000000a00 */
[----:B------:R-:W-:Y:S02]  /*0800*/  IMAD.U32 R5, RZ, RZ, UR16 ;  /* 0x00000010ff057e24 */ /* 0x000fe4000f8e00ff */
[----:B------:R-:W-:Y:S02]  /*0810*/  IMAD.MOV R2, RZ, RZ, -R2 ;  /* 0x000000ffff027224 */ /* 0x000fe400078e0a02 */
[----:B0-----:R-:W-:-:S07]  /*0820*/  IMAD.WIDE.U32 R8, R5, 0x4000, R8 ;  /* 0x0000400005087825 */ /* 0x001fce00078e0008 */
.L_x_1097:
[----:B------:R-:W-:-:S06]  /*0830*/  IMAD.WIDE R10, R6, 0x4, R8 ;  /* 0x00000004060a7825 */ /* 0x000fcc00078e0208 */
[----:B------:R-:W2:Y:S01]  /*0840*/  LDG.E R11, desc[UR14][R10.64] ;  /* 0x0000000e0a0b7981 */ /* 0x000ea2000c1e1900 */
[----:B------:R-:W-:Y:S02]  /*0850*/  VIADD R2, R2, 0x1 ;  /* 0x0000000102027836 */ /* 0x000fe40000000000 */
[----:B------:R-:W-:-:S03]  /*0860*/  VIADD R6, R6, 0x100 ;  /* 0x0000010006067836 */ /* 0x000fc60000000000 */
[----:B------:R-:W-:Y:S02]  /*0870*/  ISETP.NE.AND P0, PT, R2, RZ, PT ;  /* 0x000000ff0200720c */ /* 0x000fe40003f05270 */
[----:B--2--5:R-:W-:-:S11]  /*0880*/  VIMNMX R4, PT, PT, R11, R4, !PT ;  /* 0x000000040b047248 */ /* 0x024fd60007fe0100 */
[----:B------:R-:W-:Y:S05]  /*0890*/  @P0 BRA `(.L_x_1097) ;  /* 0xfffffffc00e40947 */ /* 0x000fea000383ffff */
.L_x_1089:
[----:B------:R-:W-:Y:S05]  /*08a0*/  BSYNC.RECONVERGENT B1 ;  /* 0x0000000000017941 */ /* 0x000fea0003800200 */
.L_x_1088:
        /* <DEDUP_REMOVED lines=10> */
[----:B------:R-:W1:Y:S06]  /*0950*/  SHFL.DOWN PT, R3, R2, 0x2, 0x1f ;  /* 0x08401f0002037f89 */ /* 0x000e6c00000e0000 */
[----:B------:R-:W2:Y:S01]  /*0960*/  @!P1 S2R R6, SR_CgaCtaId ;  /* 0x0000000000069919 */ /* 0x000ea20000008800 */
[----:B0-----:R-:W-:Y:S02]  /*0970*/  @!P1 MOV R5, 0x400 ;  /* 0x0000040000059802 */ /* 0x001fe40000000f00 */
[----:B------:R-:W-:-:S04]  /*0980*/  @!P1 SHF.R.U32.HI R4, RZ, 0x3, R0 ;  /* 0x00000003ff049819 */ /* 0x000fc80000011600 */
[----:B------:R-:W-:Y:S02]  /*0990*/  @!P1 LOP3.LUT R4, R4, 0x7c, RZ, 0xc0, !PT ;  /* 0x0000007c04049812 */ /* 0x000fe400078ec0ff */
[----:B-1----:R-:W-:Y:S02]  /*09a0*/  @!P0 VIMNMX R2, PT, PT, R2, R3, !PT ;  /* 0x0000000302028248 */ /* 0x002fe40007fe0100 */
[----:B------:R-:W-:-:S03]  /*09b0*/  ISETP.GT.AND P0, PT, R8, 0x1b, PT ;  /* 0x0000001b0800780c */ /* 0x000fc60003f04270 */
[----:B------:R-:W0:Y:S01]  /*09c0*/  SHFL.DOWN PT, R3, R2, 0x4, 0x1f ;  /* 0x08801f0002037f89 */ /* 0x000e2200000e0000 */
[----:B--2---:R-:W-:-:S05]  /*09d0*/  @!P1 LEA R5, R6, R5, 0x18 ;  /* 0x0000000506059211 */ /* 0x004fca00078ec0ff */
        /* <DEDUP_REMOVED lines=24> */
.L_x_1098:
[----:B------:R-:W1:Y:S01]  /*0b60*/  S2R R9, SR_LANEID ;  /* 0x0000000000097919 */ /* 0x000e620000000000 */
[----:B------:R-:W-:-:S05]  /*0b70*/  LOP3.LUT R2, R0, 0x3e0, RZ, 0xc0, !PT ;  /* 0x000003e000027812 */ /* 0x000fca00078ec0ff */
[----:B------:R-:W-:Y:S01]  /*0b80*/  VIADD R4, R2, 0x20 ;  /* 0x0000002002047836 */ /* 0x000fe20000000000 */
[----:B------:R-:W-:-:S04]  /*0b90*/  LOP3.LUT R2, RZ, R2, RZ, 0x33, !PT ;  /* 0x00000002ff027212 */ /* 0x000fc800078e33ff */
[----:B------:R-:W-:Y:S01]  /*0ba0*/  ISETP.GT.AND P0, PT, R4, R3, PT ;  /* 0x000000030400720c */ /* 0x000fe20003f04270 */
[----:B------:R-:W-:-:S05]  /*0bb0*/  IMAD.IADD R2, R3, 0x1, R2 ;  /* 0x0000000103027824 */ /* 0x000fca00078e0202 */
[----:B------:R-:W-:-:S05]  /*0bc0*/  SEL R2, R2, 0x1f, P0 ;  /* 0x0000001f02027807 */ /* 0x000fca0000000000 */
[----:B------:R-:W2:Y:S01]  /*0bd0*/  SHFL.DOWN PT, R4, R7, 0x1, R2 ;  /* 0x0820000007047989 */ /* 0x000ea200000e0002 */
[C---:B-1----:R-:W-:Y:S01]  /*0be0*/  ISETP.GE.AND P0, PT, R9.reuse, R2, PT ;  /* 0x000000020900720c */ /* 0x042fe20003f06270 */
[C---:B0-----:R-:W-:Y:S01]  /*0bf0*/  VIADD R5, R9.reuse, 0x2 ;  /* 0x0000000209057836 */ /* 0x041fe20000000000 */
[----:B------:R-:W-:-:S11]  /*0c00*/  ISETP.NE.AND P1, PT, R9, RZ, PT ;  /* 0x000000ff0900720c */ /* 0x000fd60003f25270 */
[----:B--2---:R-:W-:Y:S02]  /*0c10*/  @!P0 VIMNMX R7, PT, PT, R4, R7, !PT ;  /* 0x0000000704078248 */ /* 0x004fe40007fe0100 */
[----:B------:R-:W0:Y:S01]  /*0c20*/  @!P1 S2R R11, SR_CgaCtaId ;  /* 0x00000000000b9919 */ /* 0x000e220000008800 */
[----:B------:R-:W-:Y:S01]  /*0c30*/  ISETP.GT.AND P0, PT, R5, R2, PT ;  /* 0x000000020500720c */ /* 0x000fe20003f04270 */
[----:B------:R-:W-:Y:S01]  /*0c40*/  VIADD R5, R9, 0x4 ;  /* 0x0000000409057836 */ /* 0x000fe20000000000 */
[----:B------:R-:W-:Y:S01]  /*0c50*/  @!P1 MOV R6, 0x400 ;  /* 0x0000040000069802 */ /* 0x000fe20000000f00 */
[----:B------:R-:W1:Y:S10]  /*0c60*/  SHFL.DOWN PT, R4, R7, 0x2, R2 ;  /* 0x0840000007047989 */ /* 0x000e7400000e0002 */
        /* <DEDUP_REMOVED lines=28> */
[----:B------:R-:W0:Y:S04]  /*0e30*/  LDS R0, [UR4+0xc] ;  /* 0x00000c04ff007984 */ /* 0x000e280008000800 */
[----:B------:R-:W2:Y:S04]  /*0e40*/  LDS.128 R8, [UR4+0x10] ;  /* 0x00001004ff087984 */ /* 0x000ea80008000c00 */
[----:B-1----:R-:W1:Y:S01]  /*0e50*/  LDS.64 R6, [UR4+0x20] ;  /* 0x00002004ff067984 */ /* 0x002e620008000a00 */
[----:B0-----:R-:W-:Y:S02]  /*0e60*/  @P2 VIMNMX R5, PT, PT, R5, R0, !PT ;  /* 0x0000000005052248 */ /* 0x001fe40007fe0100 */
[----:B------:R-:W-:-:S02]  /*0e70*/  ISETP.GT.AND P2, PT, R3, 0xa0, PT ;  /* 0x000000a00300780c */ /* 0x000fc40003f44270 */
[----:B--2---:R-:W-:Y:S02]  /*0e80*/  @P4 VIMNMX R5, PT, PT, R5, R8, !PT ;  /* 0x0000000805054248 */ /* 0x004fe40007fe0100 */
[----:B------:R-:W-:Y:S02]  /*0e90*/  ISETP.GT.AND P4, PT, R3, 0xc0, PT ;  /* 0x000000c00300780c */ /* 0x000fe40003f84270 */
[----:B------:R-:W-:Y:S02]  /*0ea0*/  @P3 VIMNMX R5, PT, PT, R5, R9, !PT ;  /* 0x0000000905053248 */ /* 0x000fe40007fe0100 */
[----:B------:R-:W-:Y:S02]  /*0eb0*/  ISETP.GT.AND P3, PT, R3, 0xe0, PT ;  /* 0x000000e00300780c */ /* 0x000fe40003f64270 */
[----:B------:R-:W-:-:S04]  /*0ec0*/  @P1 VIMNMX R5, PT, PT, R5, R10, !PT ;  /* 0x0000000a05051248 */ /* 0x000fc80007fe0100 */
[----:B------:R-:W-:-:S04]  /*0ed0*/  @P2 VIMNMX R5, PT, PT, R5, R11, !PT ;  /* 0x0000000b05052248 */ /* 0x000fc80007fe0100 */
[----:B-1----:R-:W-:-:S04]  /*0ee0*/  @P4 VIMNMX R5, PT, PT, R5, R6, !PT ;  /* 0x0000000605054248 */ /* 0x002fc80007fe0100 */
[----:B------:R-:W-:Y:S01]  /*0ef0*/  @P3 VIMNMX R5, PT, PT, R5, R7, !PT ;  /* 0x0000000705053248 */ /* 0x000fe20007fe0100 */
[----:B------:R-:W-:Y:S06]  /*0f00*/  BRA `(.L_x_1099) ;  /* 0x0000001000287947 */ /* 0x000fec0003800000 */
.L_x_1085:
[----:B------:R-:W0:Y:S01]  /*0f10*/  S2R R0, SR_TID.X ;  /* 0x0000000000007919 */ /* 0x000e220000002100 */
[----:B------:R-:W1:Y:S01]  /*0f20*/  LDC.64 R4, c[0x0][0x380] ;  /* 0x0000e000ff047b82 */ /* 0x000e620000000a00 */
[----:B0-----:R-:W-:-:S04]  /*0f30*/  VIADD R7, R0, UR7 ;  /* 0x0000000700077c36 */ /* 0x001fc80008000000 */
[----:B-1----:R-:W-:-:S05]  /*0f40*/  IMAD.WIDE.U32 R4, R7, 0x4, R4 ;  /* 0x0000000407047825 */ /* 0x002fca00078e0004 */
[----:B------:R-:W2:Y:S04]  /*0f50*/  LDG.E R6, desc[UR14][R4.64] ;  /* 0x0000000e04067981 */ /* 0x000ea8000c1e1900 */
[----:B------:R-:W2:Y:S04]  /*0f60*/  LDG.E R7, desc[UR14][R4.64+0x400] ;  /* 0x0004000e04077981 */ /* 0x000ea8000c1e1900 */
[----:B------:R-:W2:Y:S04]  /*0f70*/  LDG.E R8, desc[UR14][R4.64+0x800] ;  /* 0x0008000e04087981 */ /* 0x000ea8000c1e1900 */
[----:B------:R-:W3:Y:S04]  /*0f80*/  LDG.E R9, desc[UR14][R4.64+0xc00] ;  /* 0x000c000e04097981 */ /* 0x000ee8000c1e1900 */
[----:B------:R-:W3:Y:S04]  /*0f90*/  LDG.E R10, desc[UR14][R4.64+0x1000] ;  /* 0x0010000e040a7981 */ /* 0x000ee8000c1e1900 */
[----:B------:R-:W3:Y:S04]  /*0fa0*/  LDG.E R11, desc[UR14][R4.64+0x1400] ;  /* 0x0014000e040b7981 */ /* 0x000ee8000c1e1900 */
[----:B------:R-:W4:Y:S04]  /*0fb0*/  LDG.E R12, desc[UR14][R4.64+0x1800] ;  /* 0x0018000e040c7981 */ /* 0x000f28000c1e1900 */
[----:B------:R-:W4:Y:S04]  /*0fc0*/  LDG.E R13, desc[UR14][R4.64+0x1c00] ;  /* 0x001c000e040d7981 */ /* 0x000f28000c1e1900 */
[----:B------:R-:W4:Y:S04]  /*0fd0*/  LDG.E R14, desc[UR14][R4.64+0x2000] ;  /* 0x0020000e040e7981 */ /* 0x000f28000c1e1900 */
[----:B------:R-:W5:Y:S04]  /*0fe0*/  LDG.E R15, desc[UR14][R4.64+0x2400] ;  /* 0x0024000e040f7981 */ /* 0x000f68000c1e1900 */
[----:B------:R-:W5:Y:S04]  /*0ff0*/  LDG.E R16, desc[UR14][R4.64+0x2800] ;  /* 0x0028000e04107981 */ /* 0x000f68000c1e1900 */
[----:B------:R-:W5:Y:S04]  /*1000*/  LDG.E R17, desc[UR14][R4.64+0x2c00] ;  /* 0x002c000e04117981 */ /* 0x000f68000c1e1900 */
[----:B------:R-:W5:Y:S04]  /*1010*/  LDG.E R18, desc[UR14][R4.64+0x3000] ;  /* 0x0030000e04127981 */ /* 0x000f68000c1e1900 */
[----:B------:R-:W5:Y:S04]  /*1020*/  LDG.E R19, desc[UR14][R4.64+0x3400] ;  /* 0x0034000e04137981 */ /* 0x000f68000c1e1900 */
[----:B------:R-:W5:Y:S04]  /*1030*/  LDG.E R20, desc[UR14][R4.64+0x3800] ;  /* 0x0038000e04147981 */ /* 0x000f68000c1e1900 */
[----:B------:R-:W5:Y:S01]  /*1040*/  LDG.E R21, desc[UR14][R4.64+0x3c00] ;  /* 0x003c000e04157981 */ /* 0x000f62000c1e1900 */
[----:B------:R-:W-:-:S04]  /*1050*/  ISETP.GE.U32.AND P0, PT, R23, UR5, PT ;  /* 0x0000000517007c0c */ /* 0x000fc8000bf06070 */
[----:B------:R-:W-:Y:S02]  /*1060*/  ISETP.GE.U32.AND.EX P0, PT, R22, UR4, PT, P0 ;  /* 0x0000000416007c0c */ /* 0x000fe4000bf06100 */
[----:B--2---:R-:W-:Y:S02]  /*1070*/  VIMNMX3 R6, R6, R7, R8, !PT ;  /* 0x000000070606720f */ /* 0x004fe40007800108 */
[----:B---3--:R-:W-:Y:S02]  /*1080*/  VIMNMX3 R9, R9, R10, R11, !PT ;  /* 0x0000000a0909720f */ /* 0x008fe4000780010b */
[----:B----4-:R-:W-:-:S04]  /*1090*/  VIMNMX3 R12, R12, R13, R14, !PT ;  /* 0x0000000d0c0c720f */ /* 0x010fc8000780010e */
[----:B------:R-:W-:Y:S02]  /*10a0*/  VIMNMX3 R6, R6, R9, R12, !PT ;  /* 0x000000090606720f */ /* 0x000fe4000780010c */
[----:B-----5:R-:W-:Y:S02]  /*10b0*/  VIMNMX3 R16, R15, R16, R17, !PT ;  /* 0x000000100f10720f */ /* 0x020fe40007800111 */
[----:B------:R-:W-:-:S04]  /*10c0*/  VIMNMX3 R18, R18, R19, R20, !PT ;  /* 0x000000131212720f */ /* 0x000fc80007800114 */
[----:B------:R-:W-:-:S04]  /*10d0*/  VIMNMX3 R21, R16, R18, R21, !PT ;  /* 0x000000121015720f */ /* 0x000fc80007800115 */
[----:B------:R-:W-:Y:S01]  /*10e0*/  VIMNMX R8, PT, PT, R6, R21, !PT ;  /* 0x0000001506087248 */ /* 0x000fe20007fe0100 */
[----:B------:R-:W-:Y:S06]  /*10f0*/  @!P0 BRA `(.L_x_1100) ;  /* 0x0000000c00108947 */ /* 0x000fec0003800000 */
[----:B------:R-:W-:Y:S01]  /*1100*/  UIADD3 UR8, UP0, UPT, UR5, UR7, URZ ;  /* 0x0000000705087290 */ /* 0x000fe2000ff1e0ff */
[----:B------:R-:W-:Y:S01]  /*1110*/  IADD3 R25, P2, PT, R2, -0x1000, RZ ;  /* 0xfffff00002197810 */ /* 0x000fe20007f5e0ff */
[----:B------:R-:W0:Y:S01]  /*1120*/  LDCU.64 UR12, c[0x0][0x380] ;  /* 0x00007000ff0c77ac */ /* 0x000e220008000a00 */
[----:B------:R-:W-:Y:S02]  /*1130*/  LOP3.LUT R5, RZ, R0, RZ, 0x33, !PT ;  /* 0x00000000ff057212 */ /* 0x000fe400078e33ff */
[----:B------:R-:W-:Y:S01]  /*1140*/  IADD3.X R10, PT, PT, R3, -0x1, RZ, P2, !PT ;  /* 0xffffffff030a7810 */ /* 0x000fe200017fe4ff */
[----:B------:R-:W-:Y:S01]  /*1150*/  UIADD3.X UR9, UPT, UPT, URZ, UR4, URZ, UP0, !UPT ;  /* 0x00000004ff097290 */ /* 0x000fe200087fe4ff */
[----:B------:R-:W-:Y:S01]  /*1160*/  ISETP.LT.U32.AND P0, PT, R25, UR8, PT ;  /* 0x0000000819007c0c */ /* 0x000fe2000bf01070 */
[----:B------:R-:W-:Y:S01]  /*1170*/  UMOV UR6, UR5 ;  /* 0x0000000500067c82 */ /* 0x000fe20008000000 */
[----:B------:R-:W-:Y:S01]  /*1180*/  IADD3 R9, P1, PT, R0, UR8, RZ ;  /* 0x0000000800097c10 */ /* 0x000fe2000ff3e0ff */
[----:B------:R-:W-:Y:S01]  /*1190*/  UMOV UR4, URZ ;  /* 0x000000ff00047c82 */ /* 0x000fe20008000000 */
[----:B------:R-:W-:Y:S01]  /*11a0*/  IADD3 R5, PT, PT, R2, -UR5, R5 ;  /* 0x8000000502057c10 */ /* 0x000fe2000fffe005 */
[----:B------:R-:W-:Y:S01]  /*11b0*/  IMAD.U32 R7, RZ, RZ, UR9 ;  /* 0x00000009ff077e24 */ /* 0x000fe2000f8e00ff */
[----:B------:R-:W-:Y:S01]  /*11c0*/  UMOV UR10, UR8 ;  /* 0x00000008000a7c82 */ /* 0x000fe20008000000 */
[----:B------:R-:W-:-:S03]  /*11d0*/  IMAD.X R4, RZ, RZ, UR9, P1 ;  /* 0x00000009ff047e24 */ /* 0x000fc600088e06ff */
[----:B------:R-:W-:Y:S01]  /*11e0*/  ISETP.GT.U32.AND.EX P0, PT, R7, R10, PT, P0 ;  /* 0x0000000a0700720c */ /* 0x000fe20003f04100 */
[----:B------:R-:W-:Y:S01]  /*11f0*/  VIADD R7, R5, -UR7 ;  /* 0x8000000705077c36 */ /* 0x000fe20008000000 */
[----:B------:R-:W-:Y:S01]  /*1200*/  UMOV UR7, UR9 ;  /* 0x0000000900077c82 */ /* 0x000fe20008000000 */
[----:B0-----:R-:W-:-:S04]  /*1210*/  LEA R6, P2, R9, UR12, 0x2 ;  /* 0x0000000c09067c11 */ /* 0x001fc8000f8410ff */
[----:B------:R-:W-:Y:S02]  /*1220*/  IADD3 R6, P1, PT, R6, 0x2000, RZ ;  /* 0x0000200006067810 */ /* 0x000fe40007f3e0ff */
[----:B------:R-:W-:-:S05]  /*1230*/  LEA.HI.X R9, R9, UR13, R4, 0x2, P2 ;  /* 0x0000000d09097c11 */ /* 0x000fca00090f1404 */
[----:B------:R-:W-:Y:S01]  /*1240*/  IMAD.X R9, RZ, RZ, R9, P1 ;  /* 0x000000ffff097224 */ /* 0x000fe200008e0609 */
[----:B------:R-:W-:Y:S06]  /*1250*/  @P0 BRA `(.L_x_1101) ;  /* 0x0000000000e00947 */ /* 0x000fec0003800000 */
[----:B------:R-:W0:Y:S01]  /*1260*/  LDC.64 R2, c[0x0][0x3b8] ;  /* 0x0000ee00ff027b82 */ /* 0x000e220000000a00 */
[----:B------:R-:W1:Y:S01]  /*1270*/  LDCU.64 UR12, c[0x0][0x380] ;  /* 0x00007000ff0c77ac */ /* 0x000e620008000a00 */
[----:B------:R-:W-:Y:S01]  /*1280*/  NOP ;  /* 0x0000000000007918 */ /* 0x000fe20000000000 */
.L_x_1102:
[----:B------:R-:W-:-:S05]  /*1290*/  IADD3 R5, P0, PT, R0, UR8, RZ ;  /* 0x0000000800057c10 */ /* 0x000fca000ff1e0ff */
[----:B------:R-:W-:Y:S01]  /*12a0*/  IMAD.X R12, RZ, RZ, UR9, P0 ;  /* 0x00000009ff0c7e24 */ /* 0x000fe200080e06ff */
[----:B-1----:R-:W-:-:S04]  /*12b0*/  LEA R4, P0, R5, UR12, 0x2 ;  /* 0x0000000c05047c11 */ /* 0x002fc8000f8010ff */
[----:B------:R-:W-:-:S05]  /*12c0*/  LEA.HI.X R5, R5, UR13, R12, 0x2, P0 ;  /* 0x0000000d05057c11 */ /* 0x000fca00080f140c */
        /* <DEDUP_REMOVED lines=16> */
[----:B------:R-:W-:-:S02]  /*13d0*/  USHF.R.S32.HI UR11, URZ, 0x1f, UR5 ;  /* 0x0000001fff0b7899 */ /* 0x000fc40008011405 */
[----:B------:R-:W-:-:S04]  /*13e0*/  UIADD3 UR6, UP0, UPT, UR5, UR10, URZ ;  /* 0x0000000a05067290 */ /* 0x000fc8000ff1e0ff */
[----:B------:R-:W-:Y:S01]  /*13f0*/  UIADD3.X UR7, UPT, UPT, UR11, UR7, URZ, UP0, !UPT ;  /* 0x000000070b077290 */ /* 0x000fe200087fe4ff */
[----:B--2---:R-:W-:Y:S02]  /*1400*/  VIMNMX3 R8, R8, R27, R26, !PT ;  /* 0x0000001b0808720f */ /* 0x004fe4000780011a */
[----:B0-----:R-:W-:-:S04]  /*1410*/  IADD3 R26, P1, PT, R2, -UR8, RZ ;  /* 0x80000008021a7c10 */ /* 0x001fc8000ff3e0ff */
[----:B------:R-:W-:Y:S02]  /*1420*/  ISETP.GE.U32.AND P0, PT, R26, UR5, PT ;  /* 0x000000051a007c0c */ /* 0x000fe4000bf06070 */
[----:B---3--:R-:W-:Y:S02]  /*1430*/  VIMNMX3 R11, R11, R12, R13, !PT ;  /* 0x0000000c0b0b720f */ /* 0x008fe4000780010d */
[----:B------:R-:W-:-:S04]  /*1440*/  IADD3.X R12, PT, PT, R3, ~UR9, RZ, P1, !PT ;  /* 0x80000009030c7c10 */ /* 0x000fc80008ffe4ff */
[----:B------:R-:W-:Y:S02]  /*1450*/  ISETP.GE.U32.AND.EX P0, PT, R12, UR11, PT, P0 ;  /* 0x0000000b0c007c0c */ /* 0x000fe4000bf06100 */
        /* <DEDUP_REMOVED lines=8> */
[----:B------:R-:W-:Y:S02]  /*14e0*/  UIADD3 UR8, UP0, UPT, UR5, UR8, URZ ;  /* 0x0000000805087290 */ /* 0x000fe4000ff1e0ff */
[----:B------:R-:W-:Y:S01]  /*14f0*/  IMAD.U32 R11, RZ, RZ, UR5 ;  /* 0x00000005ff0b7e24 */ /* 0x000fe2000f8e00ff */
[----:B------:R-:W-:Y:S01]  /*1500*/  UIADD3 UR4, UPT, UPT, UR4, 0x1, URZ ;  /* 0x0000000104047890 */ /* 0x000fe2000fffe0ff */
[----:B------:R-:W-:Y:S01]  /*1510*/  IMAD.MOV.U32 R4, RZ, RZ, R6 ;  /* 0x000000ffff047224 */ /* 0x000fe200078e0006 */
[----:B------:R-:W-:Y:S01]  /*1520*/  UIADD3.X UR9, UPT, UPT, UR11, UR9, URZ, UP0, !UPT ;  /* 0x000000090b097290 */ /* 0x000fe200087fe4ff */
[----:B------:R-:W-:Y:S01]  /*1530*/  IMAD.MOV.U32 R5, RZ, RZ, R9 ;  /* 0x000000ffff057224 */ /* 0x000fe200078e0009 */
[----:B------:R-:W-:Y:S01]  /*1540*/  ISETP.LT.U32.AND P0, PT, R25, UR8, PT ;  /* 0x0000000819007c0c */ /* 0x000fe2000bf01070 */
[----:B------:R-:W-:Y:S01]  /*1550*/  VIADD R7, R7, -UR5 ;  /* 0x8000000507077c36 */ /* 0x000fe20008000000 */
[----:B------:R-:W-:Y:S01]  /*1560*/  UMOV UR10, UR6 ;  /* 0x00000006000a7c82 */ /* 0x000fe20008000000 */
[----:B------:R-:W-:-:S04]  /*1570*/  IMAD.WIDE R4, R11, 0x4, R4 ;  /* 0x000000040b047825 */ /* 0x000fc800078e0204 */
[----:B------:R-:W-:Y:S02]  /*1580*/  IMAD.U32 R13, RZ, RZ, UR9 ;  /* 0x00000009ff0d7e24 */ /* 0x000fe4000f8e00ff */
[----:B------:R-:W-:Y:S02]  /*1590*/  IMAD.MOV.U32 R6, RZ, RZ, R4 ;  /* 0x000000ffff067224 */ /* 0x000fe400078e0004 */
[----:B------:R-:W-:Y:S01]  /*15a0*/  IMAD.MOV.U32 R9, RZ, RZ, R5 ;  /* 0x000000ffff097224 */ /* 0x000fe200078e0005 */
[----:B------:R-:W-:-:S13]  /*15b0*/  ISETP.GT.U32.AND.EX P0, PT, R13, R10, PT, P0 ;  /* 0x0000000a0d00720c */ /* 0x000fda0003f04100 */
[----:B------:R-:W-:Y:S05]  /*15c0*/  @!P0 BRA `(.L_x_1102) ;  /* 0xfffffffc00308947 */ /* 0x000fea000383ffff */
[----:B------:R-:W-:-:S05]  /*15d0*/  UMOV UR6, UR5 ;  /* 0x0000000500067c82 */ /* 0x000fca0008000000 */
.L_x_1101:
[C---:B------:R-:W-:Y:S01]  /*15e0*/  VIADD R5, R2.reuse, -UR8 ;  /* 0x8000000802057c36 */ /* 0x040fe20008000000 */
[----:B------:R-:W-:Y:S01]  /*15f0*/  ISETP.LE.U32.AND P1, PT, R2, UR8, PT ;  /* 0x0000000802007c0c */ /* 0x000fe2000bf23070 */
[----:B------:R-:W-:Y:S01]  /*1600*/  IMAD.U32 R4, RZ, RZ, UR9 ;  /* 0x00000009ff047e24 */ /* 0x000fe2000f8e00ff */
[----:B------:R-:W-:Y:S02]  /*1610*/  BSSY.RECONVERGENT B1, `(.L_x_1100) ;  /* 0x0000072000017945 */ /* 0x000fe40003800200 */
[----:B------:R-:W-:-:S04]  /*1620*/  ISETP.GE.AND P0, PT, R0, R5, PT ;  /* 0x000000050000720c */ /* 0x000fc80003f06270 */
[----:B------:R-:W-:-:S13]  /*1630*/  ISETP.GE.U32.OR.EX P0, PT, R4, R3, P0, P1 ;  /* 0x000000030400720c */ /* 0x000fda0000706510 */
[----:B------:R-:W-:Y:S05]  /*1640*/  @P0 BRA `(.L_x_1103) ;  /* 0x0000000400b80947 */ /* 0x000fea0003800000 */
[----:B------:R-:W0:Y:S01]  /*1650*/  LDC R4, c[0x0][0x3c0] ;  /* 0x0000f000ff047b82 */ /* 0x000e220000000800 */
[----:B------:R-:W-:Y:S01]  /*1660*/  USHF.L.U32 UR5, UR16, 0xc, URZ ;  /* 0x0000000c10057899 */ /* 0x000fe200080006ff */
[----:B------:R-:W-:Y:S01]  /*1670*/  LOP3.LUT R3, RZ, R0, RZ, 0x33, !PT ;  /* 0x00000000ff037212 */ /* 0x000fe200078e33ff */
[----:B------:R-:W-:Y:S02]  /*1680*/  BSSY.RECONVERGENT B2, `(.L_x_1104) ;  /* 0x000002f000027945 */ /* 0x000fe40003800200 */
[----:B------:R-:W-:-:S06]  /*1690*/  UIADD3 UR5, UPT, UPT, UR5, UR6, URZ ;  /* 0x0000000605057290 */ /* 0x000fcc000fffe0ff */
[----:B------:R-:W-:Y:S01]  /*16a0*/  IADD3 R2, PT, PT, R2, -UR5, R3 ;  /* 0x8000000502027c10 */ /* 0x000fe2000fffe003 */
[----:B0-----:R-:W-:Y:S02]  /*16b0*/  IMAD R3, R4, UR4, RZ ;  /* 0x0000000404037c24 */ /* 0x001fe4000f8e02ff */
[----:B------:R-:W-:Y:S02]  /*16c0*/  IMAD.MOV.U32 R4, RZ, RZ, R0 ;  /* 0x000000ffff047224 */ /* 0x000fe400078e0000 */
[----:B------:R-:W-:-:S05]  /*16d0*/  IMAD R2, R3, -0x1000, R2 ;  /* 0xfffff00003027824 */ /* 0x000fca00078e0202 */
[C---:B------:R-:W-:Y:S02]  /*16e0*/  ISETP.GE.U32.AND P0, PT, R2.reuse, 0xf00, PT ;  /* 0x00000f000200780c */ /* 0x040fe40003f06070 */
[----:B------:R-:W-:-:S04]  /*16f0*/  LEA.HI R20, R2, 0x1, RZ, 0x18 ;  /* 0x0000000102147811 */ /* 0x000fc800078fc0ff */
[----:B------:R-:W-:-:S04]  /*1700*/  LOP3.LUT R21, R20, 0xf, RZ, 0xc0, !PT ;  /* 0x0000000f14157812 */ /* 0x000fc800078ec0ff */
[----:B------:R-:W-:-:S03]  /*1710*/  ISETP.NE.AND P1, PT, R21, RZ, PT ;  /* 0x000000ff1500720c */ /* 0x000fc60003f25270 */
[----:B------:R-:W-:Y:S10]  /*1720*/  @!P0 BRA `(.L_x_1105) ;  /* 0x0000000000908947 */ /* 0x000ff40003800000 */
[----:B------:R-:W-:Y:S01]  /*1730*/  LEA.HI R2, R7, 0x1, RZ, 0x18 ;  /* 0x0000000107027811 */ /* 0x000fe200078fc0ff */
[----:B------:R-:W-:-:S03]  /*1740*/  IMAD.MOV.U32 R4, RZ, RZ, R0 ;  /* 0x000000ffff047224 */ /* 0x000fc600078e0000 */
[----:B------:R-:W-:-:S05]  /*1750*/  LOP3.LUT R2, R2, 0x1fffff0, RZ, 0xc0, !PT ;  /* 0x01fffff002027812 */ /* 0x000fca00078ec0ff */
[----:B------:R-:W-:-:S07]  /*1760*/  IMAD.MOV R5, RZ, RZ, -R2 ;  /* 0x000000ffff057224 */ /* 0x000fce00078e0a02 */
.L_x_1106:
[----:B------:R-:W-:Y:S02]  /*1770*/  IMAD.MOV.U32 R2, RZ, RZ, R6 ;  /* 0x000000ffff027224 */ /* 0x000fe400078e0006 */
[----:B------:R-:W-:-:S05]  /*1780*/  IMAD.MOV.U32 R3, RZ, RZ, R9 ;  /* 0x000000ffff037224 */ /* 0x000fca00078e0009 */
[----:B------:R-:W2:Y:S04]  /*1790*/  LDG.E R15, desc[UR14][R2.64+-0x2000] ;  /* 0xffe0000e020f7981 */ /* 0x000ea8000c1e1900 */
[----:B------:R-:W2:Y:S04]  /*17a0*/  LDG.E R14, desc[UR14][R2.64+-0x1c00] ;  /* 0xffe4000e020e7981 */ /* 0x000ea8000c1e1900 */
[----:B------:R-:W3:Y:S04]  /*17b0*/  LDG.E R17, desc[UR14][R2.64+-0x1800] ;  /* 0xffe8000e02117981 */ /* 0x000ee8000c1e1900 */
[----:B------:R-:W3:Y:S04]  /*17c0*/  LDG.E R16, desc[UR14][R2.64+-0x1400] ;  /* 0xffec000e02107981 */ /* 0x000ee8000c1e1900 */
        /* <DEDUP_REMOVED lines=12> */
[----:B------:R-:W-:-:S02]  /*1890*/  VIADD R5, R5, 0x10 ;  /* 0x0000001005057836 */ /* 0x000fc40000000000 */
[----:B------:R-:W-:-:S03]  /*18a0*/  VIADD R4, R4, 0x1000 ;  /* 0x0000100004047836 */ /* 0x000fc60000000000 */
[----:B------:R-:W-:Y:S02]  /*18b0*/  ISETP.NE.AND P0, PT, R5, RZ, PT ;  /* 0x000000ff0500720c */ /* 0x000fe40003f05270 */
[----:B--2---:R-:W-:-:S04]  /*18c0*/  VIMNMX3 R14, R8, R15, R14, !PT ;  /* 0x0000000f080e720f */ /* 0x004fc8000780010e */
[----:B---3--:R-:W-:-:S04]  /*18d0*/  VIMNMX3 R14, R14, R17, R16, !PT ;  /* 0x000000110e0e720f */ /* 0x008fc80007800110 */
[----:B----4-:R-:W-:-:S04]  /*18e0*/  VIMNMX3 R14, R14, R19, R18, !PT ;  /* 0x000000130e0e720f */ /* 0x010fc80007800112 */
[----:B-----5:R-:W-:-:S04]  /*18f0*/  VIMNMX3 R14, R14, R23, R22, !PT ;  /* 0x000000170e0e720f */ /* 0x020fc80007800116 */
[----:B------:R-:W-:-:S04]  /*1900*/  VIMNMX3 R14, R14, R25, R24, !PT ;  /* 0x000000190e0e720f */ /* 0x000fc80007800118 */
[----:B------:R-:W-:Y:S02]  /*1910*/  VIMNMX3 R13, R14, R13, R6, !PT ;  /* 0x0000000d0e0d720f */ /* 0x000fe40007800106 */
[----:B------:R-:W-:Y:S02]  /*1920*/  IADD3 R6, P2, PT, R2, 0x4000, RZ ;  /* 0x0000400002067810 */ /* 0x000fe40007f5e0ff */
[----:B------:R-:W-:-:S03]  /*1930*/  VIMNMX3 R12, R13, R9, R12, !PT ;  /* 0x000000090d0c720f */ /* 0x000fc6000780010c */
[----:B------:R-:W-:Y:S01]  /*1940*/  IMAD.X R9, RZ, RZ, R3, P2 ;  /* 0x000000ffff097224 */ /* 0x000fe200010e0603 */
[----:B------:R-:W-:Y:S01]  /*1950*/  VIMNMX3 R8, R12, R10, R11, !PT ;  /* 0x0000000a0c08720f */ /* 0x000fe2000780010b */
[----:B------:R-:W-:Y:S06]  /*1960*/  @P0 BRA `(.L_x_1106) ;  /* 0xfffffffc00800947 */ /* 0x000fec000383ffff */
.L_x_1105:
[----:B------:R-:W-:Y:S05]  /*1970*/  BSYNC.RECONVERGENT B2 ;  /* 0x0000000000027941 */ /* 0x000fea0003800200 */
.L_x_1104:
[----:B------:R-:W-:Y:S05]  /*1980*/  @!P1 BRA `(.L_x_1103) ;  /* 0x0000000000e89947 */ /* 0x000fea0003800000 */
[----:B------:R-:W-:Y:S01]  /*1990*/  ISETP.GE.U32.AND P0, PT, R21, 0x8, PT ;  /* 0x000000081500780c */ /* 0x000fe20003f06070 */
[----:B------:R-:W-:Y:S01]  /*19a0*/  BSSY.RECONVERGENT B2, `(.L_x_1107) ;  /* 0x0000015000027945 */ /* 0x000fe20003800200 */
[----:B------:R-:W-:-:S04]  /*19b0*/  LOP3.LUT R15, R20, 0x7, RZ, 0xc0, !PT ;  /* 0x00000007140f7812 */ /* 0x000fc800078ec0ff */
[----:B------:R-:W-:-:S07]  /*19c0*/  ISETP.NE.AND P1, PT, R15, RZ, PT ;  /* 0x000000ff0f00720c */ /* 0x000fce0003f25270 */
[----:B------:R-:W-:Y:S06]  /*19d0*/  @!P0 BRA `(.L_x_1108) ;  /* 0x0000000000448947 */ /* 0x000fec0003800000 */
[----:B------:R-:W-:-:S05]  /*19e0*/  IADD3 R3, P0, PT, R4, UR8, RZ ;  /* 0x0000000804037c10 */ /* 0x000fca000ff1e0ff */
[----:B------:R-:W-:Y:S01]  /*19f0*/  IMAD.X R6, RZ, RZ, UR9, P0 ;  /* 0x00000009ff067e24 */ /* 0x000fe200080e06ff */
[----:B------:R-:W-:-:S04]  /*1a00*/  LEA R2, P0, R3, UR12, 0x2 ;  /* 0x0000000c03027c11 */ /* 0x000fc8000f8010ff */
[----:B------:R-:W-:-:S05]  /*1a10*/  LEA.HI.X R3, R3, UR13, R6, 0x2, P0 ;  /* 0x0000000d03037c11 */ /* 0x000fca00080f1406 */
[----:B------:R-:W2:Y:S04]  /*1a20*/  LDG.E R5, desc[UR14][R2.64] ;  /* 0x0000000e02057981 */ /* 0x000ea8000c1e1900 */
[----:B------:R-:W2:Y:S04]  /*1a30*/  LDG.E R6, desc[UR14][R2.64+0x400] ;  /* 0x0004000e02067981 */ /* 0x000ea8000c1e1900 */
[----:B------:R-:W3:Y:S04]  /*1a40*/  LDG.E R10, desc[UR14][R2.64+0x800] ;  /* 0x0008000e020a7981 */ /* 0x000ee8000c1e1900 */
[----:B------:R-:W3:Y:S04]  /*1a50*/  LDG.E R9, desc[UR14][R2.64+0xc00] ;  /* 0x000c000e02097981 */ /* 0x000ee8000c1e1900 */
[----:B------:R-:W4:Y:S04]  /*1a60*/  LDG.E R12, desc[UR14][R2.64+0x1000] ;  /* 0x0010000e020c7981 */ /* 0x000f28000c1e1900 */
[----:B------:R-:W4:Y:S04]  /*1a70*/  LDG.E R11, desc[UR14][R2.64+0x1400] ;  /* 0x0014000e020b7981 */ /* 0x000f28000c1e1900 */
[----:B------:R-:W5:Y:S04]  /*1a80*/  LDG.E R14, desc[UR14][R2.64+0x1800] ;  /* 0x0018000e020e7981 */ /* 0x000f68000c1e1900 */
[----:B------:R-:W5:Y:S01]  /*1a90*/  LDG.E R13, desc[UR14][R2.64+0x1c00] ;  /* 0x001c000e020d7981 */ /* 0x000f62000c1e1900 */
[----:B------:R-:W-:Y:S01]  /*1aa0*/  VIADD R4, R4, 0x800 ;  /* 0x0000080004047836 */ /* 0x000fe20000000000 */
[----:B--2---:R-:W-:-:S04]  /*1ab0*/  VIMNMX3 R5, R8, R5, R6, !PT ;  /* 0x000000050805720f */ /* 0x004fc80007800106 */
[----:B---3--:R-:W-:-:S04]  /*1ac0*/  VIMNMX3 R5, R5, R10, R9, !PT ;  /* 0x0000000a0505720f */ /* 0x008fc80007800109 */
[----:B----4-:R-:W-:-:S04]  /*1ad0*/  VIMNMX3 R5, R5, R12, R11, !PT ;  /* 0x0000000c0505720f */ /* 0x010fc8000780010b */
[----:B-----5:R-:W-:-:S07]  /*1ae0*/  VIMNMX3 R8, R5, R14, R13, !PT ;  /* 0x0000000e0508720f */ /* 0x020fce000780010d */
.L_x_1108:
[----:B------:R-:W-:Y:S05]  /*1af0*/  BSYNC.RECONVERGENT B2 ;  /* 0x0000000000027941 */ /* 0x000fea0003800200 */
.L_x_1107:
[----:B------:R-:W-:Y:S05]  /*1b00*/  @!P1 BRA `(.L_x_1103) ;  /* 0x0000000000889947 */ /* 0x000fea0003800000 */
[----:B------:R-:W-:Y:S01]  /*1b10*/  ISETP.GE.U32.AND P0, PT, R15, 0x4, PT ;  /* 0x000000040f00780c */ /* 0x000fe20003f06070 */
[----:B------:R-:W-:Y:S01]  /*1b20*/  BSSY.RECONVERGENT B2, `(.L_x_1109) ;  /* 0x000000e000027945 */ /* 0x000fe20003800200 */
[----:B------:R-:W-:-:S11]  /*1b30*/  LOP3.LUT P1, RZ, R20, 0x3, RZ, 0xc0, !PT ;  /* 0x0000000314ff7812 */ /* 0x000fd6000782c0ff */
[----:B------:R-:W-:Y:S05]  /*1b40*/  @!P0 BRA `(.L_x_1110) ;  /* 0x00000000002c8947 */ /* 0x000fea0003800000 */
[----:B------:R-:W-:-:S05]  /*1b50*/  IADD3 R3, P0, PT, R4, UR8, RZ ;  /* 0x0000000804037c10 */ /* 0x000fca000ff1e0ff */
[----:B------:R-:W-:Y:S01]  /*1b60*/  IMAD.X R6, RZ, RZ, UR9, P0 ;  /* 0x00000009ff067e24 */ /* 0x000fe200080e06ff */
[----:B------:R-:W-:-:S04]  /*1b70*/  LEA R2, P0, R3, UR12, 0x2 ;  /* 0x0000000c03027c11 */ /* 0x000fc8000f8010ff */
[----:B------:R-:W-:-:S05]  /*1b80*/  LEA.HI.X R3, R3, UR13, R6, 0x2, P0 ;  /* 0x0000000d03037c11 */ /* 0x000fca00080f1406 */
[----:B------:R-:W2:Y:S04]  /*1b90*/  LDG.E R5, desc[UR14][R2.64] ;  /* 0x0000000e02057981 */ /* 0x000ea8000c1e1900 */
[----:B------:R-:W2:Y:S04]  /*1ba0*/  LDG.E R6, desc[UR14][R2.64+0x400] ;  /* 0x0004000e02067981 */ /* 0x000ea8000c1e1900 */
[----:B------:R-:W3:Y:S04]  /*1bb0*/  LDG.E R10, desc[UR14][R2.64+0x800] ;  /* 0x0008000e020a7981 */ /* 0x000ee8000c1e1900 */
[----:B------:R-:W3:Y:S01]  /*1bc0*/  LDG.E R9, desc[UR14][R2.64+0xc00] ;  /* 0x000c000e02097981 */ /* 0x000ee2000c1e1900 */
[----:B------:R-:W-:Y:S01]  /*1bd0*/  VIADD R4, R4, 0x400 ;  /* 0x0000040004047836 */ /* 0x000fe20000000000 */
[----:B--2---:R-:W-:-:S04]  /*1be0*/  VIMNMX3 R5, R8, R5, R6, !PT ;  /* 0x000000050805720f */ /* 0x004fc80007800106 */
[----:B---3--:R-:W-:-:S07]  /*1bf0*/  VIMNMX3 R8, R5, R10, R9, !PT ;  /* 0x0000000a0508720f */ /* 0x008fce0007800109 */
.L_x_1110:
[----:B------:R-:W-:Y:S05]  /*1c00*/  BSYNC.RECONVERGENT B2 ;  /* 0x0000000000027941 */ /* 0x000fea0003800200 */
.L_x_1109:
[----:B------:R-:W-:Y:S05]  /*1c10*/  @!P1 BRA `(.L_x_1103) ;  /* 0x0000000000449947 */ /* 0x000fea0003800000 */
[----:B------:R-:W-:Y:S02]  /*1c20*/  LOP3.LUT R2, R7, 0xffff, RZ, 0xc0, !PT ;  /* 0x0000ffff07027812 */ /* 0x000fe400078ec0ff */
[----:B------:R-:W-:Y:S02]  /*1c30*/  IADD3 R6, P0, PT, R4, UR10, RZ ;  /* 0x0000000a04067c10 */ /* 0x000fe4000ff1e0ff */
[----:B------:R-:W-:Y:S02]  /*1c40*/  LEA.HI R2, R2, 0x1, RZ, 0x18 ;  /* 0x0000000102027811 */ /* 0x000fe400078fc0ff */
[----:B------:R-:W-:Y:S01]  /*1c50*/  LEA R5, P1, R6, UR12, 0x2 ;  /* 0x0000000c06057c11 */ /* 0x000fe2000f8210ff */
[----:B------:R-:W-:Y:S01]  /*1c60*/  IMAD.X R3, RZ, RZ, UR7, P0 ;  /* 0x00000007ff037e24 */ /* 0x000fe200080e06ff */
[----:B------:R-:W-:-:S04]  /*1c70*/  LOP3.LUT R2, R2, 0x3, RZ, 0xc0, !PT ;  /* 0x0000000302027812 */ /* 0x000fc800078ec0ff */
[----:B------:R-:W-:Y:S01]  /*1c80*/  LEA.HI.X R6, R6, UR13, R3, 0x2, P1 ;  /* 0x0000000d06067c11 */ /* 0x000fe200088f1403 */
[----:B------:R-:W-:-:S07]  /*1c90*/  IMAD.MOV R4, RZ, RZ, -R2 ;  /* 0x000000ffff047224 */ /* 0x000fce00078e0a02 */
.L_x_1111:
[----:B------:R-:W-:Y:S02]  /*1ca0*/  IMAD.MOV.U32 R3, RZ, RZ, R6 ;  /* 0x000000ffff037224 */ /* 0x000fe400078e0006 */
[----:B------:R-:W-:-:S05]  /*1cb0*/  IMAD.MOV.U32 R2, RZ, RZ, R5 ;  /* 0x000000ffff027224 */ /* 0x000fca00078e0005 */
[----:B------:R-:W2:Y:S01]  /*1cc0*/  LDG.E R3, desc[UR14][R2.64] ;  /* 0x0000000e02037981 */ /* 0x000ea2000c1e1900 */
[----:B------:R-:W-:Y:S01]  /*1cd0*/  VIADD R4, R4, 0x1 ;  /* 0x0000000104047836 */ /* 0x000fe20000000000 */
[----:B------:R-:W-:-:S04]  /*1ce0*/  IADD3 R5, P1, PT, R5, 0x400, RZ ;  /* 0x0000040005057810 */ /* 0x000fc80007f3e0ff */
[----:B------:R-:W-:Y:S01]  /*1cf0*/  ISETP.NE.AND P0, PT, R4, RZ, PT ;  /* 0x000000ff0400720c */ /* 0x000fe20003f05270 */
[----:B------:R-:W-:Y:S01]  /*1d00*/  IMAD.X R6, RZ, RZ, R6, P1 ;  /* 0x000000ffff067224 */ /* 0x000fe200008e0606 */
[----:B--2---:R-:W-:-:S11]  /*1d10*/  VIMNMX R8, PT, PT, R3, R8, !PT ;  /* 0x0000000803087248 */ /* 0x004fd60007fe0100 */
[----:B------:R-:W-:Y:S05]  /*1d20*/  @P0 BRA `(.L_x_1111) ;  /* 0xfffffffc00dc0947 */ /* 0x000fea000383ffff */
.L_x_1103:
[----:B------:R-:W-:Y:S05]  /*1d30*/  BSYNC.RECONVERGENT B1 ;  /* 0x0000000000017941 */ /* 0x000fea0003800200 */
.L_x_1100:
        /* <DEDUP_REMOVED lines=38> */
[----:B------:R-:W-:-:S07]  /*1fa0*/  VIMNMX R5, PT, PT, R0, R3, !PT ;  /* 0x0000000300057248 */ /* 0x000fce0007fe0100 */
.L_x_1099:
[----:B------:R-:W-:Y:S05]  /*1fb0*/  BSYNC.RECONVERGENT B0 ;  /* 0x0000000000007941 */ /* 0x000fea0003800200 */
.L_x_1084:
[----:B------:R-:W-:Y:S05]  /*1fc0*/  @P0 EXIT ;  /* 0x000000000000094d */ /* 0x000fea0003800000 */
[----:B------:R-:W3:Y:S02]  /*1fd0*/  LDCU.64 UR4, c[0x0][0x388] ;  /* 0x00007100ff0477ac */ /* 0x000ee40008000a00 */
[----:B---3--:R-:W-:-:S06]  /*1fe0*/  UIMAD.WIDE.U32 UR4, UR16, 0x4, UR4 ;  /* 0x00000004100478a5 */ /* 0x008fcc000f8e0004 */
[----:B0-----:R-:W-:Y:S02]  /*1ff0*/  IMAD.U32 R2, RZ, RZ, UR4 ;  /* 0x00000004ff027e24 */ /* 0x001fe4000f8e00ff */
[----:B--2---:R-:W-:-:S05]  /*2000*/  IMAD.U32 R3, RZ, RZ, UR5 ;  /* 0x00000005ff037e24 */ /* 0x004fca000f8e00ff */
[----:B------:R-:W-:Y:S01]  /*2010*/  STG.E desc[UR14][R2.64], R5 ;  /* 0x0000000502007986 */ /* 0x000fe2000c10190e */
[----:B------:R-:W-:Y:S05]  /*2020*/  EXIT ;  /* 0x000000000000794d */ /* 0x000fea0003800000 */
.L_x_1112:
        /* <DEDUP_REMOVED lines=13> */
.L_x_1381:


//--------------------- .text._ZN3cub18CUB_300001_SM_10006detail6reduce28DeviceReduceSingleTileKernelINS2_10policy_hubIiyN4cuda3__47maximumIiEEE10Policy1000EN6thrust24THRUST_300001_SM_1000_NS6detail15normal_iteratorINSC_10device_ptrIiEEEEPiyS8_iiNS5_3std3__410__identityEEEvT0_T1_T2_T3_T4_T6_ --------------------------
	.section	.text._ZN3cub18CUB_300001_SM_10006detail6reduce28DeviceReduceSingleTileKernelINS2_10policy_hubIiyN4cuda3__47maximumIiEEE10Policy1000EN6thrust24THRUST_300001_SM_1000_NS6detail15normal_iteratorINSC_10device_ptrIiEEEEPiyS8_iiNS5_3std3__410__identityEEEvT0_T1_T2_T3_T4_T6_,"ax",@progbits
	.align	128
        .global         _ZN3cub18CUB_300001_SM_10006detail6reduce28DeviceReduceSingleTileKernelINS2_10policy_hubIiyN4cuda3__47maximumIiEEE10Policy1000EN6thrust24THRUST_300001_SM_1000_NS6detail15normal_iteratorINSC_10device_ptrIiEEEEPiyS8_iiNS5_3std3__410__identityEEEvT0_T1_T2_T3_T4_T6_
        .type           _ZN3cub18CUB_300001_SM_10006detail6reduce28DeviceReduceSingleTileKernelINS2_10policy_hubIiyN4cuda3__47maximumIiEEE10Policy1000EN6thrust24THRUST_300001_SM_1000_NS6detail15normal_iteratorINSC_10device_ptrIiEEEEPiyS8_iiNS5_3std3__410__identityEEEvT0_T1_T2_T3_T4_T6_,@function
        .size           _ZN3cub18CUB_300001_SM_10006detail6reduce28DeviceReduceSingleTileKernelINS2_10policy_hubIiyN4cuda3__47maximumIiEEE10Policy1000EN6thrust24THRUST_300001_SM_1000_NS6detail15normal_iteratorINSC_10device_ptrIiEEEEPiyS8_iiNS5_3std3__410__identityEEEvT0_T1_T2_T3_T4_T6_,(.L_x_1382 - _ZN3cub18CUB_300001_SM_10006detail6reduce28DeviceReduceSingleTileKernelINS2_10policy_hubIiyN4cuda3__47maximumIiEEE10Policy1000EN6thrust24THRUST_300001_SM_1000_NS6detail15normal_iteratorINSC_10device_ptrIiEEEEPiyS8_iiNS5_3std3__410__identityEEEvT0_T1_T2_T3_T4_T6_)
        .other          _ZN3cub18CUB_300001_SM_10006detail6reduce28DeviceReduceSingleTileKernelINS2_10policy_hubIiyN4cuda3__47maximumIiEEE10Policy1000EN6thrust24THRUST_300001_SM_1000_NS6detail15normal_iteratorINSC_10device_ptrIiEEEEPiyS8_iiNS5_3std3__410__identityEEEvT0_T1_T2_T3_T4_T6_,@"STO_CUDA_ENTRY STV_DEFAULT"
_ZN3cub18CUB_300001_SM_10006detail6reduce28DeviceReduceSingleTileKernelINS2_10policy_hubIiyN4cuda3__47maximumIiEEE10Policy1000EN6thrust24THRUST_300001_SM_1000_NS6detail15normal_iteratorINSC_10device_ptrIiEEEEPiyS8_iiNS5_3std3__410__identityEEEvT0_T1_T2_T3_T4_T6_:
.text._ZN3cub18CUB_300001_SM_10006detail6reduce28DeviceReduceSingleTileKernelINS2_10policy_hubIiyN4cuda3__47maximumIiEEE10Policy1000EN6thrust24THRUST_300001_SM_1000_NS6detail15normal_iteratorINSC_10device_ptrIiEEEEPiyS8_iiNS5_3std3__410__identityEEEvT0_T1_T2_T3_T4_T6_:
[----:B------:R-:W-:Y:S01]  /*0000*/  LDC R1, c[0x0][0x37c] ;  /* 0x0000df00ff017b82 */ /* 0x000fe20000000800 */
[----:B------:R-:W0:Y:S01]  /*0010*/  LDCU.64 UR4, c[0x0][0x390] ;  /* 0x00007200ff0477ac */ /* 0x000e220008000a00 */
[----:B------:R-:W1:Y:S01]  /*0020*/  LDCU.64 UR6, c[0x0][0x358] ;  /* 0x00006b00ff0677ac */ /* 0x000e620008000a00 */
[----:B0-----:R-:W-:Y:S02]  /*0030*/  IMAD.U32 R4, RZ, RZ, UR4 ;  /* 0x00000004ff047e24 */ /* 0x001fe4000f8e00ff */
[----:B------:R-:W-:-:S03]  /*0040*/  IMAD.U32 R5, RZ, RZ, UR5 ;  /* 0x00000005ff057e24 */ /* 0x000fc6000f8e00ff */
[----:B------:R-:W-:-:S04]  /*0050*/  ISETP.NE.U32.AND P0, PT, R4, RZ, PT ;  /* 0x000000ff0400720c */ /* 0x000fc80003f05070 */
[----:B------:R-:W-:-:S13]  /*0060*/  ISETP.NE.AND.EX P0, PT, R5, RZ, PT, P0 ;  /* 0x000000ff0500720c */ /* 0x000fda0003f05300 */
        /* <DEDUP_REMOVED lines=8> */
.L_x_1113:
[----:B------:R-:W-:Y:S01]  /*00f0*/  ISETP.GT.U32.AND P0, PT, R4, 0xfff, PT ;  /* 0x00000fff0400780c */ /* 0x000fe20003f04070 */
[----:B------:R-:W-:Y:S03]  /*0100*/  BSSY.RECONVERGENT B0, `(.L_x_1114) ;  /* 0x00001c4000007945 */ /* 0x000fe60003800200 */
[----:B------:R-:W-:-:S13]  /*0110*/  ISETP.GT.U32.AND.EX P0, PT, R5, RZ, PT, P0 ;  /* 0x000000ff0500720c */ /* 0x000fda0003f04100 */
[----:B------:R-:W-:Y:S05]  /*0120*/  @P0 BRA `(.L_x_1115) ;  /* 0x0000000c006c0947 */ /* 0x000fea0003800000 */
[----:B------:R-:W0:Y:S01]  /*0130*/  S2R R7, SR_TID.X ;  /* 0x0000000000077919 */ /* 0x000e220000002100 */
[----:B------:R-:W-:Y:S01]  /*0140*/  BSSY.RECONVERGENT B1, `(.L_x_1116) ;  /* 0x0000009000017945 */ /* 0x000fe20003800200 */
[----:B------:R-:W-:Y:S01]  /*0150*/  IMAD.MOV.U32 R0, RZ, RZ, RZ ;  /* 0x000000ffff007224 */ /* 0x000fe200078e00ff */
[----:B0-----:R-:W-:Y:S01]  /*0160*/  ISETP.GE.U32.AND P0, PT, R7, R4, PT ;  /* 0x000000040700720c */ /* 0x001fe20003f06070 */
[----:B------:R-:W-:-:S12]  /*0170*/  IMAD.MOV.U32 R9, RZ, RZ, R7 ;  /* 0x000000ffff097224 */ /* 0x000fd800078e0007 */
[----:B------:R-:W-:Y:S05]  /*0180*/  @P0 BRA `(.L_x_1117) ;  /* 0x0000000000100947 */ /* 0x000fea0003800000 */
[----:B------:R-:W0:Y:S02]  /*0190*/  LDC.64 R2, c[0x0][0x380] ;  /* 0x0000e000ff027b82 */ /* 0x000e240000000a00 */
[----:B0-----:R-:W-:-:S05]  /*01a0*/  IMAD.WIDE.U32 R2, R7, 0x4, R2 ;  /* 0x0000000407027825 */ /* 0x001fca00078e0002 */
[----:B------:R0:W5:Y:S01]  /*01b0*/  LDG.E R0, desc[UR6][R2.64] ;  /* 0x0000000602007981 */ /* 0x000162000c1e1900 */
[----:B------:R-:W-:-:S07]  /*01c0*/  VIADD R9, R7, 0x100 ;  /* 0x0000010007097836 */ /* 0x000fce0000000000 */
.L_x_1117:
[----:B------:R-:W-:Y:S05]  /*01d0*/  BSYNC.RECONVERGENT B1 ;  /* 0x0000000000017941 */ /* 0x000fea0003800200 */
.L_x_1116:
[----:B------:R-:W-:Y:S01]  /*01e0*/  ISETP.GE.U32.AND P0, PT, R9, R4, PT ;  /* 0x000000040900720c */ /* 0x000fe20003f06070 */
[----:B------:R-:W-:-:S12]  /*01f0*/  BSSY.RECONVERGENT B1, `(.L_x_1118) ;  /* 0x0000060000017945 */ /* 0x000fd80003800200 */
[----:B------:R-:W-:Y:S05]  /*0200*/  @P0 BRA `(.L_x_1119) ;  /* 0x0000000400780947 */ /* 0x000fea0003800000 */
[----:B0-----:R-:W-:Y:S01]  /*0210*/  LOP3.LUT R3, RZ, R9, RZ, 0x33, !PT ;  /* 0x00000009ff037212 */ /* 0x001fe200078e33ff */
[----:B------:R-:W-:Y:S04]  /*0220*/  BSSY.RECONVERGENT B2, `(.L_x_1120) ;  /* 0x000002c000027945 */ /* 0x000fe80003800200 */
[----:B------:R-:W-:-:S05]  /*0230*/  IMAD.IADD R3, R3, 0x1, R4 ;  /* 0x0000000103037824 */ /* 0x000fca00078e0204 */
[C---:B------:R-:W-:Y:S02]  /*0240*/  ISETP.GE.U32.AND P0, PT, R3.reuse, 0xf00, PT ;  /* 0x00000f000300780c */ /* 0x040fe40003f06070 */
[----:B------:R-:W-:-:S04]  /*0250*/  LEA.HI R6, R3, 0x1, RZ, 0x18 ;  /* 0x0000000103067811 */ /* 0x000fc800078fc0ff */
[----:B------:R-:W-:-:S04]  /*0260*/  LOP3.LUT R22, R6, 0xf, RZ, 0xc0, !PT ;  /* 0x0000000f06167812 */ /* 0x000fc800078ec0ff */
[----:B------:R-:W-:-:S03]  /*0270*/  ISETP.NE.AND P1, PT, R22, RZ, PT ;  /* 0x000000ff1600720c */ /* 0x000fc60003f25270 */
[----:B------:R-:W-:Y:S10]  /*0280*/  @!P0 BRA `(.L_x_1121) ;  /* 0x0000000000948947 */ /* 0x000ff40003800000 */
[----:B------:R-:W0:Y:S01]  /*0290*/  LDC.64 R2, c[0x0][0x380] ;  /* 0x0000e000ff027b82 */ /* 0x000e220000000a00 */
[----:B------:R-:W-:-:S05]  /*02a0*/  LOP3.LUT R8, R6, 0x1fffff0, RZ, 0xc0, !PT ;  /* 0x01fffff006087812 */ /* 0x000fca00078ec0ff */
[----:B------:R-:W-:Y:S02]  /*02b0*/  IMAD.MOV R8, RZ, RZ, -R8 ;  /* 0x000000ffff087224 */ /* 0x000fe400078e0a08 */
[----:B0-----:R-:W-:-:S03]  /*02c0*/  IMAD.WIDE.U32 R2, R9, 0x4, R2 ;  /* 0x0000000409027825 */ /* 0x001fc600078e0002 */
[----:B------:R-:W-:-:S05]  /*02d0*/  IADD3 R15, P0, PT, R2, 0x2000, RZ ;  /* 0x00002000020f7810 */ /* 0x000fca0007f1e0ff */
[----:B------:R-:W-:-:S08]  /*02e0*/  IMAD.X R3, RZ, RZ, R3, P0 ;  /* 0x000000ffff037224 */ /* 0x000fd000000e0603 */
.L_x_1122:
        /* <DEDUP_REMOVED lines=31> */
.L_x_1121:
[----:B------:R-:W-:Y:S05]  /*04e0*/  BSYNC.RECONVERGENT B2 ;  /* 0x0000000000027941 */ /* 0x000fea0003800200 */
.L_x_1120:
[----:B------:R-:W-:Y:S05]  /*04f0*/  @!P1 BRA `(.L_x_1119) ;  /* 0x0000000000bc9947 */ /* 0x000fea0003800000 */
[----:B------:R-:W-:Y:S01]  /*0500*/  ISETP.GE.U32.AND P0, PT, R22, 0x8, PT ;  /* 0x000000081600780c */ /* 0x000fe20003f06070 */
[----:B------:R-:W-:Y:S01]  /*0510*/  BSSY.RECONVERGENT B2, `(.L_x_1123) ;  /* 0x0000013000027945 */ /* 0x000fe20003800200 */
[----:B------:R-:W-:-:S04]  /*0520*/  LOP3.LUT R16, R6, 0x7, RZ, 0xc0, !PT ;  /* 0x0000000706107812 */ /* 0x000fc800078ec0ff */
[----:B------:R-:W-:-:S07]  /*0530*/  ISETP.NE.AND P1, PT, R16, RZ, PT ;  /* 0x000000ff1000720c */ /* 0x000fce0003f25270 */
[----:B------:R-:W-:Y:S06]  /*0540*/  @!P0 BRA `(.L_x_1124) ;  /* 0x00000000003c8947 */ /* 0x000fec0003800000 */
[----:B------:R-:W0:Y:S02]  /*0550*/  LDC.64 R2, c[0x0][0x380] ;  /* 0x0000e000ff027b82 */ /* 0x000e240000000a00 */
[----:B0-----:R-:W-:-:S05]  /*0560*/  IMAD.WIDE R2, R9, 0x4, R2 ;  /* 0x0000000409027825 */ /* 0x001fca00078e0202 */
        /* <DEDUP_REMOVED lines=13> */
.L_x_1124:
[----:B------:R-:W-:Y:S05]  /*0640*/  BSYNC.RECONVERGENT B2 ;  /* 0x0000000000027941 */ /* 0x000fea0003800200 */
.L_x_1123:
        /* <DEDUP_REMOVED lines=11> */
[----:B------:R-:W3:Y:S01]  /*0700*/  LDG.E R10, desc[UR6][R2.64+0xc00] ;  /* 0x000c0006020a7981 */ /* 0x000ee2000c1e1900 */
[----:B------:R-:W-:Y:S01]  /*0710*/  VIADD R9, R9, 0x400 ;  /* 0x0000040009097836 */ /* 0x000fe20000000000 */
[----:B--2--5:R-:W-:-:S04]  /*0720*/  VIMNMX3 R0, R0, R11, R8, !PT ;  /* 0x0000000b0000720f */ /* 0x024fc80007800108 */
[----:B---3--:R-:W-:-:S07]  /*0730*/  VIMNMX3 R0, R0, R13, R10, !PT ;  /* 0x0000000d0000720f */ /* 0x008fce000780010a */
.L_x_1126:
[----:B------:R-:W-:Y:S05]  /*0740*/  BSYNC.RECONVERGENT B2 ;  /* 0x0000000000027941 */ /* 0x000fea0003800200 */
.L_x_1125:
[----:B------:R-:W-:Y:S05]  /*0750*/  @!P1 BRA `(.L_x_1119) ;  /* 0x0000000000249947 */ /* 0x000fea0003800000 */
[----:B------:R-:W0:Y:S01]  /*0760*/  LDC.64 R10, c[0x0][0x380] ;  /* 0x0000e000ff0a7b82 */ /* 0x000e220000000a00 */
[----:B------:R-:W-:-:S07]  /*0770*/  IMAD.MOV R6, RZ, RZ, -R6 ;  /* 0x000000ffff067224 */ /* 0x000fce00078e0a06 */
.L_x_1127:
[----:B0-----:R-:W-:-:S06]  /*0780*/  IMAD.WIDE R2, R9, 0x4, R10 ;  /* 0x0000000409027825 */ /* 0x001fcc00078e020a */
[----:B------:R-:W2:Y:S01]  /*0790*/  LDG.E R3, desc[UR6][R2.64] ;  /* 0x0000000602037981 */ /* 0x000ea2000c1e1900 */
[----:B------:R-:W-:Y:S02]  /*07a0*/  VIADD R6, R6, 0x1 ;  /* 0x0000000106067836 */ /* 0x000fe40000000000 */
[----:B------:R-:W-:-:S03]  /*07b0*/  VIADD R9, R9, 0x100 ;  /* 0x0000010009097836 */ /* 0x000fc60000000000 */
[----:B------:R-:W-:Y:S02]  /*07c0*/  ISETP.NE.AND P0, PT, R6, RZ, PT ;  /* 0x000000ff0600720c */ /* 0x000fe40003f05270 */
[----:B--2--5:R-:W-:-:S11]  /*07d0*/  VIMNMX R0, PT, PT, R3, R0, !PT ;  /* 0x0000000003007248 */ /* 0x024fd60007fe0100 */
[----:B------:R-:W-:Y:S05]  /*07e0*/  @P0 BRA `(.L_x_1127) ;  /* 0xfffffffc00e40947 */ /* 0x000fea000383ffff */
.L_x_1119:
[----:B------:R-:W-:Y:S05]  /*07f0*/  BSYNC.RECONVERGENT B1 ;  /* 0x0000000000017941 */ /* 0x000fea0003800200 */
.L_x_1118:
[----:B------:R-:W-:Y:S01]  /*0800*/  ISETP.GE.U32.AND P0, PT, R4, 0x100, PT ;  /* 0x000001000400780c */ /* 0x000fe20003f06070 */
[----:B-----5:R-:W-:-:S03]  /*0810*/  IMAD.MOV.U32 R11, RZ, RZ, R0 ;  /* 0x000000ffff0b7224 */ /* 0x020fc600078e0000 */
[----:B------:R-:W-:-:S13]  /*0820*/  ISETP.GE.U32.AND.EX P0, PT, R5, RZ, PT, P0 ;  /* 0x000000ff0500720c */ /* 0x000fda0003f06100 */
[----:B------:R-:W-:Y:S05]  /*0830*/  @!P0 BRA `(.L_x_1128) ;  /* 0x0000000000a08947 */ /* 0x000fea0003800000 */
[----:B------:R-:W1:Y:S01]  /*0840*/  S2R R6, SR_LANEID ;  /* 0x0000000000067919 */ /* 0x000e620000000000 */
[----:B------:R-:W-:Y:S01]  /*0850*/  ISETP.NE.AND P5, PT, R7, RZ, PT ;  /* 0x000000ff0700720c */ /* 0x000fe20003fa5270 */
[----:B------:R-:W2:Y:S02]  /*0860*/  SHFL.DOWN PT, R0, R11, 0x1, 0x1f ;  /* 0x08201f000b007f89 */ /* 0x000ea400000e0000 */
[----:B--2---:R-:W-:Y:S02]  /*0870*/  VIMNMX R0, PT, PT, R0, R11, !PT ;  /* 0x0000000b00007248 */ /* 0x004fe40007fe0100 */
[C---:B-1----:R-:W-:Y:S02]  /*0880*/  ISETP.GT.AND P0, PT, R6.reuse, 0x1e, PT ;  /* 0x0000001e0600780c */ /* 0x042fe40003f04270 */
[----:B------:R-:W-:Y:S02]  /*0890*/  ISETP.NE.AND P1, PT, R6, RZ, PT ;  /* 0x000000ff0600720c */ /* 0x000fe40003f25270 */
[----:B------:R-:W-:-:S02]  /*08a0*/  SEL R0, R11, R0, P0 ;  /* 0x000000000b007207 */ /* 0x000fc40000000000 */
        /* <DEDUP_REMOVED lines=15> */
[----:B------:R-:W-:-:S03]  /*09a0*/  ISETP.GT.AND P0, PT, R6, 0xf, PT ;  /* 0x0000000f0600780c */ /* 0x000fc60003f04270 */
[----:B------:R-:W0:Y:S02]  /*09b0*/  SHFL.DOWN PT, R3, R0, 0x10, 0x1f ;  /* 0x0a001f0000037f89 */ /* 0x000e2400000e0000 */
[----:B0-----:R-:W-:-:S04]  /*09c0*/  VIMNMX R3, PT, PT, R0, R3, !PT ;  /* 0x0000000300037248 */ /* 0x001fc80007fe0100 */
[----:B------:R-:W-:Y:S01]  /*09d0*/  SEL R9, R0, R3, P0 ;  /* 0x0000000300097207 */ /* 0x000fe20000000000 */
[----:B------:R1:W-:Y:S01]  /*09e0*/  @!P1 STS [R2+0x8], R3 ;  /* 0x0000080302009388 */ /* 0x0003e20000000800 */
[----:B------:R-:W-:Y:S06]  /*09f0*/  BAR.SYNC.DEFER_BLOCKING 0x0 ;  /* 0x0000000000007b1d */ /* 0x000fec0000010000 */
[----:B------:R-:W-:Y:S05]  /*0a00*/  @P5 BRA `(.L_x_1129) ;  /* 0x0000001000cc5947 */ /* 0x000fea0003800000 */
[----:B------:R-:W0:Y:S01]  /*0a10*/  S2UR UR5, SR_CgaCtaId ;  /* 0x00000000000579c3 */ /* 0x000e220000008800 */
[----:B------:R-:W-:Y:S02]  /*0a20*/  UMOV UR4, 0x400 ;  /* 0x0000040000047882 */ /* 0x000fe40000000000 */
[----:B0-----:R-:W-:-:S09]  /*0a30*/  ULEA UR4, UR5, UR4, 0x18 ;  /* 0x0000000405047291 */ /* 0x001fd2000f8ec0ff */
[----:B------:R-:W-:Y:S04]  /*0a40*/  LDS R0, [UR4+0xc] ;  /* 0x00000c04ff007984 */ /* 0x000fe80008000800 */
[----:B------:R-:W0:Y:S04]  /*0a50*/  LDS.128 R4, [UR4+0x10] ;  /* 0x00001004ff047984 */ /* 0x000e280008000c00 */
[----:B-1----:R-:W1:Y:S01]  /*0a60*/  LDS.64 R2, [UR4+0x20] ;  /* 0x00002004ff027984 */ /* 0x002e620008000a00 */
[----:B0-----:R-:W-:-:S04]  /*0a70*/  VIMNMX3 R0, R9, R0, R4, !PT ;  /* 0x000000000900720f */ /* 0x001fc80007800104 */
[----:B------:R-:W-:-:S04]  /*0a80*/  VIMNMX3 R0, R0, R5, R6, !PT ;  /* 0x000000050000720f */ /* 0x000fc80007800106 */
[----:B-1----:R-:W-:-:S04]  /*0a90*/  VIMNMX3 R0, R0, R7, R2, !PT ;  /* 0x000000070000720f */ /* 0x002fc80007800102 */
[----:B------:R-:W-:Y:S01]  /*0aa0*/  VIMNMX R9, PT, PT, R0, R3, !PT ;  /* 0x0000000300097248 */ /* 0x000fe20007fe0100 */
[----:B------:R-:W-:Y:S06]  /*0ab0*/  BRA `(.L_x_1129) ;  /* 0x0000001000a07947 */ /* 0x000fec0003800000 */
.L_x_1128:
[----:B------:R-:W1:Y:S01]  /*0ac0*/  S2R R13, SR_LANEID ;  /* 0x00000000000d7919 */ /* 0x000e620000000000 */
[C---:B------:R-:W-:Y:S02]  /*0ad0*/  LOP3.LUT R0, R7.reuse, 0x3e0, RZ, 0xc0, !PT ;  /* 0x000003e007007812 */ /* 0x040fe400078ec0ff */
[----:B------:R-:W-:Y:S02]  /*0ae0*/  ISETP.NE.AND P5, PT, R7, RZ, PT ;  /* 0x000000ff0700720c */ /* 0x000fe40003fa5270 */
[----:B------:R-:W-:Y:S01]  /*0af0*/  LOP3.LUT R9, RZ, R0, RZ, 0x33, !PT ;  /* 0x00000000ff097212 */ /* 0x000fe200078e33ff */
[----:B0-----:R-:W-:-:S04]  /*0b00*/  VIADD R3, R0, 0x20 ;  /* 0x0000002000037836 */ /* 0x001fc80000000000 */
[----:B------:R-:W-:Y:S01]  /*0b10*/  IMAD.IADD R9, R9, 0x1, R4 ;  /* 0x0000000109097824 */ /* 0x000fe200078e0204 */
[----:B------:R-:W-:-:S04]  /*0b20*/  ISETP.GT.U32.AND P0, PT, R3, R4, PT ;  /* 0x000000040300720c */ /* 0x000fc80003f04070 */
        /* <DEDUP_REMOVED lines=26> */
[----:B0-----:R-:W-:-:S05]  /*0cd0*/  @!P0 VIMNMX R11, PT, PT, R11, R2, !PT ;  /* 0x000000020b0b8248 */ /* 0x001fca0007fe0100 */
[----:B------:R-:W-:-:S05]  /*0ce0*/  IMAD.MOV.U32 R9, RZ, RZ, R11 ;  /* 0x000000ffff097224 */ /* 0x000fca00078e000b */
[----:B------:R0:W-:Y:S01]  /*0cf0*/  @!P1 STS [R6+0x8], R9 ;  /* 0x0000080906009388 */ /* 0x0001e20000000800 */
[----:B------:R-:W-:Y:S06]  /*0d00*/  BAR.SYNC.DEFER_BLOCKING 0x0 ;  /* 0x0000000000007b1d */ /* 0x000fec0000010000 */
[----:B------:R-:W-:Y:S05]  /*0d10*/  @P5 BRA `(.L_x_1129) ;  /* 0x0000001000085947 */ /* 0x000fea0003800000 */
[----:B------:R-:W1:Y:S01]  /*0d20*/  S2UR UR5, SR_CgaCtaId ;  /* 0x00000000000579c3 */ /* 0x000e620000008800 */
[----:B------:R-:W-:Y:S01]  /*0d30*/  UMOV UR4, 0x400 ;  /* 0x0000040000047882 */ /* 0x000fe20000000000 */
[C---:B------:R-:W-:Y:S02]  /*0d40*/  ISETP.GT.U32.AND P3, PT, R4.reuse, 0x20, PT ;  /* 0x000000200400780c */ /* 0x040fe40003f64070 */
[C---:B------:R-:W-:Y:S02]  /*0d50*/  ISETP.GT.U32.AND P1, PT, R4.reuse, 0x40, PT ;  /* 0x000000400400780c */ /* 0x040fe40003f24070 */
[C---:B------:R-:W-:Y:S02]  /*0d60*/  ISETP.GT.U32.AND.EX P3, PT, R5.reuse, RZ, PT, P3 ;  /* 0x000000ff0500720c */ /* 0x040fe40003f64130 */
[----:B------:R-:W-:Y:S02]  /*0d70*/  ISETP.GT.U32.AND P0, PT, R4, 0x60, PT ;  /* 0x000000600400780c */ /* 0x000fe40003f04070 */
[----:B------:R-:W-:-:S02]  /*0d80*/  ISETP.GT.U32.AND.EX P1, PT, R5, RZ, PT, P1 ;  /* 0x000000ff0500720c */ /* 0x000fc40003f24110 */
[C---:B------:R-:W-:Y:S02]  /*0d90*/  ISETP.GT.U32.AND P2, PT, R4.reuse, 0x80, PT ;  /* 0x000000800400780c */ /* 0x040fe40003f44070 */
[C---:B------:R-:W-:Y:S02]  /*0da0*/  ISETP.GT.U32.AND.EX P0, PT, R5.reuse, RZ, PT, P0 ;  /* 0x000000ff0500720c */ /* 0x040fe40003f04100 */
[----:B------:R-:W-:Y:S02]  /*0db0*/  ISETP.GT.U32.AND P4, PT, R4, 0xa0, PT ;  /* 0x000000a00400780c */ /* 0x000fe40003f84070 */
[C---:B------:R-:W-:Y:S02]  /*0dc0*/  ISETP.GT.U32.AND.EX P2, PT, R5.reuse, RZ, PT, P2 ;  /* 0x000000ff0500720c */ /* 0x040fe40003f44120 */
[----:B------:R-:W-:Y:S01]  /*0dd0*/  ISETP.GT.U32.AND.EX P4, PT, R5, RZ, PT, P4 ;  /* 0x000000ff0500720c */ /* 0x000fe20003f84140 */
[----:B-1----:R-:W-:-:S09]  /*0de0*/  ULEA UR4, UR5, UR4, 0x18 ;  /* 0x0000000405047291 */ /* 0x002fd2000f8ec0ff */
[----:B------:R-:W0:Y:S04]  /*0df0*/  LDS R0, [UR4+0xc] ;  /* 0x00000c04ff007984 */ /* 0x000e280008000800 */
[----:B------:R-:W1:Y:S04]  /*0e00*/  LDS.128 R12, [UR4+0x10] ;  /* 0x00001004ff0c7984 */ /* 0x000e680008000c00 */
[----:B------:R-:W2:Y:S01]  /*0e10*/  LDS.64 R2, [UR4+0x20] ;  /* 0x00002004ff027984 */ /* 0x000ea20008000a00 */
[----:B0-----:R-:W-:Y:S02]  /*0e20*/  @P3 VIMNMX R9, PT, PT, R9, R0, !PT ;  /* 0x0000000009093248 */ /* 0x001fe40007fe0100 */
[----:B------:R-:W-:-:S02]  /*0e30*/  ISETP.GT.U32.AND P3, PT, R4, 0xc0, PT ;  /* 0x000000c00400780c */ /* 0x000fc40003f64070 */
[----:B-1----:R-:W-:Y:S02]  /*0e40*/  @P1 VIMNMX R9, PT, PT, R9, R12, !PT ;  /* 0x0000000c09091248 */ /* 0x002fe40007fe0100 */
[----:B------:R-:W-:Y:S02]  /*0e50*/  ISETP.GT.U32.AND P1, PT, R4, 0xe0, PT ;  /* 0x000000e00400780c */ /* 0x000fe40003f24070 */
[----:B------:R-:W-:Y:S02]  /*0e60*/  ISETP.GT.U32.AND.EX P3, PT, R5, RZ, PT, P3 ;  /* 0x000000ff0500720c */ /* 0x000fe40003f64130 */
[----:B------:R-:W-:Y:S02]  /*0e70*/  @P0 VIMNMX R9, PT, PT, R9, R13, !PT ;  /* 0x0000000d09090248 */ /* 0x000fe40007fe0100 */
[----:B------:R-:W-:Y:S02]  /*0e80*/  ISETP.GT.U32.AND.EX P1, PT, R5, RZ, PT, P1 ;  /* 0x000000ff0500720c */ /* 0x000fe40003f24110 */
[----:B------:R-:W-:-:S04]  /*0e90*/  @P2 VIMNMX R9, PT, PT, R9, R14, !PT ;  /* 0x0000000e09092248 */ /* 0x000fc80007fe0100 */
[----:B------:R-:W-:-:S04]  /*0ea0*/  @P4 VIMNMX R9, PT, PT, R9, R15, !PT ;  /* 0x0000000f09094248 */ /* 0x000fc80007fe0100 */
[----:B--2---:R-:W-:-:S04]  /*0eb0*/  @P3 VIMNMX R9, PT, PT, R9, R2, !PT ;  /* 0x0000000209093248 */ /* 0x004fc80007fe0100 */
[----:B------:R-:W-:Y:S01]  /*0ec0*/  @P1 VIMNMX R9, PT, PT, R9, R3, !PT ;  /* 0x0000000309091248 */ /* 0x000fe20007fe0100 */
[----:B------:R-:W-:Y:S06]  /*0ed0*/  BRA `(.L_x_1129) ;  /* 0x0000000c00987947 */ /* 0x000fec0003800000 */
.L_x_1115:
[----:B------:R-:W0:Y:S01]  /*0ee0*/  S2R R0, SR_TID.X ;  /* 0x0000000000007919 */ /* 0x000e220000002100 */
[----:B------:R-:W0:Y:S02]  /*0ef0*/  LDC.64 R2, c[0x0][0x380] ;  /* 0x0000e000ff027b82 */ /* 0x000e240000000a00 */
[----:B0-----:R-:W-:-:S05]  /*0f00*/  IMAD.WIDE.U32 R2, R0, 0x4, R2 ;  /* 0x0000000400027825 */ /* 0x001fca00078e0002 */
        /* <DEDUP_REMOVED lines=16> */
[----:B------:R-:W-:-:S04]  /*1010*/  IADD3 R12, P1, PT, R4, -0x1000, RZ ;  /* 0xfffff000040c7810 */ /* 0x000fc80007f3e0ff */
[----:B------:R-:W-:Y:S02]  /*1020*/  ISETP.GE.U32.AND P0, PT, R12, 0x1000, PT ;  /* 0x000010000c00780c */ /* 0x000fe40003f06070 */
[----:B--2---:R-:W-:Y:S02]  /*1030*/  VIMNMX3 R9, R9, R10, R11, !PT ;  /* 0x0000000a0909720f */ /* 0x004fe4000780010b */
[----:B------:R-:W-:-:S04]  /*1040*/  IADD3.X R11, PT, PT, R5, -0x1, RZ, P1, !PT ;  /* 0xffffffff050b7810 */ /* 0x000fc80000ffe4ff */
[----:B------:R-:W-:Y:S02]  /*1050*/  ISETP.GE.U32.AND.EX P0, PT, R11, RZ, PT, P0 ;  /* 0x000000ff0b00720c */ /* 0x000fe40003f06100 */
[----:B---3--:R-:W-:Y:S01]  /*1060*/  VIMNMX3 R6, R6, R7, R8, !PT ;  /* 0x000000070606720f */ /* 0x008fe20007800108 */
[----:B------:R-:W-:Y:S01]  /*1070*/  IMAD.MOV.U32 R8, RZ, RZ, RZ ;  /* 0x000000ffff087224 */ /* 0x000fe200078e00ff */
[----:B----4-:R-:W-:-:S04]  /*1080*/  VIMNMX3 R13, R13, R14, R15, !PT ;  /* 0x0000000e0d0d720f */ /* 0x010fc8000780010f */
[----:B------:R-:W-:Y:S02]  /*1090*/  VIMNMX3 R6, R6, R9, R13, !PT ;  /* 0x000000090606720f */ /* 0x000fe4000780010d */
[----:B-----5:R-:W-:Y:S01]  /*10a0*/  VIMNMX3 R17, R16, R17, R18, !PT ;  /* 0x000000111011720f */ /* 0x020fe20007800112 */
[----:B------:R-:W-:Y:S01]  /*10b0*/  IMAD.MOV.U32 R9, RZ, RZ, 0x1000 ;  /* 0x00001000ff097424 */ /* 0x000fe200078e00ff */
[----:B------:R-:W-:-:S04]  /*10c0*/  VIMNMX3 R19, R19, R20, R21, !PT ;  /* 0x000000141313720f */ /* 0x000fc80007800115 */
[----:B------:R-:W-:-:S04]  /*10d0*/  VIMNMX3 R17, R17, R19, R22, !PT ;  /* 0x000000131111720f */ /* 0x000fc80007800116 */
[----:B------:R-:W-:Y:S01]  /*10e0*/  VIMNMX R10, PT, PT, R6, R17, !PT ;  /* 0x00000011060a7248 */ /* 0x000fe20007fe0100 */
[----:B------:R-:W-:Y:S06]  /*10f0*/  @!P0 BRA `(.L_x_1130) ;  /* 0x0000000000a08947 */ /* 0x000fec0003800000 */
[----:B------:R-:W0:Y:S01]  /*1100*/  LDC.64 R4, c[0x0][0x390] ;  /* 0x0000e400ff047b82 */ /* 0x000e220000000a00 */
[----:B------:R-:W-:Y:S02]  /*1110*/  IMAD.MOV.U32 R9, RZ, RZ, 0x1000 ;  /* 0x00001000ff097424 */ /* 0x000fe400078e00ff */
[----:B------:R-:W-:-:S07]  /*1120*/  IMAD.MOV.U32 R8, RZ, RZ, RZ ;  /* 0x000000ffff087224 */ /* 0x000fce00078e00ff */
.L_x_1132:
[----:B------:R-:W-:-:S04]  /*1130*/  LEA R6, P0, R9, R2, 0x2 ;  /* 0x0000000209067211 */ /* 0x000fc800078010ff */
[----:B------:R-:W-:-:S05]  /*1140*/  LEA.HI.X R7, R9, R3, R8, 0x2, P0 ;  /* 0x0000000309077211 */ /* 0x000fca00000f1408 */
[----:B------:R-:W2:Y:S04]  /*1150*/  LDG.E R13, desc[UR6][R6.64+0x800] ;  /* 0x00080006060d7981 */ /* 0x000ea8000c1e1900 */
[----:B------:R-:W2:Y:S04]  /*1160*/  LDG.E R14, desc[UR6][R6.64+0xc00] ;  /* 0x000c0006060e7981 */ /* 0x000ea8000c1e1900 */
[----:B------:R-:W2:Y:S04]  /*1170*/  LDG.E R15, desc[UR6][R6.64+0x1000] ;  /* 0x00100006060f7981 */ /* 0x000ea8000c1e1900 */
        /* <DEDUP_REMOVED lines=13> */
[----:B0-----:R-:W-:-:S04]  /*1250*/  IADD3 R29, P1, PT, -R9, R4, RZ ;  /* 0x00000004091d7210 */ /* 0x001fc80007f3e1ff */
[----:B------:R-:W-:Y:S02]  /*1260*/  ISETP.GE.U32.AND P0, PT, R29, 0x1000, PT ;  /* 0x000010001d00780c */ /* 0x000fe40003f06070 */
[----:B--2---:R-:W-:Y:S01]  /*1270*/  VIMNMX3 R13, R13, R14, R15, !PT ;  /* 0x0000000e0d0d720f */ /* 0x004fe2000780010f */
[----:B------:R-:W-:-:S05]  /*1280*/  IMAD.X R14, R5, 0x1, ~R8, P1 ;  /* 0x00000001050e7824 */ /* 0x000fca00008e0e08 */
[----:B------:R-:W-:Y:S02]  /*1290*/  ISETP.GE.U32.AND.EX P0, PT, R14, RZ, PT, P0 ;  /* 0x000000ff0e00720c */ /* 0x000fe40003f06100 */
        /* <DEDUP_REMOVED lines=9> */
[----:B------:R-:W-:-:S05]  /*1330*/  IADD3 R9, P0, PT, R9, 0x1000, RZ ;  /* 0x0000100009097810 */ /* 0x000fca0007f1e0ff */
[----:B------:R-:W-:Y:S01]  /*1340*/  IMAD.X R8, RZ, RZ, R8, P0 ;  /* 0x000000ffff087224 */ /* 0x000fe200000e0608 */
[----:B------:R-:W-:-:S04]  /*1350*/  ISETP.GT.U32.AND P0, PT, R9, R12, PT ;  /* 0x0000000c0900720c */ /* 0x000fc80003f04070 */
[----:B------:R-:W-:-:S13]  /*1360*/  ISETP.GT.U32.AND.EX P0, PT, R8, R11, PT, P0 ;  /* 0x0000000b0800720c */ /* 0x000fda0003f04100 */
[----:B------:R-:W-:Y:S05]  /*1370*/  @!P0 BRA `(.L_x_1132) ;  /* 0xfffffffc006c8947 */ /* 0x000fea000383ffff */
.L_x_1130:
[----:B------:R-:W-:Y:S01]  /*1380*/  IMAD.IADD R3, R4, 0x1, -R9 ;  /* 0x0000000104037824 */ /* 0x000fe200078e0a09 */
[----:B------:R-:W-:Y:S01]  /*1390*/  ISETP.GE.U32.AND P1, PT, R9, R4, PT ;  /* 0x000000040900720c */ /* 0x000fe20003f26070 */
[----:B------:R-:W-:Y:S03]  /*13a0*/  BSSY.RECONVERGENT B1, `(.L_x_1131) ;  /* 0x0000072000017945 */ /* 0x000fe60003800200 */
[----:B------:R-:W-:-:S04]  /*13b0*/  ISETP.GE.AND P0, PT, R0, R3, PT ;  /* 0x000000030000720c */ /* 0x000fc80003f06270 */
[----:B------:R-:W-:-:S13]  /*13c0*/  ISETP.GE.U32.OR.EX P0, PT, R8, R5, P0, P1 ;  /* 0x000000050800720c */ /* 0x000fda0000706510 */
[----:B------:R-:W-:Y:S05]  /*13d0*/  @P0 BRA `(.L_x_1133) ;  /* 0x0000000400b80947 */ /* 0x000fea0003800000 */
[----:B------:R-:W-:Y:S01]  /*13e0*/  LOP3.LUT R2, RZ, R0, RZ, 0x33, !PT ;  /* 0x00000000ff027212 */ /* 0x000fe200078e33ff */
[----:B------:R-:W-:Y:S03]  /*13f0*/  BSSY.RECONVERGENT B2, `(.L_x_1134) ;  /* 0x0000031000027945 */ /* 0x000fe60003800200 */
[----:B------:R-:W-:Y:S01]  /*1400*/  IADD3 R2, PT, PT, -R9, R4, R2 ;  /* 0x0000000409027210 */ /* 0x000fe20007ffe102 */
[----:B------:R-:W-:-:S03]  /*1410*/  IMAD.MOV.U32 R4, RZ, RZ, R0 ;  /* 0x000000ffff047224 */ /* 0x000fc600078e0000 */
[C---:B------:R-:W-:Y:S02]  /*1420*/  ISETP.GE.U32.AND P1, PT, R2.reuse, 0xf00, PT ;  /* 0x00000f000200780c */ /* 0x040fe40003f26070 */
[----:B------:R-:W-:-:S04]  /*1430*/  LEA.HI R5, R2, 0x1, RZ, 0x18 ;  /* 0x0000000102057811 */ /* 0x000fc800078fc0ff */
[----:B------:R-:W-:-:S04]  /*1440*/  LOP3.LUT R24, R5, 0xf, RZ, 0xc0, !PT ;  /* 0x0000000f05187812 */ /* 0x000fc800078ec0ff */
[----:B------:R-:W-:-:S03]  /*1450*/  ISETP.NE.AND P0, PT, R24, RZ, PT ;  /* 0x000000ff1800720c */ /* 0x000fc60003f05270 */
[----:B------:R-:W-:Y:S10]  /*1460*/  @!P1 BRA `(.L_x_1135) ;  /* 0x0000000000a49947 */ /* 0x000ff40003800000 */
[----:B------:R-:W0:Y:S01]  /*1470*/  LDCU.64 UR4, c[0x0][0x380] ;  /* 0x00007000ff0477ac */ /* 0x000e220008000a00 */
[----:B------:R-:W-:Y:S01]  /*1480*/  IADD3 R3, P1, PT, R0, R9, RZ ;  /* 0x0000000900037210 */ /* 0x000fe20007f3e0ff */
[----:B------:R-:W-:Y:S01]  /*1490*/  IMAD.MOV.U32 R4, RZ, RZ, R0 ;  /* 0x000000ffff047224 */ /* 0x000fe200078e0000 */
[----:B------:R-:W-:-:S03]  /*14a0*/  LOP3.LUT R14, R5, 0x1fffff0, RZ, 0xc0, !PT ;  /* 0x01fffff0050e7812 */ /* 0x000fc600078ec0ff */
[----:B------:R-:W-:Y:S02]  /*14b0*/  IMAD.X R2, RZ, RZ, R8, P1 ;  /* 0x000000ffff027224 */ /* 0x000fe400008e0608 */
[----:B------:R-:W-:Y:S01]  /*14c0*/  IMAD.MOV R14, RZ, RZ, -R14 ;  /* 0x000000ffff0e7224 */ /* 0x000fe200078e0a0e */
[----:B0-----:R-:W-:-:S04]  /*14d0*/  LEA R15, P2, R3, UR4, 0x2 ;  /* 0x00000004030f7c11 */ /* 0x001fc8000f8410ff */
[----:B------:R-:W-:Y:S02]  /*14e0*/  IADD3 R15, P1, PT, R15, 0x2000, RZ ;  /* 0x000020000f0f7810 */ /* 0x000fe40007f3e0ff */
[----:B------:R-:W-:-:S05]  /*14f0*/  LEA.HI.X R3, R3, UR5, R2, 0x2, P2 ;  /* 0x0000000503037c11 */ /* 0x000fca00090f1402 */
[----:B------:R-:W-:-:S07]  /*1500*/  IMAD.X R3, RZ, RZ, R3, P1 ;  /* 0x000000ffff037224 */ /* 0x000fce00008e0603 */
.L_x_1136:
        /* <DEDUP_REMOVED lines=16> */
[----:B------:R0:W5:Y:S01]  /*1610*/  LDG.E R6, desc[UR6][R2.64+0x1c00] ;  /* 0x001c000602067981 */ /* 0x000162000c1e1900 */
        /* <DEDUP_REMOVED lines=9> */
[----:B------:R-:W-:-:S05]  /*16b0*/  IADD3 R15, P2, PT, R2, 0x4000, RZ ;  /* 0x00004000020f7810 */ /* 0x000fca0007f5e0ff */
[----:B0-----:R-:W-:Y:S01]  /*16c0*/  IMAD.X R3, RZ, RZ, R3, P2 ;  /* 0x000000ffff037224 */ /* 0x001fe200010e0603 */
[----:B------:R-:W-:-:S04]  /*16d0*/  VIMNMX3 R7, R11, R12, R7, !PT ;  /* 0x0000000c0b07720f */ /* 0x000fc80007800107 */
[----:B------:R-:W-:Y:S01]  /*16e0*/  VIMNMX3 R10, R7, R13, R6, !PT ;  /* 0x0000000d070a720f */ /* 0x000fe20007800106 */
[----:B------:R-:W-:Y:S06]  /*16f0*/  @P1 BRA `(.L_x_1136) ;  /* 0xfffffffc00841947 */ /* 0x000fec000383ffff */
.L_x_1135:
[----:B------:R-:W-:Y:S05]  /*1700*/  BSYNC.RECONVERGENT B2 ;  /* 0x0000000000027941 */ /* 0x000fea0003800200 */
.L_x_1134:
[----:B------:R-:W-:Y:S05]  /*1710*/  @!P0 BRA `(.L_x_1133) ;  /* 0x0000000000e88947 */ /* 0x000fea0003800000 */
[----:B------:R-:W-:Y:S01]  /*1720*/  ISETP.GE.U32.AND P0, PT, R24, 0x8, PT ;  /* 0x000000081800780c */ /* 0x000fe20003f06070 */
[----:B------:R-:W-:Y:S01]  /*1730*/  BSSY.RECONVERGENT B2, `(.L_x_1137) ;  /* 0x0000016000027945 */ /* 0x000fe20003800200 */
[----:B------:R-:W-:-:S04]  /*1740*/  LOP3.LUT R17, R5, 0x7, RZ, 0xc0, !PT ;  /* 0x0000000705117812 */ /* 0x000fc800078ec0ff */
[----:B------:R-:W-:-:S07]  /*1750*/  ISETP.NE.AND P1, PT, R17, RZ, PT ;  /* 0x000000ff1100720c */ /* 0x000fce0003f25270 */
[----:B------:R-:W-:Y:S06]  /*1760*/  @!P0 BRA `(.L_x_1138) ;  /* 0x0000000000488947 */ /* 0x000fec0003800000 */
[----:B------:R-:W0:Y:S01]  /*1770*/  LDCU.64 UR4, c[0x0][0x380] ;  /* 0x00007000ff0477ac */ /* 0x000e220008000a00 */
[----:B------:R-:W-:-:S05]  /*1780*/  IADD3 R3, P0, PT, R4, R9, RZ ;  /* 0x0000000904037210 */ /* 0x000fca0007f1e0ff */
[----:B------:R-:W-:Y:S01]  /*1790*/  IMAD.X R6, RZ, RZ, R8, P0 ;  /* 0x000000ffff067224 */ /* 0x000fe200000e0608 */
        /* <DEDUP_REMOVED lines=15> */
.L_x_1138:
[----:B------:R-:W-:Y:S05]  /*1890*/  BSYNC.RECONVERGENT B2 ;  /* 0x0000000000027941 */ /* 0x000fea0003800200 */
.L_x_1137:
        /* <DEDUP_REMOVED lines=18> */
.L_x_1140:
[----:B------:R-:W-:Y:S05]  /*19c0*/  BSYNC.RECONVERGENT B2 ;  /* 0x0000000000027941 */ /* 0x000fea0003800200 */
.L_x_1139:
[----:B------:R-:W-:Y:S05]  /*19d0*/  @!P1 BRA `(.L_x_1133) ;  /* 0x0000000000389947 */ /* 0x000fea0003800000 */
[----:B------:R-:W0:Y:S01]  /*19e0*/  LDCU.64 UR4, c[0x0][0x380] ;  /* 0x00007000ff0477ac */ /* 0x000e220008000a00 */
[----:B------:R-:W-:Y:S01]  /*19f0*/  IADD3 R5, P0, PT, R4, R9, RZ ;  /* 0x0000000904057210 */ /* 0x000fe20007f1e0ff */
[----:B------:R-:W-:-:S04]  /*1a00*/  IMAD.MOV R4, RZ, RZ, -R6 ;  /* 0x000000ffff047224 */ /* 0x000fc800078e0a06 */
[----:B------:R-:W-:Y:S01]  /*1a10*/  IMAD.X R8, RZ, RZ, R8, P0 ;  /* 0x000000ffff087224 */ /* 0x000fe200000e0608 */
[----:B0-----:R-:W-:-:S04]  /*1a20*/  LEA R2, P1, R5, UR4, 0x2 ;  /* 0x0000000405027c11 */ /* 0x001fc8000f8210ff */
[----:B------:R-:W-:-:S09]  /*1a30*/  LEA.HI.X R5, R5, UR5, R8, 0x2, P1 ;  /* 0x0000000505057c11 */ /* 0x000fd200088f1408 */
.L_x_1141:
[----:B------:R-:W-:-:S06]  /*1a40*/  IMAD.MOV.U32 R3, RZ, RZ, R5 ;  /* 0x000000ffff037224 */ /* 0x000fcc00078e0005 */
[----:B------:R0:W2:Y:S01]  /*1a50*/  LDG.E R3, desc[UR6][R2.64] ;  /* 0x0000000602037981 */ /* 0x0000a2000c1e1900 */
[----:B------:R-:W-:-:S05]  /*1a60*/  VIADD R4, R4, 0x1 ;  /* 0x0000000104047836 */ /* 0x000fca0000000000 */
[----:B------:R-:W-:Y:S02]  /*1a70*/  ISETP.NE.AND P0, PT, R4, RZ, PT ;  /* 0x000000ff0400720c */ /* 0x000fe40003f05270 */
[----:B0-----:R-:W-:-:S05]  /*1a80*/  IADD3 R2, P1, PT, R2, 0x400, RZ ;  /* 0x0000040002027810 */ /* 0x001fca0007f3e0ff */
[----:B------:R-:W-:Y:S01]  /*1a90*/  IMAD.X R5, RZ, RZ, R5, P1 ;  /* 0x000000ffff057224 */ /* 0x000fe200008e0605 */
[----:B--2---:R-:W-:-:S05]  /*1aa0*/  VIMNMX R10, PT, PT, R3, R10, !PT ;  /* 0x0000000a030a7248 */ /* 0x004fca0007fe0100 */
[----:B------:R-:W-:Y:S05]  /*1ab0*/  @P0 BRA `(.L_x_1141) ;  /* 0xfffffffc00e00947 */ /* 0x000fea000383ffff */
.L_x_1133:
[----:B------:R-:W-:Y:S05]  /*1ac0*/  BSYNC.RECONVERGENT B1 ;  /* 0x0000000000017941 */ /* 0x000fea0003800200 */
.L_x_1131:
[----:B------:R-:W0:Y:S01]  /*1ad0*/  S2R R6, SR_LANEID ;  /* 0x0000000000067919 */ /* 0x000e220000000000 */
[----:B------:R-:W-:Y:S01]  /*1ae0*/  IMAD.MOV.U32 R9, RZ, RZ, R10 ;  /* 0x000000ffff097224 */ /* 0x000fe200078e000a */
[----:B------:R-:W-:-:S04]  /*1af0*/  ISETP.NE.AND P5, PT, R0, RZ, PT ;  /* 0x000000ff0000720c */ /* 0x000fc80003fa5270 */
        /* <DEDUP_REMOVED lines=35> */
[----:B------:R-:W-:-:S07]  /*1d30*/  VIMNMX R9, PT, PT, R0, R3, !PT ;  /* 0x0000000300097248 */ /* 0x000fce0007fe0100 */
.L_x_1129:
[----:B------:R-:W-:Y:S05]  /*1d40*/  BSYNC.RECONVERGENT B0 ;  /* 0x0000000000007941 */ /* 0x000fea0003800200 */
.L_x_1114:
[----:B------:R-:W-:Y:S05]  /*1d50*/  @P5 EXIT ;  /* 0x000000000000594d */ /* 0x000fea0003800000 */
[----:B-12---:R-:W1:Y:S01]  /*1d60*/  LDC.64 R2, c[0x0][0x388] ;  /* 0x0000e200ff027b82 */ /* 0x006e620000000a00 */
[----:B------:R-:W0:Y:S02]  /*1d70*/  LDCU UR4, c[0x0][0x39c] ;  /* 0x00007380ff0477ac */ /* 0x000e240008000800 */
[----:B0-----:R-:W-:-:S05]  /*1d80*/  VIMNMX R9, PT, PT, R9, UR4, !PT ;  /* 0x0000000409097c48 */ /* 0x001fca000ffe0100 */
[----:B-1----:R-:W-:Y:S01]  /*1d90*/  STG.E desc[UR6][R2.64], R9 ;  /* 0x0000000902007986 */ /* 0x002fe2000c101906 */
[----:B------:R-:W-:Y:S05]  /*1da0*/  EXIT ;  /* 0x000000000000794d */ /* 0x000fea0003800000 */
.L_x_1142:
        /* <DEDUP_REMOVED lines=13> */
.L_x_1382:


//--------------------- .text._ZN3cub18CUB_300001_SM_10006detail6reduce28DeviceReduceSingleTileKernelINS2_10policy_hubIijN4cuda3__47maximumIiEEE10Policy1000EPiSB_iS8_iiNS5_3std3__410__identityEEEvT0_T1_T2_T3_T4_T6_ --------------------------
	.section	.text._ZN3cub18CUB_300001_SM_10006detail6reduce28DeviceReduceSingleTileKernelINS2_10policy_hubIijN4cuda3__47maximumIiEEE10Policy1000EPiSB_iS8_iiNS5_3std3__410__identityEEEvT0_T1_T2_T3_T4_T6_,"ax",@progbits
	.align	128
        .global         _ZN3cub18CUB_300001_SM_10006detail6reduce28DeviceReduceSingleTileKernelINS2_10policy_hubIijN4cuda3__47maximumIiEEE10Policy1000EPiSB_iS8_iiNS5_3std3__410__identityEEEvT0_T1_T2_T3_T4_T6_
        .type           _ZN3cub18CUB_300001_SM_10006detail6reduce28DeviceReduceSingleTileKernelINS2_10policy_hubIijN4cuda3__47maximumIiEEE10Policy1000EPiSB_iS8_iiNS5_3std3__410__identityEEEvT0_T1_T2_T3_T4_T6_,@function
        .size           _ZN3cub18CUB_300001_SM_10006detail6reduce28DeviceReduceSingleTileKernelINS2_10policy_hubIijN4cuda3__47maximumIiEEE10Policy1000EPiSB_iS8_iiNS5_3std3__410__identityEEEvT0_T1_T2_T3_T4_T6_,(.L_x_1383 - _ZN3cub18CUB_300001_SM_10006detail6reduce28DeviceReduceSingleTileKernelINS2_10policy_hubIijN4cuda3__47maximumIiEEE10Policy1000EPiSB_iS8_iiNS5_3std3__410__identityEEEvT0_T1_T2_T3_T4_T6_)
        .other          _ZN3cub18CUB_300001_SM_10006detail6reduce28DeviceReduceSingleTileKernelINS2_10policy_hubIijN4cuda3__47maximumIiEEE10Policy1000EPiSB_iS8_iiNS5_3std3__410__identityEEEvT0_T1_T2_T3_T4_T6_,@"STO_CUDA_ENTRY STV_DEFAULT"
_ZN3cub18CUB_300001_SM_10006detail6reduce28DeviceReduceSingleTileKernelINS2_10policy_hubIijN4cuda3__47maximumIiEEE10Policy1000EPiSB_iS8_iiNS5_3std3__410__identityEEEvT0_T1_T2_T3_T4_T6_:
.text._ZN3cub18CUB_300001_SM_10006detail6reduce28DeviceReduceSingleTileKernelINS2_10policy_hubIijN4cuda3__47maximumIiEEE10Policy1000EPiSB_iS8_iiNS5_3std3__410__identityEEEvT0_T1_T2_T3_T4_T6_:
        /* <DEDUP_REMOVED lines=13> */
.L_x_1143:
        /* <DEDUP_REMOVED lines=16> */
.L_x_1148:
[----:B------:R-:W-:Y:S05]  /*01d0*/  BSYNC.RECONVERGENT B1 ;  /* 0x0000000000017941 */ /* 0x000fea0003800200 */
.L_x_1147:
        /* <DEDUP_REMOVED lines=16> */
.L_x_1153:
        /* <DEDUP_REMOVED lines=9> */
.L_x_1152:
[----:B------:R-:W-:Y:S05]  /*0370*/  BSYNC.RECONVERGENT B2 ;  /* 0x0000000000027941 */ /* 0x000fea0003800200 */
.L_x_1151:
        /* <DEDUP_REMOVED lines=8> */
.L_x_1156:
        /* <DEDUP_REMOVED lines=35> */
.L_x_1155:
[----:B------:R-:W-:Y:S05]  /*0630*/  BSYNC.RECONVERGENT B2 ;  /* 0x0000000000027941 */ /* 0x000fea0003800200 */
.L_x_1154:
        /* <DEDUP_REMOVED lines=22> */
.L_x_1158:
[----:B------:R-:W-:Y:S05]  /*07a0*/  BSYNC.RECONVERGENT B2 ;  /* 0x0000000000027941 */ /* 0x000fea0003800200 */
.L_x_1157:
        /* <DEDUP_REMOVED lines=10> */
.L_x_1150:
[----:B------:R-:W-:Y:S05]  /*0850*/  BSYNC.RECONVERGENT B1 ;  /* 0x0000000000017941 */ /* 0x000fea0003800200 */
.L_x_1149:
        /* <DEDUP_REMOVED lines=43> */
.L_x_1159:
        /* <DEDUP_REMOVED lines=59> */
.L_x_1146:
        /* <DEDUP_REMOVED lines=22> */
.L_x_1163:
        /* <DEDUP_REMOVED lines=21> */
.L_x_1161:
        /* <DEDUP_REMOVED lines=20> */
.L_x_1167:
        /* <DEDUP_REMOVED lines=8> */
.L_x_1166:
[----:B------:R-:W-:Y:S05]  /*1330*/  BSYNC.RECONVERGENT B2 ;  /* 0x0000000000027941 */ /* 0x000fea0003800200 */
.L_x_1165:
        /* <DEDUP_REMOVED lines=16> */
.L_x_1170:
        /* <DEDUP_REMOVED lines=39> */
.L_x_1169:
[----:B------:R-:W-:Y:S05]  /*16b0*/  BSYNC.RECONVERGENT B2 ;  /* 0x0000000000027941 */ /* 0x000fea0003800200 */
.L_x_1168:
        /* <DEDUP_REMOVED lines=27> */
.L_x_1172:
[----:B------:R-:W-:Y:S05]  /*1870*/  BSYNC.RECONVERGENT B2 ;  /* 0x0000000000027941 */ /* 0x000fea0003800200 */
.L_x_1171:
        /* <DEDUP_REMOVED lines=10> */
.L_x_1164:
[----:B------:R-:W-:Y:S05]  /*1920*/  BSYNC.RECONVERGENT B1 ;  /* 0x0000000000017941 */ /* 0x000fea0003800200 */
.L_x_1162:
        /* <DEDUP_REMOVED lines=39> */
.L_x_1145:
        /* <DEDUP_REMOVED lines=12> */
.L_x_1175:
[----:B------:R-:W-:Y:S05]  /*1c60*/  BSYNC.RECONVERGENT B1 ;  /* 0x0000000000017941 */ /* 0x000fea0003800200 */
.L_x_1174:
        /* <DEDUP_REMOVED lines=16> */
.L_x_1180:
        /* <DEDUP_REMOVED lines=9> */
.L_x_1179:
[----:B------:R-:W-:Y:S05]  /*1e00*/  BSYNC.RECONVERGENT B2 ;  /* 0x0000000000027941 */ /* 0x000fea0003800200 */
.L_x_1178:
        /* <DEDUP_REMOVED lines=8> */
.L_x_1183:
        /* <DEDUP_REMOVED lines=35> */
.L_x_1182:
[----:B------:R-:W-:Y:S05]  /*20c0*/  BSYNC.RECONVERGENT B2 ;  /* 0x0000000000027941 */ /* 0x000fea0003800200 */
.L_x_1181:
        /* <DEDUP_REMOVED lines=22> */
.L_x_1185:
[----:B------:R-:W-:Y:S05]  /*2230*/  BSYNC.RECONVERGENT B2 ;  /* 0x0000000000027941 */ /* 0x000fea0003800200 */
.L_x_1184:
        /* <DEDUP_REMOVED lines=10> */
.L_x_1177:
[----:B------:R-:W-:Y:S05]  /*22e0*/  BSYNC.RECONVERGENT B1 ;  /* 0x0000000000017941 */ /* 0x000fea0003800200 */
.L_x_1176:
        /* <DEDUP_REMOVED lines=43> */
.L_x_1186:
        /* <DEDUP_REMOVED lines=59> */
.L_x_1173:
        /* <DEDUP_REMOVED lines=33> */
.L_x_1189:
        /* <DEDUP_REMOVED lines=33> */
.L_x_1187:
        /* <DEDUP_REMOVED lines=20> */
.L_x_1193:
        /* <DEDUP_REMOVED lines=8> */
.L_x_1192:
[----:B------:R-:W-:Y:S05]  /*2f30*/  BSYNC.RECONVERGENT B2 ;  /* 0x0000000000027941 */ /* 0x000fea0003800200 */
.L_x_1191:
        /* <DEDUP_REMOVED lines=16> */
.L_x_1196:
        /* <DEDUP_REMOVED lines=39> */
.L_x_1195:
[----:B------:R-:W-:Y:S05]  /*32b0*/  BSYNC.RECONVERGENT B2 ;  /* 0x0000000000027941 */ /* 0x000fea0003800200 */
.L_x_1194:
        /* <DEDUP_REMOVED lines=27> */
.L_x_1198:
[----:B------:R-:W-:Y:S05]  /*3470*/  BSYNC.RECONVERGENT B2 ;  /* 0x0000000000027941 */ /* 0x000fea0003800200 */
.L_x_1197:
        /* <DEDUP_REMOVED lines=10> */
.L_x_1190:
[----:B------:R-:W-:Y:S05]  /*3520*/  BSYNC.RECONVERGENT B1 ;  /* 0x0000000000017941 */ /* 0x000fea0003800200 */
.L_x_1188:
        /* <DEDUP_REMOVED lines=39> */
.L_x_1160:
[----:B------:R-:W-:Y:S05]  /*37a0*/  BSYNC.RECONVERGENT B0 ;  /* 0x0000000000007941 */ /* 0x000fea0003800200 */
.L_x_1144:
[----:B------:R-:W-:Y:S05]  /*37b0*/  @P0 EXIT ;  /* 0x000000000000094d */ /* 0x000fea0003800000 */
[----:B0-23--:R-:W0:Y:S01]  /*37c0*/  LDC.64 R2, c[0x0][0x388] ;  /* 0x0000e200ff027b82 */ /* 0x00de220000000a00 */
[----:B------:R-:W1:Y:S02]  /*37d0*/  LDCU UR4, c[0x0][0x398] ;  /* 0x00007300ff0477ac */ /* 0x000e640008000800 */
[----:B-1--4-:R-:W-:-:S05]  /*37e0*/  VIMNMX R5, PT, PT, R5, UR4, !PT ;  /* 0x0000000405057c48 */ /* 0x012fca000ffe0100 */
[----:B0-----:R-:W-:Y:S01]  /*37f0*/  STG.E desc[UR6][R2.64], R5 ;  /* 0x0000000502007986 */ /* 0x001fe2000c101906 */
[----:B------:R-:W-:Y:S05]  /*3800*/  EXIT ;  /* 0x000000000000794d */ /* 0x000fea0003800000 */
.L_x_1199:
        /* <DEDUP_REMOVED lines=15> */
.L_x_1383:


//--------------------- .text._ZN3cub18CUB_300001_SM_10006detail6reduce18DeviceReduceKernelINS2_10policy_hubIijN4cuda3__47maximumIiEEE10Policy1000EN6thrust24THRUST_300001_SM_1000_NS6detail15normal_iteratorINSC_10device_ptrIiEEEEjS8_iNS5_3std3__410__identityEEEvT0_PT3_T1_NS0_13GridEvenShareISO_EET2_T4_ --------------------------
	.section	.text._ZN3cub18CUB_300001_SM_10006detail6reduce18DeviceReduceKernelINS2_10policy_hubIijN4cuda3__47maximumIiEEE10Policy1000EN6thrust24THRUST_300001_SM_1000_NS6detail15normal_iteratorINSC_10device_ptrIiEEEEjS8_iNS5_3std3__410__identityEEEvT0_PT3_T1_NS0_13GridEvenShareISO_EET2_T4_,"ax",@progbits
	.align	128
        .global         _ZN3cub18CUB_300001_SM_10006detail6reduce18DeviceReduceKernelINS2_10policy_hubIijN4cuda3__47maximumIiEEE10Policy1000EN6thrust24THRUST_300001_SM_1000_NS6detail15normal_iteratorINSC_10device_ptrIiEEEEjS8_iNS5_3std3__410__identityEEEvT0_PT3_T1_NS0_13GridEvenShareISO_EET2_T4_
        .type           _ZN3cub18CUB_300001_SM_10006detail6reduce18DeviceReduceKernelINS2_10policy_hubIijN4cuda3__47maximumIiEEE10Policy1000EN6thrust24THRUST_300001_SM_1000_NS6detail15normal_iteratorINSC_10device_ptrIiEEEEjS8_iNS5_3std3__410__identityEEEvT0_PT3_T1_NS0_13GridEvenShareISO_EET2_T4_,@function
        .size           _ZN3cub18CUB_300001_SM_10006detail6reduce18DeviceReduceKernelINS2_10policy_hubIijN4cuda3__47maximumIiEEE10Policy1000EN6thrust24THRUST_300001_SM_1000_NS6detail15normal_iteratorINSC_10device_ptrIiEEEEjS8_iNS5_3std3__410__identityEEEvT0_PT3_T1_NS0_13GridEvenShareISO_EET2_T4_,(.L_x_1384 - _ZN3cub18CUB_300001_SM_10006detail6reduce18DeviceReduceKernelINS2_10policy_hubIijN4cuda3__47maximumIiEEE10Policy1000EN6thrust24THRUST_300001_SM_1000_NS6detail15normal_iteratorINSC_10device_ptrIiEEEEjS8_iNS5_3std3__410__identityEEEvT0_PT3_T1_NS0_13GridEvenShareISO_EET2_T4_)
        .other          _ZN3cub18CUB_300001_SM_10006detail6reduce18DeviceReduceKernelINS2_10policy_hubIijN4cuda3__47maximumIiEEE10Policy1000EN6thrust24THRUST_300001_SM_1000_NS6detail15normal_iteratorINSC_10device_ptrIiEEEEjS8_iNS5_3std3__410__identityEEEvT0_PT3_T1_NS0_13GridEvenShareISO_EET2_T4_,@"STO_CUDA_ENTRY STV_DEFAULT"
_ZN3cub18CUB_300001_SM_10006detail6reduce18DeviceReduceKernelINS2_10policy_hubIijN4cuda3__47maximumIiEEE10Policy1000EN6thrust24THRUST_300001_SM_1000_NS6detail15normal_iteratorINSC_10device_ptrIiEEEEjS8_iNS5_3std3__410__identityEEEvT0_PT3_T1_NS0_13GridEvenShareISO_EET2_T4_:
.text._ZN3cub18CUB_300001_SM_10006detail6reduce18DeviceReduceKernelINS2_10policy_hubIijN4cuda3__47maximumIiEEE10Policy1000EN6thrust24THRUST_300001_SM_1000_NS6detail15normal_iteratorINSC_10device_ptrIiEEEEjS8_iNS5_3std3__410__identityEEEvT0_PT3_T1_NS0_13GridEvenShareISO_EET2_T4_:
[----:B------:R-:W-:Y:S01]  /*0000*/  LDC R1, c[0x0][0x37c] ;  /* 0x0000df00ff017b82 */ /* 0x000fe20000000800 */
[----:B------:R-:W0:Y:S07]  /*0010*/  S2R R3, SR_CTAID.X ;  /* 0x0000000000037919 */ /* 0x000e2e0000002500 */
[----:B------:R-:W1:Y:S01]  /*0020*/  LDC.64 R8, c[0x0][0x3a8] ;  /* 0x0000ea00ff087b82 */ /* 0x000e620000000a00 */
[----:B------:R-:W2:Y:S01]  /*0030*/  LDCU.64 UR6, c[0x0][0x358] ;  /* 0x00006b00ff0677ac */ /* 0x000ea20008000a00 */
[----:B------:R-:W-:Y:S01]  /*0040*/  BSSY.RECONVERGENT B0, `(.L_x_1200) ;  /* 0x0000228000007945 */ /* 0x000fe20003800200 */
[----:B-1----:R-:W-:-:S02]  /*0050*/  IMAD.SHL.U32 R13, R9, 0x1000, RZ ;  /* 0x00001000090d7824 */ /* 0x002fc400078e00ff */
[----:B0-----:R-:W-:-:S05]  /*0060*/  IMAD R0, R3, -0x1000, R8 ;  /* 0xfffff00003007824 */ /* 0x001fca00078e0208 */
[----:B------:R-:W-:-:S13]  /*0070*/  ISETP.GT.U32.AND P0, PT, R0, 0xfff, PT ;  /* 0x00000fff0000780c */ /* 0x000fda0003f04070 */
[----:B--2---:R-:W-:Y:S05]  /*0080*/  @P0 BRA `(.L_x_1201) ;  /* 0x0000001000280947 */ /* 0x004fea0003800000 */
[----:B------:R-:W0:Y:S01]  /*0090*/  S2R R2, SR_TID.X ;  /* 0x0000000000027919 */ /* 0x000e220000002100 */
[----:B------:R-:W-:Y:S01]  /*00a0*/  BSSY.RECONVERGENT B1, `(.L_x_1202) ;  /* 0x000000a000017945 */ /* 0x000fe20003800200 */
[----:B------:R-:W-:Y:S01]  /*00b0*/  IMAD.MOV.U32 R14, RZ, RZ, RZ ;  /* 0x000000ffff0e7224 */ /* 0x000fe200078e00ff */
[----:B0-----:R-:W-:Y:S01]  /*00c0*/  ISETP.GE.U32.AND P0, PT, R2, R0, PT ;  /* 0x000000000200720c */ /* 0x001fe20003f06070 */
[----:B------:R-:W-:-:S12]  /*00d0*/  IMAD.MOV.U32 R4, RZ, RZ, R2 ;  /* 0x000000ffff047224 */ /* 0x000fd800078e0002 */
[----:B------:R-:W-:Y:S05]  /*00e0*/  @P0 BRA `(.L_x_1203) ;  /* 0x0000000000140947 */ /* 0x000fea0003800000 */
[----:B------:R-:W0:Y:S01]  /*00f0*/  LDC.64 R14, c[0x0][0x380] ;  /* 0x0000e000ff0e7b82 */ /* 0x000e220000000a00 */
[----:B------:R-:W-:-:S04]  /*0100*/  IMAD R5, R3, 0x1000, R2 ;  /* 0x0000100003057824 */ /* 0x000fc800078e0202 */
[----:B0-----:R-:W-:-:S06]  /*0110*/  IMAD.WIDE.U32 R14, R5, 0x4, R14 ;  /* 0x00000004050e7825 */ /* 0x001fcc00078e000e */
[----:B------:R0:W5:Y:S01]  /*0120*/  LDG.E R14, desc[UR6][R14.64] ;  /* 0x000000060e0e7981 */ /* 0x000162000c1e1900 */
[----:B------:R-:W-:-:S07]  /*0130*/  VIADD R4, R2, 0x100 ;  /* 0x0000010002047836 */ /* 0x000fce0000000000 */
.L_x_1203:
[----:B------:R-:W-:Y:S05]  /*0140*/  BSYNC.RECONVERGENT B1 ;  /* 0x0000000000017941 */ /* 0x000fea0003800200 */
.L_x_1202:
[----:B------:R-:W-:Y:S01]  /*0150*/  ISETP.GE.U32.AND P0, PT, R4, R0, PT ;  /* 0x000000000400720c */ /* 0x000fe20003f06070 */
[----:B------:R-:W-:-:S12]  /*0160*/  BSSY.RECONVERGENT B1, `(.L_x_1204) ;  /* 0x0000097000017945 */ /* 0x000fd80003800200 */
[----:B------:R-:W-:Y:S05]  /*0170*/  @P0 BRA `(.L_x_1205) ;  /* 0x0000000800540947 */ /* 0x000fea0003800000 */
[----:B------:R-:W-:Y:S01]  /*0180*/  LOP3.LUT R5, RZ, R4, RZ, 0x33, !PT ;  /* 0x00000004ff057212 */ /* 0x000fe200078e33ff */
[----:B------:R-:W-:Y:S04]  /*0190*/  BSSY.RECONVERGENT B2, `(.L_x_1206) ;  /* 0x000004b000027945 */ /* 0x000fe80003800200 */
[----:B------:R-:W-:-:S04]  /*01a0*/  IMAD.IADD R8, R5, 0x1, R8 ;  /* 0x0000000105087824 */ /* 0x000fc800078e0208 */
[----:B------:R-:W-:-:S05]  /*01b0*/  IMAD R8, R3, -0x1000, R8 ;  /* 0xfffff00003087824 */ /* 0x000fca00078e0208 */
[C---:B------:R-:W-:Y:S02]  /*01c0*/  ISETP.GE.U32.AND P0, PT, R8.reuse, 0xf00, PT ;  /* 0x00000f000800780c */ /* 0x040fe40003f06070 */
[----:B------:R-:W-:-:S04]  /*01d0*/  LEA.HI R5, R8, 0x1, RZ, 0x18 ;  /* 0x0000000108057811 */ /* 0x000fc800078fc0ff */
[----:B------:R-:W-:-:S07]  /*01e0*/  LOP3.LUT R6, R5, 0xf, RZ, 0xc0, !PT ;  /* 0x0000000f05067812 */ /* 0x000fce00078ec0ff */
[----:B------:R-:W-:Y:S05]  /*01f0*/  @!P0 BRA `(.L_x_1207) ;  /* 0x0000000400108947 */ /* 0x000fea0003800000 */
[----:B------:R-:W-:Y:S01]  /*0200*/  LOP3.LUT R9, R5, 0x1fffff0, RZ, 0xc0, !PT ;  /* 0x01fffff005097812 */ /* 0x000fe200078ec0ff */
[----:B------:R-:W-:Y:S01]  /*0210*/  BSSY.RECONVERGENT B3, `(.L_x_1208) ;  /* 0x0000041000037945 */ /* 0x000fe20003800200 */
[----:B------:R-:W-:Y:S01]  /*0220*/  LOP3.LUT R8, R4, 0x800, RZ, 0xfc, !PT ;  /* 0x0000080004087812 */ /* 0x000fe200078efcff */
[----:B------:R-:W-:Y:S02]  /*0230*/  IMAD R4, R3, 0x1000, R4 ;  /* 0x0000100003047824 */ /* 0x000fe400078e0204 */
[----:B------:R-:W-:-:S07]  /*0240*/  IMAD.MOV R9, RZ, RZ, -R9 ;  /* 0x000000ffff097224 */ /* 0x000fce00078e0a09 */
.L_x_1209:
[----:B------:R-:W1:Y:S01]  /*0250*/  LDC.64 R12, c[0x0][0x380] ;  /* 0x0000e000ff0c7b82 */ /* 0x000e620000000a00 */
[C---:B------:R-:W-:Y:S02]  /*0260*/  VIADD R17, R4.reuse, 0x100 ;  /* 0x0000010004117836 */ /* 0x040fe40000000000 */
[----:B-1----:R-:W-:-:S04]  /*0270*/  IMAD.WIDE.U32 R26, R4, 0x4, R12 ;  /* 0x00000004041a7825 */ /* 0x002fc800078e000c */
[--C-:B------:R-:W-:Y:S02]  /*0280*/  IMAD.WIDE.U32 R16, R17, 0x4, R12.reuse ;  /* 0x0000000411107825 */ /* 0x100fe400078e000c */
[----:B------:R-:W2:Y:S04]  /*0290*/  LDG.E R26, desc[UR6][R26.64] ;  /* 0x000000061a1a7981 */ /* 0x000ea8000c1e1900 */
[----:B0-----:R0:W2:Y:S01]  /*02a0*/  LDG.E R15, desc[UR6][R16.64] ;  /* 0x00000006100f7981 */ /* 0x0010a2000c1e1900 */
[C---:B------:R-:W-:Y:S02]  /*02b0*/  VIADD R29, R4.reuse, 0x200 ;  /* 0x00000200041d7836 */ /* 0x040fe40000000000 */
[----:B------:R-:W-:Y:S02]  /*02c0*/  VIADD R23, R4, 0x600 ;  /* 0x0000060004177836 */ /* 0x000fe40000000000 */
[----:B------:R-:W-:-:S04]  /*02d0*/  IMAD.WIDE.U32 R28, R29, 0x4, R12 ;  /* 0x000000041d1c7825 */ /* 0x000fc800078e000c */
[----:B------:R-:W-:Y:S01]  /*02e0*/  VIADD R11, R4, 0x300 ;  /* 0x00000300040b7836 */ /* 0x000fe20000000000 */
[----:B------:R1:W3:Y:S01]  /*02f0*/  LDG.E R25, desc[UR6][R28.64] ;  /* 0x000000061c197981 */ /* 0x0002e2000c1e1900 */
[----:B0-----:R-:W-:-:S04]  /*0300*/  IMAD.WIDE.U32 R16, R23, 0x4, R12 ;  /* 0x0000000417107825 */ /* 0x001fc800078e000c */
[C---:B------:R-:W-:Y:S01]  /*0310*/  VIADD R19, R4.reuse, 0x400 ;  /* 0x0000040004137836 */ /* 0x040fe20000000000 */
[----:B------:R0:W4:Y:S01]  /*0320*/  LDG.E R22, desc[UR6][R16.64] ;  /* 0x0000000610167981 */ /* 0x000122000c1e1900 */
[C---:B------:R-:W-:Y:S02]  /*0330*/  VIADD R21, R4.reuse, 0x500 ;  /* 0x0000050004157836 */ /* 0x040fe40000000000 */
[C---:B------:R-:W-:Y:S02]  /*0340*/  VIADD R27, R4.reuse, 0x700 ;  /* 0x00000700041b7836 */ /* 0x040fe40000000000 */
[----:B-1----:R-:W-:Y:S02]  /*0350*/  VIADD R29, R4, 0x800 ;  /* 0x00000800041d7836 */ /* 0x002fe40000000000 */
[----:B------:R-:W-:-:S04]  /*0360*/  IMAD.WIDE.U32 R10, R11, 0x4, R12 ;  /* 0x000000040b0a7825 */ /* 0x000fc800078e000c */
[--C-:B------:R-:W-:Y:S01]  /*0370*/  IMAD.WIDE.U32 R18, R19, 0x4, R12.reuse ;  /* 0x0000000413127825 */ /* 0x100fe200078e000c */
[----:B------:R1:W3:Y:S03]  /*0380*/  LDG.E R7, desc[UR6][R10.64] ;  /* 0x000000060a077981 */ /* 0x0002e6000c1e1900 */
[--C-:B------:R-:W-:Y:S01]  /*0390*/  IMAD.WIDE.U32 R20, R21, 0x4, R12.reuse ;  /* 0x0000000415147825 */ /* 0x100fe200078e000c */
[----:B------:R-:W4:Y:S03]  /*03a0*/  LDG.E R24, desc[UR6][R18.64] ;  /* 0x0000000612187981 */ /* 0x000f26000c1e1900 */
[--C-:B0-----:R-:W-:Y:S01]  /*03b0*/  IMAD.WIDE.U32 R16, R27, 0x4, R12.reuse ;  /* 0x000000041b107825 */ /* 0x101fe200078e000c */
[----:B------:R0:W4:Y:S03]  /*03c0*/  LDG.E R23, desc[UR6][R20.64] ;  /* 0x0000000614177981 */ /* 0x000126000c1e1900 */
[----:B------:R-:W-:Y:S01]  /*03d0*/  IMAD.WIDE.U32 R28, R29, 0x4, R12 ;  /* 0x000000041d1c7825 */ /* 0x000fe200078e000c */
[----:B------:R-:W4:Y:S03]  /*03e0*/  LDG.E R19, desc[UR6][R16.64] ;  /* 0x0000000610137981 */ /* 0x000f26000c1e1900 */
[----:B------:R-:W-:-:S02]  /*03f0*/  VIADD R27, R4, 0xa00 ;  /* 0x00000a00041b7836 */ /* 0x000fc40000000000 */
[----:B-1----:R-:W-:Y:S01]  /*0400*/  VIADD R11, R4, 0x900 ;  /* 0x00000900040b7836 */ /* 0x002fe20000000000 */
[----:B------:R1:W4:Y:S01]  /*0410*/  LDG.E R18, desc[UR6][R28.64] ;  /* 0x000000061c127981 */ /* 0x000322000c1e1900 */
[----:B0-----:R-:W-:-:S04]  /*0420*/  IMAD.WIDE.U32 R20, R27, 0x4, R12 ;  /* 0x000000041b147825 */ /* 0x001fc800078e000c */
[----:B------:R-:W-:Y:S02]  /*0430*/  VIADD R27, R4, 0xb00 ;  /* 0x00000b00041b7836 */ /* 0x000fe40000000000 */
[----:B------:R-:W-:-:S04]  /*0440*/  IMAD.WIDE.U32 R10, R11, 0x4, R12 ;  /* 0x000000040b0a7825 */ /* 0x000fc800078e000c */
[----:B-1----:R-:W-:Y:S02]  /*0450*/  VIADD R29, R4, 0xc00 ;  /* 0x00000c00041d7836 */ /* 0x002fe40000000000 */
[----:B------:R-:W4:Y:S02]  /*0460*/  LDG.E R11, desc[UR6][R10.64] ;  /* 0x000000060a0b7981 */ /* 0x000f24000c1e1900 */
[----:B------:R-:W-:-:S06]  /*0470*/  IMAD.WIDE.U32 R16, R29, 0x4, R12 ;  /* 0x000000041d107825 */ /* 0x000fcc00078e000c */
[----:B------:R0:W4:Y:S04]  /*0480*/  LDG.E R16, desc[UR6][R16.64] ;  /* 0x0000000610107981 */ /* 0x000128000c1e1900 */
[----:B------:R1:W4:Y:S01]  /*0490*/  LDG.E R10, desc[UR6][R20.64] ;  /* 0x00000006140a7981 */ /* 0x000322000c1e1900 */
[----:B0-----:R-:W-:Y:S01]  /*04a0*/  VIADD R17, R4, 0xf00 ;  /* 0x00000f0004117836 */ /* 0x001fe20000000000 */
[----:B--2--5:R-:W-:Y:S01]  /*04b0*/  VIMNMX3 R26, R14, R26, R15, !PT ;  /* 0x0000001a0e1a720f */ /* 0x024fe2000780010f */
[----:B------:R-:W-:-:S04]  /*04c0*/  IMAD.WIDE.U32 R14, R27, 0x4, R12 ;  /* 0x000000041b0e7825 */ /* 0x000fc800078e000c */
[----:B------:R-:W-:Y:S02]  /*04d0*/  VIADD R27, R4, 0xd00 ;  /* 0x00000d00041b7836 */ /* 0x000fe40000000000 */
[----:B------:R-:W2:Y:S02]  /*04e0*/  LDG.E R15, desc[UR6][R14.64] ;  /* 0x000000060e0f7981 */ /* 0x000ea4000c1e1900 */
[----:B------:R-:W-:-:S04]  /*04f0*/  IMAD.WIDE.U32 R28, R27, 0x4, R12 ;  /* 0x000000041b1c7825 */ /* 0x000fc800078e000c */
[----:B------:R-:W-:Y:S02]  /*0500*/  VIADD R27, R4, 0xe00 ;  /* 0x00000e00041b7836 */ /* 0x000fe40000000000 */
[----:B------:R-:W2:Y:S02]  /*0510*/  LDG.E R29, desc[UR6][R28.64] ;  /* 0x000000061c1d7981 */ /* 0x000ea4000c1e1900 */
[----:B-1----:R-:W-:-:S04]  /*0520*/  IMAD.WIDE.U32 R20, R27, 0x4, R12 ;  /* 0x000000041b147825 */ /* 0x002fc800078e000c */
[----:B------:R-:W-:Y:S02]  /*0530*/  IMAD.WIDE.U32 R12, R17, 0x4, R12 ;  /* 0x00000004110c7825 */ /* 0x000fe400078e000c */
[----:B------:R-:W2:Y:S04]  /*0540*/  LDG.E R20, desc[UR6][R20.64] ;  /* 0x0000000614147981 */ /* 0x000ea8000c1e1900 */
[----:B------:R-:W2:Y:S01]  /*0550*/  LDG.E R12, desc[UR6][R12.64] ;  /* 0x000000060c0c7981 */ /* 0x000ea2000c1e1900 */
[----:B---3--:R-:W-:Y:S01]  /*0560*/  VIMNMX3 R7, R26, R25, R7, !PT ;  /* 0x000000191a07720f */ /* 0x008fe20007800107 */
[----:B------:R-:W-:-:S03]  /*0570*/  VIADD R9, R9, 0x10 ;  /* 0x0000001009097836 */ /* 0x000fc60000000000 */
[----:B----4-:R-:W-:Y:S02]  /*0580*/  VIMNMX3 R7, R7, R24, R23, !PT ;  /* 0x000000180707720f */ /* 0x010fe40007800117 */
[----:B------:R-:W-:Y:S02]  /*0590*/  ISETP.NE.AND P0, PT, R9, RZ, PT ;  /* 0x000000ff0900720c */ /* 0x000fe40003f05270 */
[----:B------:R-:W-:Y:S01]  /*05a0*/  VIMNMX3 R7, R7, R22, R19, !PT ;  /* 0x000000160707720f */ /* 0x000fe20007800113 */
[----:B------:R-:W-:Y:S02]  /*05b0*/  VIADD R8, R8, 0x1000 ;  /* 0x0000100008087836 */ /* 0x000fe40000000000 */
[----:B------:R-:W-:Y:S01]  /*05c0*/  VIADD R4, R4, 0x1000 ;  /* 0x0000100004047836 */ /* 0x000fe20000000000 */
[----:B------:R-:W-:-:S04]  /*05d0*/  VIMNMX3 R7, R7, R18, R11, !PT ;  /* 0x000000120707720f */ /* 0x000fc8000780010b */
[----:B--2---:R-:W-:-:S04]  /*05e0*/  VIMNMX3 R7, R7, R10, R15, !PT ;  /* 0x0000000a0707720f */ /* 0x004fc8000780010f */
[----:B------:R-:W-:-:S04]  /*05f0*/  VIMNMX3 R7, R7, R16, R29, !PT ;  /* 0x000000100707720f */ /* 0x000fc8000780011d */
[----:B------:R-:W-:Y:S01]  /*0600*/  VIMNMX3 R14, R7, R20, R12, !PT ;  /* 0x00000014070e720f */ /* 0x000fe2000780010c */
[----:B------:R-:W-:Y:S06]  /*0610*/  @P0 BRA `(.L_x_1209) ;  /* 0xfffffffc000c0947 */ /* 0x000fec000383ffff */
[----:B------:R-:W-:Y:S05]  /*0620*/  BSYNC.RECONVERGENT B3 ;  /* 0x0000000000037941 */ /* 0x000fea0003800200 */
.L_x_1208:
[----:B------:R-:W-:-:S07]  /*0630*/  VIADD R4, R8, 0xfffff800 ;  /* 0xfffff80008047836 */ /* 0x000fce0000000000 */
.L_x_1207:
[----:B------:R-:W-:Y:S05]  /*0640*/  BSYNC.RECONVERGENT B2 ;  /* 0x0000000000027941 */ /* 0x000fea0003800200 */
.L_x_1206:
[----:B------:R-:W-:-:S13]  /*0650*/  ISETP.NE.AND P0, PT, R6, RZ, PT ;  /* 0x000000ff0600720c */ /* 0x000fda0003f05270 */
[----:B------:R-:W-:Y:S05]  /*0660*/  @!P0 BRA `(.L_x_1205) ;  /* 0x0000000400188947 */ /* 0x000fea0003800000 */
[----:B------:R-:W-:Y:S01]  /*0670*/  ISETP.GE.U32.AND P0, PT, R6, 0x8, PT ;  /* 0x000000080600780c */ /* 0x000fe20003f06070 */
[----:B------:R-:W-:Y:S01]  /*0680*/  BSSY.RECONVERGENT B2, `(.L_x_1210) ;  /* 0x0000022000027945 */ /* 0x000fe20003800200 */
[----:B------:R-:W-:-:S04]  /*0690*/  LOP3.LUT R24, R5, 0x7, RZ, 0xc0, !PT ;  /* 0x0000000705187812 */ /* 0x000fc800078ec0ff */
[----:B------:R-:W-:-:S07]  /*06a0*/  ISETP.NE.AND P1, PT, R24, RZ, PT ;  /* 0x000000ff1800720c */ /* 0x000fce0003f25270 */
[----:B------:R-:W-:Y:S06]  /*06b0*/  @!P0 BRA `(.L_x_1211) ;  /* 0x0000000000788947 */ /* 0x000fec0003800000 */
[----:B------:R-:W1:Y:S01]  /*06c0*/  LDC.64 R10, c[0x0][0x380] ;  /* 0x0000e000ff0a7b82 */ /* 0x000e620000000a00 */
[----:B------:R-:W-:-:S05]  /*06d0*/  LEA R27, R3, R4, 0xc ;  /* 0x00000004031b7211 */ /* 0x000fca00078e60ff */
[C---:B------:R-:W-:Y:S02]  /*06e0*/  VIADD R21, R27.reuse, 0x100 ;  /* 0x000001001b157836 */ /* 0x040fe40000000000 */
[C---:B------:R-:W-:Y:S02]  /*06f0*/  VIADD R17, R27.reuse, 0x300 ;  /* 0x000003001b117836 */ /* 0x040fe40000000000 */
[C---:B------:R-:W-:Y:S02]  /*0700*/  VIADD R23, R27.reuse, 0x200 ;  /* 0x000002001b177836 */ /* 0x040fe40000000000 */
[C---:B------:R-:W-:Y:S02]  /*0710*/  VIADD R7, R27.reuse, 0x400 ;  /* 0x000004001b077836 */ /* 0x040fe40000000000 */
[C---:B------:R-:W-:Y:S02]  /*0720*/  VIADD R9, R27.reuse, 0x500 ;  /* 0x000005001b097836 */ /* 0x040fe40000000000 */
[----:B------:R-:W-:-:S02]  /*0730*/  VIADD R25, R27, 0x600 ;  /* 0x000006001b197836 */ /* 0x000fc40000000000 */
[----:B-1----:R-:W-:-:S04]  /*0740*/  IMAD.WIDE.U32 R12, R27, 0x4, R10 ;  /* 0x000000041b0c7825 */ /* 0x002fc800078e000a */
[--C-:B------:R-:W-:Y:S01]  /*0750*/  IMAD.WIDE.U32 R20, R21, 0x4, R10.reuse ;  /* 0x0000000415147825 */ /* 0x100fe200078e000a */
[----:B0-----:R0:W2:Y:S03]  /*0760*/  LDG.E R15, desc[UR6][R12.64] ;  /* 0x000000060c0f7981 */ /* 0x0010a6000c1e1900 */
[--C-:B------:R-:W-:Y:S01]  /*0770*/  IMAD.WIDE.U32 R16, R17, 0x4, R10.reuse ;  /* 0x0000000411107825 */ /* 0x100fe200078e000a */
[----:B------:R-:W2:Y:S03]  /*0780*/  LDG.E R18, desc[UR6][R20.64] ;  /* 0x0000000614127981 */ /* 0x000ea6000c1e1900 */
[----:B------:R-:W-:Y:S02]  /*0790*/  IMAD.WIDE.U32 R22, R23, 0x4, R10 ;  /* 0x0000000417167825 */ /* 0x000fe400078e000a */
[----:B------:R-:W3:Y:S02]  /*07a0*/  LDG.E R16, desc[UR6][R16.64] ;  /* 0x0000000610107981 */ /* 0x000ee4000c1e1900 */
[----:B------:R-:W-:-:S02]  /*07b0*/  VIADD R27, R27, 0x700 ;  /* 0x000007001b1b7836 */ /* 0x000fc40000000000 */
[--C-:B------:R-:W-:Y:S01]  /*07c0*/  IMAD.WIDE.U32 R6, R7, 0x4, R10.reuse ;  /* 0x0000000407067825 */ /* 0x100fe200078e000a */
[----:B------:R-:W3:Y:S03]  /*07d0*/  LDG.E R19, desc[UR6][R22.64] ;  /* 0x0000000616137981 */ /* 0x000ee6000c1e1900 */
[--C-:B------:R-:W-:Y:S02]  /*07e0*/  IMAD.WIDE.U32 R8, R9, 0x4, R10.reuse ;  /* 0x0000000409087825 */ /* 0x100fe400078e000a */
[----:B------:R-:W4:Y:S02]  /*07f0*/  LDG.E R7, desc[UR6][R6.64] ;  /* 0x0000000606077981 */ /* 0x000f24000c1e1900 */
[--C-:B0-----:R-:W-:Y:S02]  /*0800*/  IMAD.WIDE.U32 R12, R25, 0x4, R10.reuse ;  /* 0x00000004190c7825 */ /* 0x101fe400078e000a */
[----:B------:R-:W4:Y:S02]  /*0810*/  LDG.E R8, desc[UR6][R8.64] ;  /* 0x0000000608087981 */ /* 0x000f24000c1e1900 */
[----:B------:R-:W-:-:S02]  /*0820*/  IMAD.WIDE.U32 R10, R27, 0x4, R10 ;  /* 0x000000041b0a7825 */ /* 0x000fc400078e000a */
[----:B------:R-:W4:Y:S04]  /*0830*/  LDG.E R13, desc[UR6][R12.64] ;  /* 0x000000060c0d7981 */ /* 0x000f28000c1e1900 */
[----:B------:R-:W4:Y:S01]  /*0840*/  LDG.E R10, desc[UR6][R10.64] ;  /* 0x000000060a0a7981 */ /* 0x000f22000c1e1900 */
[----:B------:R-:W-:Y:S01]  /*0850*/  VIADD R4, R4, 0x800 ;  /* 0x0000080004047836 */ /* 0x000fe20000000000 */
[----:B--2--5:R-:W-:-:S04]  /*0860*/  VIMNMX3 R18, R14, R15, R18, !PT ;  /* 0x0000000f0e12720f */ /* 0x024fc80007800112 */
[----:B---3--:R-:W-:-:S04]  /*0870*/  VIMNMX3 R18, R18, R19, R16, !PT ;  /* 0x000000131212720f */ /* 0x008fc80007800110 */
[----:B----4-:R-:W-:-:S04]  /*0880*/  VIMNMX3 R18, R18, R7, R8, !PT ;  /* 0x000000071212720f */ /* 0x010fc80007800108 */
[----:B------:R-:W-:-:S07]  /*0890*/  VIMNMX3 R14, R18, R13, R10, !PT ;  /* 0x0000000d120e720f */ /* 0x000fce000780010a */
.L_x_1211:
[----:B------:R-:W-:Y:S05]  /*08a0*/  BSYNC.RECONVERGENT B2 ;  /* 0x0000000000027941 */ /* 0x000fea0003800200 */
.L_x_1210:
[----:B------:R-:W-:Y:S05]  /*08b0*/  @!P1 BRA `(.L_x_1205) ;  /* 0x0000000000849947 */ /* 0x000fea0003800000 */
[----:B------:R-:W-:Y:S01]  /*08c0*/  ISETP.GE.U32.AND P0, PT, R24, 0x4, PT ;  /* 0x000000041800780c */ /* 0x000fe20003f06070 */
[----:B------:R-:W-:Y:S01]  /*08d0*/  BSSY.RECONVERGENT B2, `(.L_x_1212) ;  /* 0x0000014000027945 */ /* 0x000fe20003800200 */
[----:B------:R-:W-:-:S04]  /*08e0*/  LOP3.LUT R5, R5, 0x3, RZ, 0xc0, !PT ;  /* 0x0000000305057812 */ /* 0x000fc800078ec0ff */
[----:B------:R-:W-:-:S07]  /*08f0*/  ISETP.NE.AND P1, PT, R5, RZ, PT ;  /* 0x000000ff0500720c */ /* 0x000fce0003f25270 */
[----:B------:R-:W-:Y:S06]  /*0900*/  @!P0 BRA `(.L_x_1213) ;  /* 0x0000000000408947 */ /* 0x000fec0003800000 */
[----:B------:R-:W1:Y:S01]  /*0910*/  LDC.64 R6, c[0x0][0x380] ;  /* 0x0000e000ff067b82 */ /* 0x000e620000000a00 */
[----:B------:R-:W-:-:S04]  /*0920*/  IMAD R11, R3, 0x1000, R4 ;  /* 0x00001000030b7824 */ /* 0x000fc800078e0204 */
[C---:B------:R-:W-:Y:S02]  /*0930*/  VIADD R13, R11.reuse, 0x100 ;  /* 0x000001000b0d7836 */ /* 0x040fe40000000000 */
[C---:B0-----:R-:W-:Y:S02]  /*0940*/  VIADD R15, R11.reuse, 0x200 ;  /* 0x000002000b0f7836 */ /* 0x041fe40000000000 */
[C---:B------:R-:W-:Y:S02]  /*0950*/  VIADD R17, R11.reuse, 0x300 ;  /* 0x000003000b117836 */ /* 0x040fe40000000000 */
[----:B-1----:R-:W-:-:S04]  /*0960*/  IMAD.WIDE.U32 R8, R11, 0x4, R6 ;  /* 0x000000040b087825 */ /* 0x002fc800078e0006 */
[--C-:B------:R-:W-:Y:S02]  /*0970*/  IMAD.WIDE.U32 R10, R13, 0x4, R6.reuse ;  /* 0x000000040d0a7825 */ /* 0x100fe400078e0006 */
[----:B------:R-:W2:Y:S02]  /*0980*/  LDG.E R9, desc[UR6][R8.64] ;  /* 0x0000000608097981 */ /* 0x000ea4000c1e1900 */
[--C-:B------:R-:W-:Y:S02]  /*0990*/  IMAD.WIDE.U32 R12, R15, 0x4, R6.reuse ;  /* 0x000000040f0c7825 */ /* 0x100fe400078e0006 */
[----:B------:R-:W2:Y:S02]  /*09a0*/  LDG.E R10, desc[UR6][R10.64] ;  /* 0x000000060a0a7981 */ /* 0x000ea4000c1e1900 */
[----:B------:R-:W-:Y:S02]  /*09b0*/  IMAD.WIDE.U32 R6, R17, 0x4, R6 ;  /* 0x0000000411067825 */ /* 0x000fe400078e0006 */
[----:B------:R-:W3:Y:S04]  /*09c0*/  LDG.E R13, desc[UR6][R12.64] ;  /* 0x000000060c0d7981 */ /* 0x000ee8000c1e1900 */
[----:B------:R-:W3:Y:S01]  /*09d0*/  LDG.E R6, desc[UR6][R6.64] ;  /* 0x0000000606067981 */ /* 0x000ee2000c1e1900 */
[----:B------:R-:W-:Y:S01]  /*09e0*/  VIADD R4, R4, 0x400 ;  /* 0x0000040004047836 */ /* 0x000fe20000000000 */
[----:B--2--5:R-:W-:-:S04]  /*09f0*/  VIMNMX3 R14, R14, R9, R10, !PT ;  /* 0x000000090e0e720f */ /* 0x024fc8000780010a */
[----:B---3--:R-:W-:-:S07]  /*0a00*/  VIMNMX3 R14, R14, R13, R6, !PT ;  /* 0x0000000d0e0e720f */ /* 0x008fce0007800106 */
.L_x_1213:
[----:B------:R-:W-:Y:S05]  /*0a10*/  BSYNC.RECONVERGENT B2 ;  /* 0x0000000000027941 */ /* 0x000fea0003800200 */
.L_x_1212:
[----:B------:R-:W-:Y:S05]  /*0a20*/  @!P1 BRA `(.L_x_1205) ;  /* 0x0000000000289947 */ /* 0x000fea0003800000 */
[----:B------:R-:W1:Y:S01]  /*0a30*/  LDC.64 R6, c[0x0][0x380] ;  /* 0x0000e000ff067b82 */ /* 0x000e620000000a00 */
[----:B------:R-:W-:Y:S02]  /*0a40*/  IMAD R9, R3, 0x1000, R4 ;  /* 0x0000100003097824 */ /* 0x000fe400078e0204 */
[----:B------:R-:W-:-:S07]  /*0a50*/  IMAD.MOV R8, RZ, RZ, -R5 ;  /* 0x000000ffff087224 */ /* 0x000fce00078e0a05 */
.L_x_1214:
[----:B-1----:R-:W-:-:S06]  /*0a60*/  IMAD.WIDE.U32 R4, R9, 0x4, R6 ;  /* 0x0000000409047825 */ /* 0x002fcc00078e0006 */
[----:B------:R-:W2:Y:S01]  /*0a70*/  LDG.E R5, desc[UR6][R4.64] ;  /* 0x0000000604057981 */ /* 0x000ea2000c1e1900 */
[----:B------:R-:W-:Y:S02]  /*0a80*/  VIADD R8, R8, 0x1 ;  /* 0x0000000108087836 */ /* 0x000fe40000000000 */
[----:B------:R-:W-:-:S03]  /*0a90*/  VIADD R9, R9, 0x100 ;  /* 0x0000010009097836 */ /* 0x000fc60000000000 */
[----:B------:R-:W-:Y:S02]  /*0aa0*/  ISETP.NE.AND P0, PT, R8, RZ, PT ;  /* 0x000000ff0800720c */ /* 0x000fe40003f05270 */
[----:B--2--5:R-:W-:-:S11]  /*0ab0*/  VIMNMX R14, PT, PT, R5, R14, !PT ;  /* 0x0000000e050e7248 */ /* 0x024fd60007fe0100 */
[----:B------:R-:W-:Y:S05]  /*0ac0*/  @P0 BRA `(.L_x_1214) ;  /* 0xfffffffc00e40947 */ /* 0x000fea000383ffff */
.L_x_1205:
[----:B------:R-:W-:Y:S05]  /*0ad0*/  BSYNC.RECONVERGENT B1 ;  /* 0x0000000000017941 */ /* 0x000fea0003800200 */
.L_x_1204:
[----:B------:R-:W-:-:S13]  /*0ae0*/  ISETP.GE.U32.AND P0, PT, R0, 0x100, PT ;  /* 0x000001000000780c */ /* 0x000fda0003f06070 */
[----:B------:R-:W-:Y:S05]  /*0af0*/  @!P0 BRA `(.L_x_1215) ;  /* 0x0000000000a08947 */ /* 0x000fea0003800000 */
[----:B------:R-:W1:Y:S01]  /*0b00*/  S2R R8, SR_LANEID ;  /* 0x0000000000087919 */ /* 0x000e620000000000 */
[----:B-----5:R-:W2:Y:S02]  /*0b10*/  SHFL.DOWN PT, R0, R14, 0x1, 0x1f ;  /* 0x08201f000e007f89 */ /* 0x020ea400000e0000 */
[----:B--2---:R-:W-:Y:S02]  /*0b20*/  VIMNMX R0, PT, PT, R0, R14, !PT ;  /* 0x0000000e00007248 */ /* 0x004fe40007fe0100 */
[C---:B-1----:R-:W-:Y:S02]  /*0b30*/  ISETP.GT.AND P0, PT, R8.reuse, 0x1e, PT ;  /* 0x0000001e0800780c */ /* 0x042fe40003f04270 */
[----:B------:R-:W-:Y:S02]  /*0b40*/  ISETP.NE.AND P1, PT, R8, RZ, PT ;  /* 0x000000ff0800720c */ /* 0x000fe40003f25270 */
[----:B------:R-:W-:Y:S02]  /*0b50*/  SEL R0, R14, R0, P0 ;  /* 0x000000000e007207 */ /* 0x000fe40000000000 */
[----:B------:R-:W-:-:S03]  /*0b60*/  ISETP.GT.AND P0, PT, R8, 0x1d, PT ;  /* 0x0000001d0800780c */ /* 0x000fc60003f04270 */
[----:B------:R-:W1:Y:S06]  /*0b70*/  SHFL.DOWN PT, R5, R0, 0x2, 0x1f ;  /* 0x08401f0000057f89 */ /* 0x000e6c00000e0000 */
[----:B------:R-:W2:Y:S01]  /*0b80*/  @!P1 S2R R7, SR_CgaCtaId ;  /* 0x0000000000079919 */ /* 0x000ea20000008800 */
[----:B------:R-:W-:Y:S02]  /*0b90*/  @!P1 MOV R6, 0x400 ;  /* 0x0000040000069802 */ /* 0x000fe40000000f00 */
[----:B------:R-:W-:-:S04]  /*0ba0*/  @!P1 SHF.R.U32.HI R4, RZ, 0x3, R2 ;  /* 0x00000003ff049819 */ /* 0x000fc80000011602 */
[----:B------:R-:W-:Y:S02]  /*0bb0*/  @!P1 LOP3.LUT R4, R4, 0x7c, RZ, 0xc0, !PT ;  /* 0x0000007c04049812 */ /* 0x000fe400078ec0ff */
[----:B-1----:R-:W-:Y:S02]  /*0bc0*/  @!P0 VIMNMX R0, PT, PT, R0, R5, !PT ;  /* 0x0000000500008248 */ /* 0x002fe40007fe0100 */
[----:B------:R-:W-:-:S03]  /*0bd0*/  ISETP.GT.AND P0, PT, R8, 0x1b, PT ;  /* 0x0000001b0800780c */ /* 0x000fc60003f04270 */
[----:B------:R-:W1:Y:S01]  /*0be0*/  SHFL.DOWN PT, R5, R0, 0x4, 0x1f ;  /* 0x08801f0000057f89 */ /* 0x000e6200000e0000 */
[----:B--2---:R-:W-:-:S05]  /*0bf0*/  @!P1 LEA R7, R7, R6, 0x18 ;  /* 0x0000000607079211 */ /* 0x004fca00078ec0ff */
[----:B------:R-:W-:-:S04]  /*0c00*/  @!P1 IMAD.IADD R4, R4, 0x1, R7 ;  /* 0x0000000104049824 */ /* 0x000fc800078e0207 */
[----:B-1----:R-:W-:Y:S02]  /*0c10*/  @!P0 VIMNMX R0, PT, PT, R0, R5, !PT ;  /* 0x0000000500008248 */ /* 0x002fe40007fe0100 */
[----:B------:R-:W-:-:S03]  /*0c20*/  ISETP.GT.AND P0, PT, R8, 0x17, PT ;  /* 0x000000170800780c */ /* 0x000fc60003f04270 */
[----:B------:R-:W1:Y:S10]  /*0c30*/  SHFL.DOWN PT, R5, R0, 0x8, 0x1f ;  /* 0x09001f0000057f89 */ /* 0x000e7400000e0000 */
[----:B-1----:R-:W-:-:S02]  /*0c40*/  @!P0 VIMNMX R0, PT, PT, R0, R5, !PT ;  /* 0x0000000500008248 */ /* 0x002fc40007fe0100 */
[----:B------:R-:W-:-:S03]  /*0c50*/  ISETP.NE.AND P0, PT, R2, RZ, PT ;  /* 0x000000ff0200720c */ /* 0x000fc60003f05270 */
[----:B------:R-:W1:Y:S02]  /*0c60*/  SHFL.DOWN PT, R5, R0, 0x10, 0x1f ;  /* 0x0a001f0000057f89 */ /* 0x000e6400000e0000 */
[----:B-1----:R-:W-:-:S05]  /*0c70*/  VIMNMX R5, PT, PT, R0, R5, !PT ;  /* 0x0000000500057248 */ /* 0x002fca0007fe0100 */
        /* <DEDUP_REMOVED lines=9> */
[----:B--2---:R-:W1:Y:S04]  /*0d10*/  LDS.128 R4, [UR4+0x10] ;  /* 0x00001004ff047984 */ /* 0x004e680008000c00 */
[----:B------:R-:W2:Y:S01]  /*0d20*/  LDS.64 R10, [UR4+0x20] ;  /* 0x00002004ff0a7984 */ /* 0x000ea20008000a00 */
[----:B-1----:R-:W-:-:S04]  /*0d30*/  VIMNMX3 R0, R9, R0, R4, !PT ;  /* 0x000000000900720f */ /* 0x002fc80007800104 */
[----:B------:R-:W-:-:S04]  /*0d40*/  VIMNMX3 R0, R0, R5, R6, !PT ;  /* 0x000000050000720f */ /* 0x000fc80007800106 */
[----:B--2---:R-:W-:-:S04]  /*0d50*/  VIMNMX3 R0, R0, R7, R10, !PT ;  /* 0x000000070000720f */ /* 0x004fc8000780010a */
[----:B------:R-:W-:Y:S01]  /*0d60*/  VIMNMX R9, PT, PT, R0, R11, !PT ;  /* 0x0000000b00097248 */ /* 0x000fe20007fe0100 */
[----:B------:R-:W-:Y:S06]  /*0d70*/  BRA `(.L_x_1216) ;  /* 0x0000001400507947 */ /* 0x000fec0003800000 */
.L_x_1215:
[----:B------:R-:W1:Y:S01]  /*0d80*/  S2R R8, SR_LANEID ;  /* 0x0000000000087919 */ /* 0x000e620000000000 */
[----:B------:R-:W-:-:S04]  /*0d90*/  LOP3.LUT R4, R2, 0x3e0, RZ, 0xc0, !PT ;  /* 0x000003e002047812 */ /* 0x000fc800078ec0ff */
[----:B------:R-:W-:Y:S01]  /*0da0*/  LOP3.LUT R7, RZ, R4, RZ, 0x33, !PT ;  /* 0x00000004ff077212 */ /* 0x000fe200078e33ff */
[----:B------:R-:W-:-:S04]  /*0db0*/  VIADD R5, R4, 0x20 ;  /* 0x0000002004057836 */ /* 0x000fc80000000000 */
[----:B------:R-:W-:Y:S01]  /*0dc0*/  IMAD.IADD R7, R0, 0x1, R7 ;  /* 0x0000000100077824 */ /* 0x000fe200078e0207 */
[----:B------:R-:W-:-:S04]  /*0dd0*/  ISETP.GT.U32.AND P0, PT, R5, R0, PT ;  /* 0x000000000500720c */ /* 0x000fc80003f04070 */
[----:B------:R-:W-:-:S05]  /*0de0*/  SEL R7, R7, 0x1f, P0 ;  /* 0x0000001f07077807 */ /* 0x000fca0000000000 */
[----:B-----5:R-:W2:Y:S01]  /*0df0*/  SHFL.DOWN PT, R4, R14, 0x1, R7 ;  /* 0x082000000e047989 */ /* 0x020ea200000e0007 */
[C---:B-1----:R-:W-:Y:S02]  /*0e00*/  ISETP.GE.AND P0, PT, R8.reuse, R7, PT ;  /* 0x000000070800720c */ /* 0x042fe40003f06270 */
[C---:B------:R-:W-:Y:S02]  /*0e10*/  IADD3 R6, PT, PT, R8.reuse, 0x2, RZ ;  /* 0x0000000208067810 */ /* 0x040fe40007ffe0ff */
[----:B------:R-:W-:-:S09]  /*0e20*/  ISETP.NE.AND P1, PT, R8, RZ, PT ;  /* 0x000000ff0800720c */ /* 0x000fd20003f25270 */
[----:B--2---:R-:W-:Y:S02]  /*0e30*/  @!P0 VIMNMX R14, PT, PT, R4, R14, !PT ;  /* 0x0000000e040e8248 */ /* 0x004fe40007fe0100 */
[----:B------:R-:W-:Y:S01]  /*0e40*/  ISETP.GT.AND P0, PT, R6, R7, PT ;  /* 0x000000070600720c */ /* 0x000fe20003f04270 */
[----:B------:R-:W-:Y:S01]  /*0e50*/  VIADD R6, R8, 0x4 ;  /* 0x0000000408067836 */ /* 0x000fe20000000000 */
[----:B------:R-:W1:Y:S01]  /*0e60*/  @!P1 S2R R9, SR_CgaCtaId ;  /* 0x0000000000099919 */ /* 0x000e620000008800 */
[----:B------:R-:W-:Y:S01]  /*0e70*/  @!P1 SHF.R.U32.HI R5, RZ, 0x3, R2 ;  /* 0x00000003ff059819 */ /* 0x000fe20000011602 */
[----:B------:R-:W2:Y:S03]  /*0e80*/  SHFL.DOWN PT, R4, R14, 0x2, R7 ;  /* 0x084000000e047989 */ /* 0x000ea600000e0007 */
[----:B------:R-:W-:-:S06]  /*0e90*/  @!P1 LOP3.LUT R5, R5, 0x7c, RZ, 0xc0, !PT ;  /* 0x0000007c05059812 */ /* 0x000fcc00078ec0ff */
[----:B--2---:R-:W-:Y:S02]  /*0ea0*/  @!P0 VIMNMX R14, PT, PT, R14, R4, !PT ;  /* 0x000000040e0e8248 */ /* 0x004fe40007fe0100 */
[----:B------:R-:W-:Y:S01]  /*0eb0*/  ISETP.GT.AND P0, PT, R6, R7, PT ;  /* 0x000000070600720c */ /* 0x000fe20003f04270 */
[----:B------:R-:W-:Y:S02]  /*0ec0*/  VIADD R6, R8, 0x8 ;  /* 0x0000000808067836 */ /* 0x000fe40000000000 */
[----:B------:R-:W2:Y:S10]  /*0ed0*/  SHFL.DOWN PT, R4, R14, 0x4, R7 ;  /* 0x088000000e047989 */ /* 0x000eb400000e0007 */
[----:B--2---:R-:W-:-:S02]  /*0ee0*/  @!P0 VIMNMX R14, PT, PT, R14, R4, !PT ;  /* 0x000000040e0e8248 */ /* 0x004fc40007fe0100 */
[----:B------:R-:W-:Y:S01]  /*0ef0*/  ISETP.GT.AND P0, PT, R6, R7, PT ;  /* 0x000000070600720c */ /* 0x000fe20003f04270 */
[----:B------:R-:W-:Y:S02]  /*0f00*/  VIADD R6, R8, 0x10 ;  /* 0x0000001008067836 */ /* 0x000fe40000000000 */
[----:B------:R-:W2:Y:S10]  /*0f10*/  SHFL.DOWN PT, R4, R14, 0x8, R7 ;  /* 0x090000000e047989 */ /* 0x000eb400000e0007 */
[----:B--2---:R-:W-:-:S02]  /*0f20*/  @!P0 VIMNMX R14, PT, PT, R14, R4, !PT ;  /* 0x000000040e0e8248 */ /* 0x004fc40007fe0100 */
[----:B------:R-:W-:Y:S02]  /*0f30*/  ISETP.GT.AND P0, PT, R6, R7, PT ;  /* 0x000000070600720c */ /* 0x000fe40003f04270 */
[----:B------:R-:W-:Y:S01]  /*0f40*/  @!P1 MOV R6, 0x400 ;  /* 0x0000040000069802 */ /* 0x000fe20000000f00 */
[----:B------:R-:W2:Y:S03]  /*0f50*/  SHFL.DOWN PT, R4, R14, 0x10, R7 ;  /* 0x0a0000000e047989 */ /* 0x000ea600000e0007 */
[----:B-1----:R-:W-:-:S05]  /*0f60*/  @!P1 LEA R6, R9, R6, 0x18 ;  /* 0x0000000609069211 */ /* 0x002fca00078ec0ff */
[----:B------:R-:W-:Y:S02]  /*0f70*/  @!P1 IMAD.IADD R6, R5, 0x1, R6 ;  /* 0x0000000105069824 */ /* 0x000fe400078e0206 */
[----:B--2---:R-:W-:Y:S02]  /*0f80*/  @!P0 VIMNMX R14, PT, PT, R14, R4, !PT ;  /* 0x000000040e0e8248 */ /* 0x004fe40007fe0100 */
[----:B------:R-:W-:-:S03]  /*0f90*/  ISETP.NE.AND P0, PT, R2, RZ, PT ;  /* 0x000000ff0200720c */ /* 0x000fc60003f05270 */
[----:B------:R-:W-:-:S05]  /*0fa0*/  IMAD.MOV.U32 R9, RZ, RZ, R14 ;  /* 0x000000ffff097224 */ /* 0x000fca00078e000e */
[----:B------:R1:W-:Y:S01]  /*0fb0*/  @!P1 STS [R6+0x8], R9 ;  /* 0x0000080906009388 */ /* 0x0003e20000000800 */
[----:B------:R-:W-:Y:S06]  /*0fc0*/  BAR.SYNC.DEFER_BLOCKING 0x0 ;  /* 0x0000000000007b1d */ /* 0x000fec0000010000 */
[----:B------:R-:W-:Y:S05]  /*0fd0*/  @P0 BRA `(.L_x_1216) ;  /* 0x0000001000b80947 */ /* 0x000fea0003800000 */
[----:B------:R-:W2:Y:S01]  /*0fe0*/  S2UR UR5, SR_CgaCtaId ;  /* 0x00000000000579c3 */ /* 0x000ea20000008800 */
[----:B------:R-:W-:Y:S01]  /*0ff0*/  UMOV UR4, 0x400 ;  /* 0x0000040000047882 */ /* 0x000fe20000000000 */
[C---:B------:R-:W-:Y:S02]  /*1000*/  ISETP.GT.U32.AND P2, PT, R0.reuse, 0x20, PT ;  /* 0x000000200000780c */ /* 0x040fe40003f44070 */
[C---:B------:R-:W-:Y:S02]  /*1010*/  ISETP.GT.U32.AND P4, PT, R0.reuse, 0x40, PT ;  /* 0x000000400000780c */ /* 0x040fe40003f84070 */
[C---:B------:R-:W-:Y:S02]  /*1020*/  ISETP.GT.U32.AND P3, PT, R0.reuse, 0x60, PT ;  /* 0x000000600000780c */ /* 0x040fe40003f64070 */
[----:B------:R-:W-:Y:S01]  /*1030*/  ISETP.GT.U32.AND P1, PT, R0, 0x80, PT ;  /* 0x000000800000780c */ /* 0x000fe20003f24070 */
[----:B--2---:R-:W-:-:S09]  /*1040*/  ULEA UR4, UR5, UR4, 0x18 ;  /* 0x0000000405047291 */ /* 0x004fd2000f8ec0ff */
[----:B------:R-:W2:Y:S04]  /*1050*/  LDS R2, [UR4+0xc] ;  /* 0x00000c04ff027984 */ /* 0x000ea80008000800 */
[----:B-1----:R-:W1:Y:S04]  /*1060*/  LDS.128 R4, [UR4+0x10] ;  /* 0x00001004ff047984 */ /* 0x002e680008000c00 */
[----:B------:R-:W3:Y:S01]  /*1070*/  LDS.64 R10, [UR4+0x20] ;  /* 0x00002004ff0a7984 */ /* 0x000ee20008000a00 */
[----:B--2---:R-:W-:Y:S02]  /*1080*/  @P2 VIMNMX R9, PT, PT, R9, R2, !PT ;  /* 0x0000000209092248 */ /* 0x004fe40007fe0100 */
[----:B------:R-:W-:-:S02]  /*1090*/  ISETP.GT.U32.AND P2, PT, R0, 0xa0, PT ;  /* 0x000000a00000780c */ /* 0x000fc40003f44070 */
[----:B-1----:R-:W-:Y:S02]  /*10a0*/  @P4 VIMNMX R9, PT, PT, R9, R4, !PT ;  /* 0x0000000409094248 */ /* 0x002fe40007fe0100 */
[C---:B------:R-:W-:Y:S02]  /*10b0*/  ISETP.GT.U32.AND P4, PT, R0.reuse, 0xc0, PT ;  /* 0x000000c00000780c */ /* 0x040fe40003f84070 */
[----:B------:R-:W-:Y:S02]  /*10c0*/  @P3 VIMNMX R9, PT, PT, R9, R5, !PT ;  /* 0x0000000509093248 */ /* 0x000fe40007fe0100 */
[----:B------:R-:W-:Y:S02]  /*10d0*/  ISETP.GT.U32.AND P3, PT, R0, 0xe0, PT ;  /* 0x000000e00000780c */ /* 0x000fe40003f64070 */
[----:B------:R-:W-:-:S04]  /*10e0*/  @P1 VIMNMX R9, PT, PT, R9, R6, !PT ;  /* 0x0000000609091248 */ /* 0x000fc80007fe0100 */
[----:B------:R-:W-:-:S04]  /*10f0*/  @P2 VIMNMX R9, PT, PT, R9, R7, !PT ;  /* 0x0000000709092248 */ /* 0x000fc80007fe0100 */
[----:B---3--:R-:W-:-:S04]  /*1100*/  @P4 VIMNMX R9, PT, PT, R9, R10, !PT ;  /* 0x0000000a09094248 */ /* 0x008fc80007fe0100 */
[----:B------:R-:W-:Y:S01]  /*1110*/  @P3 VIMNMX R9, PT, PT, R9, R11, !PT ;  /* 0x0000000b09093248 */ /* 0x000fe20007fe0100 */
[----:B------:R-:W-:Y:S06]  /*1120*/  BRA `(.L_x_1216) ;  /* 0x0000001000647947 */ /* 0x000fec0003800000 */
.L_x_1201:
[----:B------:R-:W0:Y:S01]  /*1130*/  S2R R2, SR_TID.X ;  /* 0x0000000000027919 */ /* 0x000e220000002100 */
[----:B------:R-:W1:Y:S02]  /*1140*/  LDCU.64 UR4, c[0x0][0x380] ;  /* 0x00007000ff0477ac */ /* 0x000e640008000a00 */
[----:B-1----:R-:W-:Y:S02]  /*1150*/  IMAD.U32 R4, RZ, RZ, UR4 ;  /* 0x00000004ff047e24 */ /* 0x002fe4000f8e00ff */
[----:B------:R-:W-:Y:S02]  /*1160*/  IMAD.U32 R5, RZ, RZ, UR5 ;  /* 0x00000005ff057e24 */ /* 0x000fe4000f8e00ff */
[----:B0-----:R-:W-:-:S04]  /*1170*/  IMAD R7, R3, 0x1000, R2 ;  /* 0x0000100003077824 */ /* 0x001fc800078e0202 */
[----:B------:R-:W-:-:S05]  /*1180*/  IMAD.WIDE.U32 R6, R7, 0x4, R4 ;  /* 0x0000000407067825 */ /* 0x000fca00078e0004 */
        /* <DEDUP_REMOVED lines=16> */
[----:B------:R-:W-:-:S02]  /*1290*/  ISETP.GE.U32.AND P0, PT, R0, R13, PT ;  /* 0x0000000d0000720c */ /* 0x000fc40003f06070 */
        /* <DEDUP_REMOVED lines=9> */
[----:B------:R-:W-:Y:S01]  /*1330*/  IMAD R9, R3, 0x1000, R13 ;  /* 0x0000100003097824 */ /* 0x000fe200078e020d */
[----:B------:R-:W-:Y:S01]  /*1340*/  LOP3.LUT R6, RZ, R2, RZ, 0x33, !PT ;  /* 0x00000002ff067212 */ /* 0x000fe200078e33ff */
[----:B------:R-:W-:Y:S01]  /*1350*/  VIADD R0, R8, 0xfffff000 ;  /* 0xfffff00008007836 */ /* 0x000fe20000000000 */
[----:B------:R-:W-:Y:S02]  /*1360*/  UMOV UR4, URZ ;  /* 0x000000ff00047c82 */ /* 0x000fe40008000000 */
[----:B------:R-:W-:Y:S02]  /*1370*/  IADD3 R6, PT, PT, -R13, R8, R6 ;  /* 0x000000080d067210 */ /* 0x000fe40007ffe106 */
[C---:B------:R-:W-:Y:S02]  /*1380*/  ISETP.GT.U32.AND P0, PT, R9.reuse, R0, PT ;  /* 0x000000000900720c */ /* 0x040fe40003f04070 */
[----:B------:R-:W-:Y:S01]  /*1390*/  IADD3 R7, PT, PT, R9, 0x800, R2 ;  /* 0x0000080009077810 */ /* 0x000fe20007ffe002 */
[----:B------:R-:W-:-:S02]  /*13a0*/  IMAD.MOV.U32 R2, RZ, RZ, R9 ;  /* 0x000000ffff027224 */ /* 0x000fc400078e0009 */
[----:B------:R-:W-:-:S08]  /*13b0*/  IMAD R6, R3, -0x1000, R6 ;  /* 0xfffff00003067824 */ /* 0x000fd000078e0206 */
[----:B------:R-:W-:Y:S05]  /*13c0*/  @P0 BRA `(.L_x_1218) ;  /* 0x0000000000a00947 */ /* 0x000fea0003800000 */
[----:B------:R-:W0:Y:S08]  /*13d0*/  LDC R8, c[0x0][0x3a8] ;  /* 0x0000ea00ff087b82 */ /* 0x000e300000000800 */
[----:B------:R-:W1:Y:S02]  /*13e0*/  LDC.64 R4, c[0x0][0x380] ;  /* 0x0000e000ff047b82 */ /* 0x000e640000000a00 */
.L_x_1219:
[----:B------:R-:W2:Y:S02]  /*13f0*/  S2R R10, SR_TID.X ;  /* 0x00000000000a7919 */ /* 0x000ea40000002100 */
[----:B--2---:R-:W-:-:S04]  /*1400*/  IMAD.IADD R11, R10, 0x1, R9 ;  /* 0x000000010a0b7824 */ /* 0x004fc800078e0209 */
[----:B-1----:R-:W-:-:S05]  /*1410*/  IMAD.WIDE.U32 R10, R11, 0x4, R4 ;  /* 0x000000040b0a7825 */ /* 0x002fca00078e0004 */
        /* <DEDUP_REMOVED lines=11> */
[----:B------:R-:W5:Y:S01]  /*14d0*/  LDG.E R20, desc[UR6][R10.64+0x3c00] ;  /* 0x003c00060a147981 */ /* 0x000f62000c1e1900 */
[----:B--2---:R-:W-:-:S03]  /*14e0*/  VIMNMX3 R29, R29, R12, R14, !PT ;  /* 0x0000000c1d1d720f */ /* 0x004fc6000780010e */
[----:B------:R-:W5:Y:S04]  /*14f0*/  LDG.E R12, desc[UR6][R10.64+0x1400] ;  /* 0x001400060a0c7981 */ /* 0x000f68000c1e1900 */
[----:B------:R-:W2:Y:S01]  /*1500*/  LDG.E R14, desc[UR6][R10.64+0x3400] ;  /* 0x003400060a0e7981 */ /* 0x000ea2000c1e1900 */
[----:B---3--:R-:W-:-:S03]  /*1510*/  VIMNMX3 R16, R16, R15, R17, !PT ;  /* 0x0000000f1010720f */ /* 0x008fc60007800111 */
[----:B------:R-:W2:Y:S04]  /*1520*/  LDG.E R17, desc[UR6][R10.64+0x2c00] ;  /* 0x002c00060a117981 */ /* 0x000ea8000c1e1900 */
[----:B------:R-:W3:Y:S01]  /*1530*/  LDG.E R15, desc[UR6][R10.64+0x3800] ;  /* 0x003800060a0f7981 */ /* 0x000ee2000c1e1900 */
[----:B----4-:R-:W-:Y:S01]  /*1540*/  VIMNMX3 R22, R22, R23, R24, !PT ;  /* 0x000000171616720f */ /* 0x010fe20007800118 */
[----:B0-----:R-:W-:-:S05]  /*1550*/  IMAD.IADD R24, R8, 0x1, -R9 ;  /* 0x0000000108187824 */ /* 0x001fca00078e0a09 */
[----:B------:R-:W-:Y:S02]  /*1560*/  ISETP.GE.U32.AND P0, PT, R24, R13, PT ;  /* 0x0000000d1800720c */ /* 0x000fe40003f06070 */
[----:B-----5:R-:W-:-:S04]  /*1570*/  VIMNMX3 R12, R12, R19, R21, !PT ;  /* 0x000000130c0c720f */ /* 0x020fc80007800115 */
[----:B------:R-:W-:Y:S02]  /*1580*/  VIMNMX3 R29, R29, R16, R12, !PT ;  /* 0x000000101d1d720f */ /* 0x000fe4000780010c */
[----:B--2---:R-:W-:Y:S02]  /*1590*/  VIMNMX3 R17, R17, R18, R14, !PT ;  /* 0x000000121111720f */ /* 0x004fe4000780010e */
[----:B---3--:R-:W-:-:S04]  /*15a0*/  VIMNMX R15, PT, PT, R15, R20, !PT ;  /* 0x000000140f0f7248 */ /* 0x008fc80007fe0100 */
[----:B------:R-:W-:-:S04]  /*15b0*/  VIMNMX3 R22, R22, R17, R15, !PT ;  /* 0x000000111616720f */ /* 0x000fc8000780010f */
[----:B------:R-:W-:Y:S01]  /*15c0*/  VIMNMX R29, PT, PT, R29, R22, !PT ;  /* 0x000000161d1d7248 */ /* 0x000fe20007fe0100 */
[----:B------:R-:W-:Y:S06]  /*15d0*/  @!P0 BRA `(.L_x_1217) ;  /* 0x00000008009c8947 */ /* 0x000fec0003800000 */
[C---:B------:R-:W-:Y:S01]  /*15e0*/  IMAD.IADD R9, R13.reuse, 0x1, R9 ;  /* 0x000000010d097824 */ /* 0x040fe200078e0209 */
[----:B------:R-:W-:Y:S01]  /*15f0*/  UIADD3 UR4, UPT, UPT, UR4, 0x1, URZ ;  /* 0x0000000104047890 */ /* 0x000fe2000fffe0ff */
[----:B------:R-:W-:Y:S02]  /*1600*/  IMAD.IADD R2, R13, 0x1, R2 ;  /* 0x000000010d027824 */ /* 0x000fe400078e0202 */
[----:B------:R-:W-:Y:S01]  /*1610*/  IMAD.IADD R6, R6, 0x1, -R13 ;  /* 0x0000000106067824 */ /* 0x000fe200078e0a0d */
[----:B------:R-:W-:Y:S01]  /*1620*/  ISETP.GT.U32.AND P0, PT, R9, R0, PT ;  /* 0x000000000900720c */ /* 0x000fe20003f04070 */
[----:B------:R-:W-:-:S12]  /*1630*/  IMAD.IADD R7, R13, 0x1, R7 ;  /* 0x000000010d077824 */ /* 0x000fd800078e0207 */
[----:B------:R-:W-:Y:S05]  /*1640*/  @!P0 BRA `(.L_x_1219) ;  /* 0xfffffffc00688947 */ /* 0x000fea000383ffff */
.L_x_1218:
[----:B------:R-:W0:Y:S01]  /*1650*/  S2R R13, SR_TID.X ;  /* 0x00000000000d7919 */ /* 0x000e220000002100 */
[----:B------:R-:W-:Y:S01]  /*1660*/  IMAD.IADD R0, R8, 0x1, -R9 ;  /* 0x0000000108007824 */ /* 0x000fe200078e0a09 */
[----:B------:R-:W-:Y:S04]  /*1670*/  BSSY.RECONVERGENT B1, `(.L_x_1217) ;  /* 0x000009d000017945 */ /* 0x000fe80003800200 */
[----:B0-----:R-:W-:-:S04]  /*1680*/  ISETP.GE.AND P0, PT, R13, R0, PT ;  /* 0x000000000d00720c */ /* 0x001fc80003f06270 */
[----:B------:R-:W-:-:S13]  /*1690*/  ISETP.GE.U32.OR P0, PT, R9, R8, P0 ;  /* 0x000000080900720c */ /* 0x000fda0000706470 */
[----:B------:R-:W-:Y:S05]  /*16a0*/  @P0 BRA `(.L_x_1220) ;  /* 0x0000000800640947 */ /* 0x000fea0003800000 */
[----:B------:R-:W0:Y:S01]  /*16b0*/  LDC R10, c[0x0][0x3ac] ;  /* 0x0000eb00ff0a7b82 */ /* 0x000e220000000800 */
[----:B------:R-:W-:Y:S01]  /*16c0*/  LOP3.LUT R11, RZ, R13, RZ, 0x33, !PT ;  /* 0x0000000dff0b7212 */ /* 0x000fe200078e33ff */
[----:B------:R-:W-:Y:S06]  /*16d0*/  BSSY.RECONVERGENT B2, `(.L_x_1221) ;  /* 0x000004f000027945 */ /* 0x000fec0003800200 */
[----:B------:R-:W1:Y:S01]  /*16e0*/  LDC R0, c[0x0][0x3ac] ;  /* 0x0000eb00ff007b82 */ /* 0x000e620000000800 */
[----:B0-----:R-:W-:-:S04]  /*16f0*/  IMAD.SHL.U32 R10, R10, 0x1000, RZ ;  /* 0x000010000a0a7824 */ /* 0x001fc800078e00ff */
[----:B------:R-:W-:-:S05]  /*1700*/  IMAD R10, R3, 0x1000, R10 ;  /* 0x00001000030a7824 */ /* 0x000fca00078e020a */
[----:B------:R-:W-:Y:S01]  /*1710*/  IADD3 R8, PT, PT, -R10, R8, R11 ;  /* 0x000000080a087210 */ /* 0x000fe20007ffe10b */
[----:B-1----:R-:W-:Y:S01]  /*1720*/  IMAD R11, R0, UR4, RZ ;  /* 0x00000004000b7c24 */ /* 0x002fe2000f8e02ff */
[----:B------:R-:W-:-:S03]  /*1730*/  MOV R0, R13 ;  /* 0x0000000d00007202 */ /* 0x000fc60000000f00 */
[----:B------:R-:W-:-:S05]  /*1740*/  IMAD R8, R11, -0x1000, R8 ;  /* 0xfffff0000b087824 */ /* 0x000fca00078e0208 */
[C---:B------:R-:W-:Y:S02]  /*1750*/  ISETP.GE.U32.AND P0, PT, R8.reuse, 0xf00, PT ;  /* 0x00000f000800780c */ /* 0x040fe40003f06070 */
[----:B------:R-:W-:-:S04]  /*1760*/  LEA.HI R8, R8, 0x1, RZ, 0x18 ;  /* 0x0000000108087811 */ /* 0x000fc800078fc0ff */
[----:B------:R-:W-:-:S07]  /*1770*/  LOP3.LUT R10, R8, 0xf, RZ, 0xc0, !PT ;  /* 0x0000000f080a7812 */ /* 0x000fce00078ec0ff */
[----:B------:R-:W-:Y:S05]  /*1780*/  @!P0 BRA `(.L_x_1222) ;  /* 0x00000004000c8947 */ /* 0x000fea0003800000 */
[----:B------:R-:W-:Y:S01]  /*1790*/  LEA.HI R0, R6, 0x1, RZ, 0x18 ;  /* 0x0000000106007811 */ /* 0x000fe200078fc0ff */
[----:B------:R-:W-:Y:S01]  /*17a0*/  BSSY.RECONVERGENT B3, `(.L_x_1223) ;  /* 0x0000040000037945 */ /* 0x000fe20003800200 */
[----:B------:R-:W-:Y:S02]  /*17b0*/  LOP3.LUT R11, R13, 0x800, RZ, 0xfc, !PT ;  /* 0x000008000d0b7812 */ /* 0x000fe400078efcff */
[----:B------:R-:W-:-:S05]  /*17c0*/  LOP3.LUT R0, R0, 0x1fffff0, RZ, 0xc0, !PT ;  /* 0x01fffff000007812 */ /* 0x000fca00078ec0ff */
[----:B------:R-:W-:-:S07]  /*17d0*/  IMAD.MOV R12, RZ, RZ, -R0 ;  /* 0x000000ffff0c7224 */ /* 0x000fce00078e0a00 */
.L_x_1224:
[C---:B------:R-:W-:Y:S02]  /*17e0*/  VIADD R15, R7.reuse, 0xfffff800 ;  /* 0xfffff800070f7836 */ /* 0x040fe40000000000 */
[----:B------:R-:W-:Y:S02]  /*17f0*/  VIADD R21, R7, 0xfffff900 ;  /* 0xfffff90007157836 */ /* 0x000fe40000000000 */
[----:B------:R-:W-:-:S04]  /*1800*/  IMAD.WIDE.U32 R14, R15, 0x4, R4 ;  /* 0x000000040f0e7825 */ /* 0x000fc800078e0004 */
[--C-:B------:R-:W-:Y:S01]  /*1810*/  IMAD.WIDE.U32 R20, R21, 0x4, R4.reuse ;  /* 0x0000000415147825 */ /* 0x100fe200078e0004 */
[----:B------:R0:W2:Y:S04]  /*1820*/  LDG.E R28, desc[UR6][R14.64] ;  /* 0x000000060e1c7981 */ /* 0x0000a8000c1e1900 */
[----:B------:R1:W2:Y:S01]  /*1830*/  LDG.E R27, desc[UR6][R20.64] ;  /* 0x00000006141b7981 */ /* 0x0002a2000c1e1900 */
[C---:B------:R-:W-:Y:S02]  /*1840*/  VIADD R17, R7.reuse, 0xfffffa00 ;  /* 0xfffffa0007117836 */ /* 0x040fe40000000000 */
[----:B------:R-:W-:Y:S02]  /*1850*/  VIADD R19, R7, 0xfffffb00 ;  /* 0xfffffb0007137836 */ /* 0x000fe40000000000 */
[----:B------:R-:W-:-:S04]  /*1860*/  IMAD.WIDE.U32 R16, R17, 0x4, R4 ;  /* 0x0000000411107825 */ /* 0x000fc800078e0004 */
[--C-:B------:R-:W-:Y:S01]  /*1870*/  IMAD.WIDE.U32 R18, R19, 0x4, R4.reuse ;  /* 0x0000000413127825 */ /* 0x100fe200078e0004 */
[----:B------:R3:W4:Y:S04]  /*1880*/  LDG.E R0, desc[UR6][R16.64] ;  /* 0x0000000610007981 */ /* 0x000728000c1e1900 */
[----:B------:R5:W4:Y:S01]  /*1890*/  LDG.E R13, desc[UR6][R18.64] ;  /* 0x00000006120d7981 */ /* 0x000b22000c1e1900 */
[C---:B------:R-:W-:Y:S02]  /*18a0*/  VIADD R22, R7.reuse, 0xfffffd00 ;  /* 0xfffffd0007167836 */ /* 0x040fe40000000000 */
[C---:B------:R-:W-:Y:S02]  /*18b0*/  VIADD R23, R7.reuse, 0xfffffc00 ;  /* 0xfffffc0007177836 */ /* 0x040fe40000000000 */
[----:B------:R-:W-:-:S04]  /*18c0*/  IMAD.WIDE.U32 R24, R7, 0x4, R4 ;  /* 0x0000000407187825 */ /* 0x000fc800078e0004 */
[----:B------:R-:W-:Y:S02]  /*18d0*/  VIADD R26, R7, 0xfffffe00 ;  /* 0xfffffe00071a7836 */ /* 0x000fe40000000000 */
[--C-:B0-----:R-:W-:Y:S01]  /*18e0*/  IMAD.WIDE.U32 R14, R22, 0x4, R4.reuse ;  /* 0x00000004160e7825 */ /* 0x101fe200078e0004 */
[----:B------:R-:W4:Y:S03]  /*18f0*/  LDG.E R24, desc[UR6][R24.64] ;  /* 0x0000000618187981 */ /* 0x000f26000c1e1900 */
[----:B-1----:R-:W-:-:S04]  /*1900*/  IMAD.WIDE.U32 R20, R23, 0x4, R4 ;  /* 0x0000000417147825 */ /* 0x002fc800078e0004 */
[----:B---3--:R-:W-:Y:S02]  /*1910*/  IMAD.WIDE.U32 R16, R26, 0x4, R4 ;  /* 0x000000041a107825 */ /* 0x008fe400078e0004 */
[----:B------:R0:W3:Y:S02]  /*1920*/  LDG.E R26, desc[UR6][R14.64] ;  /* 0x000000060e1a7981 */ /* 0x0000e4000c1e1900 */
[C---:B-----5:R-:W-:Y:S02]  /*1930*/  VIADD R19, R7.reuse, 0xffffff00 ;  /* 0xffffff0007137836 */ /* 0x060fe40000000000 */
[----:B------:R1:W3:Y:S01]  /*1940*/  LDG.E R25, desc[UR6][R20.64] ;  /* 0x0000000614197981 */ /* 0x0002e2000c1e1900 */
[----:B------:R-:W-:-:S03]  /*1950*/  VIADD R23, R7, 0x100 ;  /* 0x0000010007177836 */ /* 0x000fc60000000000 */
[----:B------:R-:W5:Y:S01]  /*1960*/  LDG.E R16, desc[UR6][R16.64] ;  /* 0x0000000610107981 */ /* 0x000f62000c1e1900 */
[C---:B0-----:R-:W-:Y:S02]  /*1970*/  VIADD R15, R7.reuse, 0x200 ;  /* 0x00000200070f7836 */ /* 0x041fe40000000000 */
[----:B-1----:R-:W-:Y:S02]  /*1980*/  VIADD R21, R7, 0x300 ;  /* 0x0000030007157836 */ /* 0x002fe40000000000 */
[----:B------:R-:W-:-:S04]  /*1990*/  IMAD.WIDE.U32 R18, R19, 0x4, R4 ;  /* 0x0000000413127825 */ /* 0x000fc800078e0004 */
[--C-:B------:R-:W-:Y:S02]  /*19a0*/  IMAD.WIDE.U32 R20, R21, 0x4, R4.reuse ;  /* 0x0000000415147825 */ /* 0x100fe400078e0004 */
[----:B------:R-:W5:Y:S02]  /*19b0*/  LDG.E R19, desc[UR6][R18.64] ;  /* 0x0000000612137981 */ /* 0x000f64000c1e1900 */
[----:B------:R-:W-:Y:S02]  /*19c0*/  IMAD.WIDE.U32 R22, R23, 0x4, R4 ;  /* 0x0000000417167825 */ /* 0x000fe400078e0004 */
[----:B------:R0:W5:Y:S04]  /*19d0*/  LDG.E R17, desc[UR6][R20.64] ;  /* 0x0000000614117981 */ /* 0x000168000c1e1900 */
[----:B------:R1:W5:Y:S01]  /*19e0*/  LDG.E R23, desc[UR6][R22.64] ;  /* 0x0000000616177981 */ /* 0x000362000c1e1900 */
[----:B0-----:R-:W-:-:S02]  /*19f0*/  VIADD R21, R7, 0x500 ;  /* 0x0000050007157836 */ /* 0x001fc40000000000 */
[----:B-1----:R-:W-:Y:S01]  /*1a00*/  VIADD R22, R7, 0x600 ;  /* 0x0000060007167836 */ /* 0x002fe20000000000 */
[----:B--2---:R-:W-:Y:S01]  /*1a10*/  VIMNMX3 R27, R29, R28, R27, !PT ;  /* 0x0000001c1d1b720f */ /* 0x004fe2000780011b */
[----:B------:R-:W-:-:S04]  /*1a20*/  IMAD.WIDE.U32 R28, R15, 0x4, R4 ;  /* 0x000000040f1c7825 */ /* 0x000fc800078e0004 */
[----:B------:R-:W-:Y:S02]  /*1a30*/  VIADD R15, R7, 0x400 ;  /* 0x00000400070f7836 */ /* 0x000fe40000000000 */
[----:B------:R-:W2:Y:S02]  /*1a40*/  LDG.E R28, desc[UR6][R28.64] ;  /* 0x000000061c1c7981 */ /* 0x000ea4000c1e1900 */
[----:B------:R-:W-:-:S05]  /*1a50*/  IMAD.WIDE.U32 R14, R15, 0x4, R4 ;  /* 0x000000040f0e7825 */ /* 0x000fca00078e0004 */
[----:B------:R0:W2:Y:S01]  /*1a60*/  LDG.E R18, desc[UR6][R14.64] ;  /* 0x000000060e127981 */ /* 0x0000a2000c1e1900 */
[----:B----4-:R-:W-:Y:S01]  /*1a70*/  VIMNMX3 R0, R27, R0, R13, !PT ;  /* 0x000000001b00720f */ /* 0x010fe2000780010d */
[----:B------:R-:W-:Y:S02]  /*1a80*/  VIADD R27, R7, 0x700 ;  /* 0x00000700071b7836 */ /* 0x000fe40000000000 */
[----:B0-----:R-:W-:-:S04]  /*1a90*/  IMAD.WIDE.U32 R14, R21, 0x4, R4 ;  /* 0x00000004150e7825 */ /* 0x001fc800078e0004 */
[--C-:B------:R-:W-:Y:S01]  /*1aa0*/  IMAD.WIDE.U32 R20, R22, 0x4, R4.reuse ;  /* 0x0000000416147825 */ /* 0x100fe200078e0004 */
[----:B------:R0:W4:Y:S04]  /*1ab0*/  LDG.E R13, desc[UR6][R14.64] ;  /* 0x000000060e0d7981 */ /* 0x000128000c1e1900 */
[----:B------:R-:W4:Y:S01]  /*1ac0*/  LDG.E R29, desc[UR6][R20.64] ;  /* 0x00000006141d7981 */ /* 0x000f22000c1e1900 */
[----:B0-----:R-:W-:-:S05]  /*1ad0*/  IMAD.WIDE.U32 R14, R27, 0x4, R4 ;  /* 0x000000041b0e7825 */ /* 0x001fca00078e0004 */
[----:B------:R-:W4:Y:S01]  /*1ae0*/  LDG.E R22, desc[UR6][R14.64] ;  /* 0x000000060e167981 */ /* 0x000f22000c1e1900 */
[----:B---3--:R-:W-:Y:S01]  /*1af0*/  VIMNMX3 R0, R0, R25, R26, !PT ;  /* 0x000000190000720f */ /* 0x008fe2000780011a */
[----:B------:R-:W-:-:S05]  /*1b00*/  VIADD R12, R12, 0x10 ;  /* 0x000000100c0c7836 */ /* 0x000fca0000000000 */
[----:B------:R-:W-:Y:S02]  /*1b10*/  ISETP.NE.AND P0, PT, R12, RZ, PT ;  /* 0x000000ff0c00720c */ /* 0x000fe40003f05270 */
[----:B-----5:R-:W-:-:S04]  /*1b20*/  VIMNMX3 R0, R0, R16, R19, !PT ;  /* 0x000000100000720f */ /* 0x020fc80007800113 */
[----:B------:R-:W-:Y:S01]  /*1b30*/  VIMNMX3 R0, R0, R24, R23, !PT ;  /* 0x000000180000720f */ /* 0x000fe20007800117 */
[----:B------:R-:W-:Y:S02]  /*1b40*/  VIADD R11, R11, 0x1000 ;  /* 0x000010000b0b7836 */ /* 0x000fe40000000000 */
[----:B------:R-:W-:Y:S01]  /*1b50*/  VIADD R7, R7, 0x1000 ;  /* 0x0000100007077836 */ /* 0x000fe20000000000 */
[----:B--2---:R-:W-:-:S04]  /*1b60*/  VIMNMX3 R0, R0, R28, R17, !PT ;  /* 0x0000001c0000720f */ /* 0x004fc80007800111 */
[----:B----4-:R-:W-:-:S04]  /*1b70*/  VIMNMX3 R0, R0, R18, R13, !PT ;  /* 0x000000120000720f */ /* 0x010fc8000780010d */
[----:B------:R-:W-:Y:S01]  /*1b80*/  VIMNMX3 R29, R0, R29, R22, !PT ;  /* 0x0000001d001d720f */ /* 0x000fe20007800116 */
[----:B------:R-:W-:Y:S06]  /*1b90*/  @P0 BRA `(.L_x_1224) ;  /* 0xfffffffc00100947 */ /* 0x000fec000383ffff */
[----:B------:R-:W-:Y:S05]  /*1ba0*/  BSYNC.RECONVERGENT B3 ;  /* 0x0000000000037941 */ /* 0x000fea0003800200 */
.L_x_1223:
[----:B------:R-:W-:-:S07]  /*1bb0*/  VIADD R0, R11, 0xfffff800 ;  /* 0xfffff8000b007836 */ /* 0x000fce0000000000 */
.L_x_1222:
[----:B------:R-:W-:Y:S05]  /*1bc0*/  BSYNC.RECONVERGENT B2 ;  /* 0x0000000000027941 */ /* 0x000fea0003800200 */
.L_x_1221:
[----:B------:R-:W-:-:S13]  /*1bd0*/  ISETP.NE.AND P0, PT, R10, RZ, PT ;  /* 0x000000ff0a00720c */ /* 0x000fda0003f05270 */
[----:B------:R-:W-:Y:S05]  /*1be0*/  @!P0 BRA `(.L_x_1220) ;  /* 0x0000000400148947 */ /* 0x000fea0003800000 */
[----:B------:R-:W-:Y:S01]  /*1bf0*/  ISETP.GE.U32.AND P0, PT, R10, 0x8, PT ;  /* 0x000000080a00780c */ /* 0x000fe20003f06070 */
[----:B------:R-:W-:Y:S01]  /*1c00*/  BSSY.RECONVERGENT B2, `(.L_x_1225) ;  /* 0x0000021000027945 */ /* 0x000fe20003800200 */
[----:B------:R-:W-:-:S04]  /*1c10*/  LOP3.LUT R23, R8, 0x7, RZ, 0xc0, !PT ;  /* 0x0000000708177812 */ /* 0x000fc800078ec0ff */
[----:B------:R-:W-:-:S07]  /*1c20*/  ISETP.NE.AND P1, PT, R23, RZ, PT ;  /* 0x000000ff1700720c */ /* 0x000fce0003f25270 */
[----:B------:R-:W-:Y:S06]  /*1c30*/  @!P0 BRA `(.L_x_1226) ;  /* 0x0000000000748947 */ /* 0x000fec0003800000 */
[----:B------:R-:W-:-:S05]  /*1c40*/  IADD3 R11, PT, PT, R0, R9, RZ ;  /* 0x00000009000b7210 */ /* 0x000fca0007ffe0ff */
[C---:B------:R-:W-:Y:S02]  /*1c50*/  VIADD R19, R11.reuse, 0x100 ;  /* 0x000001000b137836 */ /* 0x040fe40000000000 */
[C---:B------:R-:W-:Y:S02]  /*1c60*/  VIADD R21, R11.reuse, 0x200 ;  /* 0x000002000b157836 */ /* 0x040fe40000000000 */
[C---:B------:R-:W-:Y:S02]  /*1c70*/  VIADD R13, R11.reuse, 0x300 ;  /* 0x000003000b0d7836 */ /* 0x040fe40000000000 */
[----:B------:R-:W-:-:S04]  /*1c80*/  IMAD.WIDE.U32 R16, R11, 0x4, R4 ;  /* 0x000000040b107825 */ /* 0x000fc800078e0004 */
[--C-:B------:R-:W-:Y:S01]  /*1c90*/  IMAD.WIDE.U32 R18, R19, 0x4, R4.reuse ;  /* 0x0000000413127825 */ /* 0x100fe200078e0004 */
[----:B------:R0:W2:Y:S03]  /*1ca0*/  LDG.E R22, desc[UR6][R16.64] ;  /* 0x0000000610167981 */ /* 0x0000a6000c1e1900 */
[--C-:B------:R-:W-:Y:S01]  /*1cb0*/  IMAD.WIDE.U32 R20, R21, 0x4, R4.reuse ;  /* 0x0000000415147825 */ /* 0x100fe200078e0004 */
[----:B------:R1:W2:Y:S03]  /*1cc0*/  LDG.E R7, desc[UR6][R18.64] ;  /* 0x0000000612077981 */ /* 0x0002a6000c1e1900 */
[C---:B------:R-:W-:Y:S02]  /*1cd0*/  VIADD R15, R11.reuse, 0x400 ;  /* 0x000004000b0f7836 */ /* 0x040fe40000000000 */
[----:B------:R-:W-:Y:S01]  /*1ce0*/  VIADD R25, R11, 0x500 ;  /* 0x000005000b197836 */ /* 0x000fe20000000000 */
[----:B------:R-:W3:Y:S01]  /*1cf0*/  LDG.E R20, desc[UR6][R20.64] ;  /* 0x0000000614147981 */ /* 0x000ee2000c1e1900 */
[----:B------:R-:W-:-:S04]  /*1d00*/  IMAD.WIDE.U32 R12, R13, 0x4, R4 ;  /* 0x000000040d0c7825 */ /* 0x000fc800078e0004 */
[C---:B------:R-:W-:Y:S02]  /*1d10*/  VIADD R27, R11.reuse, 0x600 ;  /* 0x000006000b1b7836 */ /* 0x040fe40000000000 */
[----:B------:R-:W-:Y:S01]  /*1d20*/  VIADD R24, R11, 0x700 ;  /* 0x000007000b187836 */ /* 0x000fe20000000000 */
[----:B------:R-:W3:Y:S01]  /*1d30*/  LDG.E R12, desc[UR6][R12.64] ;  /* 0x000000060c0c7981 */ /* 0x000ee2000c1e1900 */
[----:B------:R-:W-:-:S04]  /*1d40*/  IMAD.WIDE.U32 R14, R15, 0x4, R4 ;  /* 0x000000040f0e7825 */ /* 0x000fc800078e0004 */
[--C-:B------:R-:W-:Y:S02]  /*1d50*/  IMAD.WIDE.U32 R10, R25, 0x4, R4.reuse ;  /* 0x00000004190a7825 */ /* 0x100fe400078e0004 */
[----:B------:R-:W4:Y:S02]  /*1d60*/  LDG.E R14, desc[UR6][R14.64] ;  /* 0x000000060e0e7981 */ /* 0x000f24000c1e1900 */
[--C-:B0-----:R-:W-:Y:S02]  /*1d70*/  IMAD.WIDE.U32 R16, R27, 0x4, R4.reuse ;  /* 0x000000041b107825 */ /* 0x101fe400078e0004 */
[----:B------:R-:W4:Y:S02]  /*1d80*/  LDG.E R10, desc[UR6][R10.64] ;  /* 0x000000060a0a7981 */ /* 0x000f24000c1e1900 */
[----:B-1----:R-:W-:Y:S02]  /*1d90*/  IMAD.WIDE.U32 R18, R24, 0x4, R4 ;  /* 0x0000000418127825 */ /* 0x002fe400078e0004 */
[----:B------:R-:W5:Y:S04]  /*1da0*/  LDG.E R16, desc[UR6][R16.64] ;  /* 0x0000000610107981 */ /* 0x000f68000c1e1900 */
[----:B------:R-:W5:Y:S01]  /*1db0*/  LDG.E R18, desc[UR6][R18.64] ;  /* 0x0000000612127981 */ /* 0x000f62000c1e1900 */
[----:B------:R-:W-:Y:S01]  /*1dc0*/  VIADD R0, R0, 0x800 ;  /* 0x0000080000007836 */ /* 0x000fe20000000000 */
[----:B--2---:R-:W-:-:S04]  /*1dd0*/  VIMNMX3 R7, R29, R22, R7, !PT ;  /* 0x000000161d07720f */ /* 0x004fc80007800107 */
[----:B---3--:R-:W-:-:S04]  /*1de0*/  VIMNMX3 R7, R7, R20, R12, !PT ;  /* 0x000000140707720f */ /* 0x008fc8000780010c */
[----:B----4-:R-:W-:-:S04]  /*1df0*/  VIMNMX3 R7, R7, R14, R10, !PT ;  /* 0x0000000e0707720f */ /* 0x010fc8000780010a */
[----:B-----5:R-:W-:-:S07]  /*1e00*/  VIMNMX3 R29, R7, R16, R18, !PT ;  /* 0x00000010071d720f */ /* 0x020fce0007800112 */
.L_x_1226:
[----:B------:R-:W-:Y:S05]  /*1e10*/  BSYNC.RECONVERGENT B2 ;  /* 0x0000000000027941 */ /* 0x000fea0003800200 */
.L_x_1225:
[----:B------:R-:W-:Y:S05]  /*1e20*/  @!P1 BRA `(.L_x_1220) ;  /* 0x0000000000849947 */ /* 0x000fea0003800000 */
[----:B------:R-:W-:Y:S01]  /*1e30*/  ISETP.GE.U32.AND P0, PT, R23, 0x4, PT ;  /* 0x000000041700780c */ /* 0x000fe20003f06070 */
[----:B------:R-:W-:Y:S01]  /*1e40*/  BSSY.RECONVERGENT B2, `(.L_x_1227) ;  /* 0x0000012000027945 */ /* 0x000fe20003800200 */
[----:B------:R-:W-:-:S11]  /*1e50*/  LOP3.LUT P1, RZ, R8, 0x3, RZ, 0xc0, !PT ;  /* 0x0000000308ff7812 */ /* 0x000fd6000782c0ff */
[----:B------:R-:W-:Y:S05]  /*1e60*/  @!P0 BRA `(.L_x_1228) ;  /* 0x00000000003c8947 */ /* 0x000fea0003800000 */
[----:B------:R-:W-:-:S04]  /*1e70*/  IMAD.IADD R7, R0, 0x1, R9 ;  /* 0x0000000100077824 */ /* 0x000fc800078e0209 */
[C---:B------:R-:W-:Y:S02]  /*1e80*/  VIADD R11, R7.reuse, 0x100 ;  /* 0x00000100070b7836 */ /* 0x040fe40000000000 */
[----:B------:R-:W-:-:S04]  /*1e90*/  IMAD.WIDE.U32 R8, R7, 0x4, R4 ;  /* 0x0000000407087825 */ /* 0x000fc800078e0004 */
[C---:B------:R-:W-:Y:S02]  /*1ea0*/  VIADD R13, R7.reuse, 0x200 ;  /* 0x00000200070d7836 */ /* 0x040fe40000000000 */
[----:B------:R-:W-:Y:S01]  /*1eb0*/  VIADD R15, R7, 0x300 ;  /* 0x00000300070f7836 */ /* 0x000fe20000000000 */
[----:B------:R-:W2:Y:S01]  /*1ec0*/  LDG.E R8, desc[UR6][R8.64] ;  /* 0x0000000608087981 */ /* 0x000ea2000c1e1900 */
[----:B------:R-:W-:-:S04]  /*1ed0*/  IMAD.WIDE.U32 R10, R11, 0x4, R4 ;  /* 0x000000040b0a7825 */ /* 0x000fc800078e0004 */
[--C-:B------:R-:W-:Y:S02]  /*1ee0*/  IMAD.WIDE.U32 R12, R13, 0x4, R4.reuse ;  /* 0x000000040d0c7825 */ /* 0x100fe400078e0004 */
[----:B------:R-:W2:Y:S02]  /*1ef0*/  LDG.E R10, desc[UR6][R10.64] ;  /* 0x000000060a0a7981 */ /* 0x000ea4000c1e1900 */
[----:B------:R-:W-:Y:S02]  /*1f00*/  IMAD.WIDE.U32 R14, R15, 0x4, R4 ;  /* 0x000000040f0e7825 */ /* 0x000fe400078e0004 */
[----:B------:R-:W3:Y:S04]  /*1f10*/  LDG.E R12, desc[UR6][R12.64] ;  /* 0x000000060c0c7981 */ /* 0x000ee8000c1e1900 */
[----:B------:R-:W3:Y:S01]  /*1f20*/  LDG.E R14, desc[UR6][R14.64] ;  /* 0x000000060e0e7981 */ /* 0x000ee2000c1e1900 */
[----:B------:R-:W-:Y:S01]  /*1f30*/  VIADD R0, R0, 0x400 ;  /* 0x0000040000007836 */ /* 0x000fe20000000000 */
[----:B--2---:R-:W-:-:S04]  /*1f40*/  VIMNMX3 R29, R29, R8, R10, !PT ;  /* 0x000000081d1d720f */ /* 0x004fc8000780010a */
[----:B---3--:R-:W-:-:S07]  /*1f50*/  VIMNMX3 R29, R29, R12, R14, !PT ;  /* 0x0000000c1d1d720f */ /* 0x008fce000780010e */
.L_x_1228:
[----:B------:R-:W-:Y:S05]  /*1f60*/  BSYNC.RECONVERGENT B2 ;  /* 0x0000000000027941 */ /* 0x000fea0003800200 */
.L_x_1227:
[----:B------:R-:W-:Y:S05]  /*1f70*/  @!P1 BRA `(.L_x_1220) ;  /* 0x0000000000309947 */ /* 0x000fea0003800000 */
[----:B------:R-:W-:Y:S01]  /*1f80*/  LOP3.LUT R6, R6, 0xffff, RZ, 0xc0, !PT ;  /* 0x0000ffff06067812 */ /* 0x000fe200078ec0ff */
[----:B------:R-:W-:-:S03]  /*1f90*/  IMAD.IADD R9, R0, 0x1, R2 ;  /* 0x0000000100097824 */ /* 0x000fc600078e0202 */
[----:B------:R-:W-:-:S04]  /*1fa0*/  LEA.HI R6, R6, 0x1, RZ, 0x18 ;  /* 0x0000000106067811 */ /* 0x000fc800078fc0ff */
[----:B------:R-:W-:-:S05]  /*1fb0*/  LOP3.LUT R6, R6, 0x3, RZ, 0xc0, !PT ;  /* 0x0000000306067812 */ /* 0x000fca00078ec0ff */
[----:B------:R-:W-:-:S07]  /*1fc0*/  IMAD.MOV R0, RZ, RZ, -R6 ;  /* 0x000000ffff007224 */ /* 0x000fce00078e0a06 */
.L_x_1229:
[----:B------:R-:W-:-:S06]  /*1fd0*/  IMAD.WIDE.U32 R6, R9, 0x4, R4 ;  /* 0x0000000409067825 */ /* 0x000fcc00078e0004 */
[----:B------:R-:W2:Y:S01]  /*1fe0*/  LDG.E R6, desc[UR6][R6.64] ;  /* 0x0000000606067981 */ /* 0x000ea2000c1e1900 */
[----:B------:R-:W-:Y:S02]  /*1ff0*/  VIADD R0, R0, 0x1 ;  /* 0x0000000100007836 */ /* 0x000fe40000000000 */
[----:B------:R-:W-:-:S03]  /*2000*/  VIADD R9, R9, 0x100 ;  /* 0x0000010009097836 */ /* 0x000fc60000000000 */
[----:B------:R-:W-:Y:S02]  /*2010*/  ISETP.NE.AND P0, PT, R0, RZ, PT ;  /* 0x000000ff0000720c */ /* 0x000fe40003f05270 */
[----:B--2---:R-:W-:-:S11]  /*2020*/  VIMNMX R29, PT, PT, R6, R29, !PT ;  /* 0x0000001d061d7248 */ /* 0x004fd60007fe0100 */
[----:B------:R-:W-:Y:S05]  /*2030*/  @P0 BRA `(.L_x_1229) ;  /* 0xfffffffc00e40947 */ /* 0x000fea000383ffff */
.L_x_1220:
[----:B------:R-:W-:Y:S05]  /*2040*/  BSYNC.RECONVERGENT B1 ;  /* 0x0000000000017941 */ /* 0x000fea0003800200 */
.L_x_1217:
[----:B------:R-:W0:Y:S01]  /*2050*/  S2R R7, SR_LANEID ;  /* 0x0000000000077919 */ /* 0x000e220000000000 */
[----:B------:R-:W1:Y:S01]  /*2060*/  SHFL.DOWN PT, R0, R29, 0x1, 0x1f ;  /* 0x08201f001d007f89 */ /* 0x000e6200000e0000 */
[----:B------:R-:W2:Y:S01]  /*2070*/  S2R R6, SR_TID.X ;  /* 0x0000000000067919 */ /* 0x000ea20000002100 */
[C---:B0-----:R-:W-:Y:S02]  /*2080*/  ISETP.GT.AND P0, PT, R7.reuse, 0x1e, PT ;  /* 0x0000001e0700780c */ /* 0x041fe40003f04270 */
[----:B------:R-:W-:-:S11]  /*2090*/  ISETP.NE.AND P1, PT, R7, RZ, PT ;  /* 0x000000ff0700720c */ /* 0x000fd60003f25270 */
[----:B-1----:R-:W-:Y:S02]  /*20a0*/  @!P0 VIMNMX R29, PT, PT, R0, R29, !PT ;  /* 0x0000001d001d8248 */ /* 0x002fe40007fe0100 */
[----:B------:R-:W-:Y:S01]  /*20b0*/  ISETP.GT.AND P0, PT, R7, 0x1d, PT ;  /* 0x0000001d0700780c */ /* 0x000fe20003f04270 */
[----:B------:R-:W0:Y:S01]  /*20c0*/  @!P1 S2R R5, SR_CgaCtaId ;  /* 0x0000000000059919 */ /* 0x000e220000008800 */
[----:B------:R-:W-:Y:S02]  /*20d0*/  @!P1 MOV R4, 0x400 ;  /* 0x0000040000049802 */ /* 0x000fe40000000f00 */
[----:B--2---:R-:W-:Y:S01]  /*20e0*/  @!P1 SHF.R.U32.HI R2, RZ, 0x3, R6 ;  /* 0x00000003ff029819 */ /* 0x004fe20000011606 */
        /* <DEDUP_REMOVED lines=22> */
[----:B---3--:R-:W-:Y:S04]  /*2250*/  LDS R0, [UR4+0xc] ;  /* 0x00000c04ff007984 */ /* 0x008fe80008000800 */
[----:B------:R-:W0:Y:S04]  /*2260*/  LDS.128 R4, [UR4+0x10] ;  /* 0x00001004ff047984 */ /* 0x000e280008000c00 */
[----:B------:R-:W1:Y:S01]  /*2270*/  LDS.64 R10, [UR4+0x20] ;  /* 0x00002004ff0a7984 */ /* 0x000e620008000a00 */
[----:B0-----:R-:W-:-:S04]  /*2280*/  VIMNMX3 R0, R9, R0, R4, !PT ;  /* 0x000000000900720f */ /* 0x001fc80007800104 */
[----:B------:R-:W-:-:S04]  /*2290*/  VIMNMX3 R0, R0, R5, R6, !PT ;  /* 0x000000050000720f */ /* 0x000fc80007800106 */
[----:B-1----:R-:W-:-:S04]  /*22a0*/  VIMNMX3 R0, R0, R7, R10, !PT ;  /* 0x000000070000720f */ /* 0x002fc8000780010a */
[----:B------:R-:W-:-:S07]  /*22b0*/  VIMNMX R9, PT, PT, R0, R11, !PT ;  /* 0x0000000b00097248 */ /* 0x000fce0007fe0100 */
.L_x_1216:
[----:B------:R-:W-:Y:S05]  /*22c0*/  BSYNC.RECONVERGENT B0 ;  /* 0x0000000000007941 */ /* 0x000fea0003800200 */
.L_x_1200:
[----:B------:R-:W-:Y:S05]  /*22d0*/  @P0 EXIT ;  /* 0x000000000000094d */ /* 0x000fea0003800000 */
[----:B--23--:R-:W2:Y:S02]  /*22e0*/  LDC.64 R4, c[0x0][0x388] ;  /* 0x0000e200ff047b82 */ /* 0x00cea40000000a00 */
[----:B--2---:R-:W-:-:S05]  /*22f0*/  IMAD.WIDE.U32 R2, R3, 0x4, R4 ;  /* 0x0000000403027825 */ /* 0x004fca00078e0004 */
[----:B------:R-:W-:Y:S01]  /*2300*/  STG.E desc[UR6][R2.64], R9 ;  /* 0x0000000902007986 */ /* 0x000fe2000c101906 */
[----:B------:R-:W-:Y:S05]  /*2310*/  EXIT ;  /* 0x000000000000794d */ /* 0x000fea0003800000 */
.L_x_1230:
        /* <DEDUP_REMOVED lines=14> */
.L_x_1384:


//--------------------- .text._ZN3cub18CUB_300001_SM_10006detail6reduce28DeviceReduceSingleTileKernelINS2_10policy_hubIijN4cuda3__47maximumIiEEE10Policy1000EN6thrust24THRUST_300001_SM_1000_NS6detail15normal_iteratorINSC_10device_ptrIiEEEEPijS8_iiNS5_3std3__410__identityEEEvT0_T1_T2_T3_T4_T6_ --------------------------
	.section	.text._ZN3cub18CUB_300001_SM_10006detail6reduce28DeviceReduceSingleTileKernelINS2_10policy_hubIijN4cuda3__47maximumIiEEE10Policy1000EN6thrust24THRUST_300001_SM_1000_NS6detail15normal_iteratorINSC_10device_ptrIiEEEEPijS8_iiNS5_3std3__410__identityEEEvT0_T1_T2_T3_T4_T6_,"ax",@progbits
	.align	128
        .global         _ZN3cub18CUB_300001_SM_10006detail6reduce28DeviceReduceSingleTileKernelINS2_10policy_hubIijN4cuda3__47maximumIiEEE10Policy1000EN6thrust24THRUST_300001_SM_1000_NS6detail15normal_iteratorINSC_10device_ptrIiEEEEPijS8_iiNS5_3std3__410__identityEEEvT0_T1_T2_T3_T4_T6_
        .type           _ZN3cub18CUB_300001_SM_10006detail6reduce28DeviceReduceSingleTileKernelINS2_10policy_hubIijN4cuda3__47maximumIiEEE10Policy1000EN6thrust24THRUST_300001_SM_1000_NS6detail15normal_iteratorINSC_10device_ptrIiEEEEPijS8_iiNS5_3std3__410__identityEEEvT0_T1_T2_T3_T4_T6_,@function
        .size           _ZN3cub18CUB_300001_SM_10006detail6reduce28DeviceReduceSingleTileKernelINS2_10policy_hubIijN4cuda3__47maximumIiEEE10Policy1000EN6thrust24THRUST_300001_SM_1000_NS6detail15normal_iteratorINSC_10device_ptrIiEEEEPijS8_iiNS5_3std3__410__identityEEEvT0_T1_T2_T3_T4_T6_,(.L_x_1385 - _ZN3cub18CUB_300001_SM_10006detail6reduce28DeviceReduceSingleTileKernelINS2_10policy_hubIijN4cuda3__47maximumIiEEE10Policy1000EN6thrust24THRUST_300001_SM_1000_NS6detail15normal_iteratorINSC_10device_ptrIiEEEEPijS8_iiNS5_3std3__410__identityEEEvT0_T1_T2_T3_T4_T6_)
        .other          _ZN3cub18CUB_300001_SM_10006detail6reduce28DeviceReduceSingleTileKernelINS2_10policy_hubIijN4cuda3__47maximumIiEEE10Policy1000EN6thrust24THRUST_300001_SM_1000_NS6detail15normal_iteratorINSC_10device_ptrIiEEEEPijS8_iiNS5_3std3__410__identityEEEvT0_T1_T2_T3_T4_T6_,@"STO_CUDA_ENTRY STV_DEFAULT"
_ZN3cub18CUB_300001_SM_10006detail6reduce28DeviceReduceSingleTileKernelINS2_10policy_hubIijN4cuda3__47maximumIiEEE10Policy1000EN6thrust24THRUST_300001_SM_1000_NS6detail15normal_iteratorINSC_10device_ptrIiEEEEPijS8_iiNS5_3std3__410__identityEEEvT0_T1_T2_T3_T4_T6_:
.text._ZN3cub18CUB_300001_SM_10006detail6reduce28DeviceReduceSingleTileKernelINS2_10policy_hubIijN4cuda3__47maximumIiEEE10Policy1000EN6thrust24THRUST_300001_SM_1000_NS6detail15normal_iteratorINSC_10device_ptrIiEEEEPijS8_iiNS5_3std3__410__identityEEEvT0_T1_T2_T3_T4_T6_:
        /* <DEDUP_REMOVED lines=13> */
.L_x_1231:
[----:B------:R-:W-:Y:S01]  /*00d0*/  ISETP.GT.U32.AND P0, PT, R2, 0xfff, PT ;  /* 0x00000fff0200780c */ /* 0x000fe20003f04070 */
[----:B------:R-:W-:-:S12]  /*00e0*/  BSSY.RECONVERGENT B0, `(.L_x_1232) ;  /* 0x00001da000007945 */ /* 0x000fd80003800200 */
        /* <DEDUP_REMOVED lines=11> */
.L_x_1235:
[----:B------:R-:W-:Y:S05]  /*01a0*/  BSYNC.RECONVERGENT B1 ;  /* 0x0000000000017941 */ /* 0x000fea0003800200 */
.L_x_1234:
        /* <DEDUP_REMOVED lines=17> */
.L_x_1240:
        /* <DEDUP_REMOVED lines=31> */
.L_x_1239:
[----:B------:R-:W-:Y:S05]  /*04b0*/  BSYNC.RECONVERGENT B2 ;  /* 0x0000000000027941 */ /* 0x000fea0003800200 */
.L_x_1238:
[----:B------:R-:W-:Y:S05]  /*04c0*/  @!P1 BRA `(.L_x_1237) ;  /* 0x0000000000c89947 */ /* 0x000fea0003800000 */
[----:B------:R-:W-:Y:S01]  /*04d0*/  ISETP.GE.U32.AND P0, PT, R21, 0x8, PT ;  /* 0x000000081500780c */ /* 0x000fe20003f06070 */
[----:B------:R-:W-:Y:S01]  /*04e0*/  BSSY.RECONVERGENT B2, `(.L_x_1241) ;  /* 0x0000013000027945 */ /* 0x000fe20003800200 */
[----:B------:R-:W-:-:S04]  /*04f0*/  LOP3.LUT R16, R4, 0x7, RZ, 0xc0, !PT ;  /* 0x0000000704107812 */ /* 0x000fc800078ec0ff */
[----:B------:R-:W-:-:S07]  /*0500*/  ISETP.NE.AND P1, PT, R16, RZ, PT ;  /* 0x000000ff1000720c */ /* 0x000fce0003f25270 */
[----:B------:R-:W-:Y:S06]  /*0510*/  @!P0 BRA `(.L_x_1242) ;  /* 0x00000000003c8947 */ /* 0x000fec0003800000 */
[----:B------:R-:W0:Y:S02]  /*0520*/  LDC.64 R6, c[0x0][0x380] ;  /* 0x0000e000ff067b82 */ /* 0x000e240000000a00 */
[----:B0-----:R-:W-:-:S05]  /*0530*/  IMAD.WIDE.U32 R6, R5, 0x4, R6 ;  /* 0x0000000405067825 */ /* 0x001fca00078e0006 */
        /* <DEDUP_REMOVED lines=13> */
.L_x_1242:
[----:B------:R-:W-:Y:S05]  /*0610*/  BSYNC.RECONVERGENT B2 ;  /* 0x0000000000027941 */ /* 0x000fea0003800200 */
.L_x_1241:
        /* <DEDUP_REMOVED lines=11> */
[----:B------:R-:W3:Y:S01]  /*06d0*/  LDG.E R10, desc[UR6][R6.64+0xc00] ;  /* 0x000c0006060a7981 */ /* 0x000ee2000c1e1900 */
[----:B------:R-:W-:Y:S01]  /*06e0*/  VIADD R5, R5, 0x400 ;  /* 0x0000040005057836 */ /* 0x000fe20000000000 */
[----:B--2--5:R-:W-:-:S04]  /*06f0*/  VIMNMX3 R0, R0, R9, R4, !PT ;  /* 0x000000090000720f */ /* 0x024fc80007800104 */
[----:B---3--:R-:W-:-:S07]  /*0700*/  VIMNMX3 R0, R0, R11, R10, !PT ;  /* 0x0000000b0000720f */ /* 0x008fce000780010a */
.L_x_1244:
[----:B------:R-:W-:Y:S05]  /*0710*/  BSYNC.RECONVERGENT B2 ;  /* 0x0000000000027941 */ /* 0x000fea0003800200 */
.L_x_1243:
[----:B------:R-:W-:Y:S05]  /*0720*/  @!P1 BRA `(.L_x_1237) ;  /* 0x0000000000309947 */ /* 0x000fea0003800000 */
[----:B------:R-:W0:Y:S02]  /*0730*/  LDC.64 R6, c[0x0][0x380] ;  /* 0x0000e000ff067b82 */ /* 0x000e240000000a00 */
[----:B0-----:R-:W-:-:S04]  /*0740*/  IMAD.WIDE.U32 R4, R5, 0x4, R6 ;  /* 0x0000000405047825 */ /* 0x001fc800078e0006 */
[----:B------:R-:W-:Y:S02]  /*0750*/  IMAD.MOV R6, RZ, RZ, -R8 ;  /* 0x000000ffff067224 */ /* 0x000fe400078e0a08 */
[----:B------:R-:W-:-:S07]  /*0760*/  IMAD.MOV.U32 R7, RZ, RZ, R5 ;  /* 0x000000ffff077224 */ /* 0x000fce00078e0005 */
.L_x_1245:
[----:B------:R-:W-:-:S06]  /*0770*/  IMAD.MOV.U32 R5, RZ, RZ, R7 ;  /* 0x000000ffff057224 */ /* 0x000fcc00078e0007 */
[----:B------:R0:W2:Y:S01]  /*0780*/  LDG.E R5, desc[UR6][R4.64] ;  /* 0x0000000604057981 */ /* 0x0000a2000c1e1900 */
[----:B------:R-:W-:-:S05]  /*0790*/  VIADD R6, R6, 0x1 ;  /* 0x0000000106067836 */ /* 0x000fca0000000000 */
[----:B------:R-:W-:Y:S02]  /*07a0*/  ISETP.NE.AND P0, PT, R6, RZ, PT ;  /* 0x000000ff0600720c */ /* 0x000fe40003f05270 */
[----:B0-----:R-:W-:-:S05]  /*07b0*/  IADD3 R4, P1, PT, R4, 0x400, RZ ;  /* 0x0000040004047810 */ /* 0x001fca0007f3e0ff */
[----:B------:R-:W-:Y:S01]  /*07c0*/  IMAD.X R7, RZ, RZ, R7, P1 ;  /* 0x000000ffff077224 */ /* 0x000fe200008e0607 */
[----:B--2--5:R-:W-:-:S05]  /*07d0*/  VIMNMX R0, PT, PT, R5, R0, !PT ;  /* 0x0000000005007248 */ /* 0x024fca0007fe0100 */
[----:B------:R-:W-:Y:S05]  /*07e0*/  @P0 BRA `(.L_x_1245) ;  /* 0xfffffffc00e00947 */ /* 0x000fea000383ffff */
.L_x_1237:
[----:B------:R-:W-:Y:S05]  /*07f0*/  BSYNC.RECONVERGENT B1 ;  /* 0x0000000000017941 */ /* 0x000fea0003800200 */
.L_x_1236:
[----:B------:R-:W-:Y:S01]  /*0800*/  ISETP.GE.U32.AND P0, PT, R2, 0x100, PT ;  /* 0x000001000200780c */ /* 0x000fe20003f06070 */
[----:B-----5:R-:W-:-:S12]  /*0810*/  IMAD.MOV.U32 R9, RZ, RZ, R0 ;  /* 0x000000ffff097224 */ /* 0x020fd800078e0000 */
[----:B------:R-:W-:Y:S05]  /*0820*/  @!P0 BRA `(.L_x_1246) ;  /* 0x0000000000a08947 */ /* 0x000fea0003800000 */
[----:B0-----:R-:W0:Y:S01]  /*0830*/  S2R R6, SR_LANEID ;  /* 0x0000000000067919 */ /* 0x001e220000000000 */
[----:B------:R-:W1:Y:S02]  /*0840*/  SHFL.DOWN PT, R0, R9, 0x1, 0x1f ;  /* 0x08201f0009007f89 */ /* 0x000e6400000e0000 */
[----:B-1----:R-:W-:Y:S02]  /*0850*/  VIMNMX R0, PT, PT, R0, R9, !PT ;  /* 0x0000000900007248 */ /* 0x002fe40007fe0100 */
[C---:B0-----:R-:W-:Y:S02]  /*0860*/  ISETP.GT.AND P0, PT, R6.reuse, 0x1e, PT ;  /* 0x0000001e0600780c */ /* 0x041fe40003f04270 */
[C---:B------:R-:W-:Y:S02]  /*0870*/  ISETP.NE.AND P1, PT, R6.reuse, RZ, PT ;  /* 0x000000ff0600720c */ /* 0x040fe40003f25270 */
[----:B------:R-:W-:Y:S02]  /*0880*/  SEL R0, R9, R0, P0 ;  /* 0x0000000009007207 */ /* 0x000fe40000000000 */
[----:B------:R-:W-:-:S03]  /*0890*/  ISETP.GT.AND P0, PT, R6, 0x1d, PT ;  /* 0x0000001d0600780c */ /* 0x000fc60003f04270 */
[----:B------:R-:W0:Y:S06]  /*08a0*/  SHFL.DOWN PT, R5, R0, 0x2, 0x1f ;  /* 0x08401f0000057f89 */ /* 0x000e2c00000e0000 */
        /* <DEDUP_REMOVED lines=32> */
.L_x_1246:
[----:B0-----:R-:W0:Y:S01]  /*0ab0*/  S2R R6, SR_LANEID ;  /* 0x0000000000067919 */ /* 0x001e220000000000 */
[----:B------:R-:W-:-:S04]  /*0ac0*/  LOP3.LUT R0, R3, 0x3e0, RZ, 0xc0, !PT ;  /* 0x000003e003007812 */ /* 0x000fc800078ec0ff */
[----:B------:R-:W-:Y:S01]  /*0ad0*/  LOP3.LUT R7, RZ, R0, RZ, 0x33, !PT ;  /* 0x00000000ff077212 */ /* 0x000fe200078e33ff */
[----:B------:R-:W-:-:S04]  /*0ae0*/  VIADD R5, R0, 0x20 ;  /* 0x0000002000057836 */ /* 0x000fc80000000000 */
[----:B------:R-:W-:Y:S01]  /*0af0*/  IMAD.IADD R7, R7, 0x1, R2 ;  /* 0x0000000107077824 */ /* 0x000fe200078e0202 */
[----:B------:R-:W-:-:S04]  /*0b00*/  ISETP.GT.U32.AND P0, PT, R5, R2, PT ;  /* 0x000000020500720c */ /* 0x000fc80003f04070 */
        /* <DEDUP_REMOVED lines=36> */
[C---:B------:R-:W-:Y:S02]  /*0d50*/  ISETP.GT.U32.AND P3, PT, R2.reuse, 0x60, PT ;  /* 0x000000600200780c */ /* 0x040fe40003f64070 */
[----:B------:R-:W-:Y:S01]  /*0d60*/  ISETP.GT.U32.AND P1, PT, R2, 0x80, PT ;  /* 0x000000800200780c */ /* 0x000fe20003f24070 */
[----:B-1----:R-:W-:-:S09]  /*0d70*/  ULEA UR4, UR5, UR4, 0x18 ;  /* 0x0000000405047291 */ /* 0x002fd2000f8ec0ff */
[----:B------:R-:W0:Y:S04]  /*0d80*/  LDS R0, [UR4+0xc] ;  /* 0x00000c04ff007984 */ /* 0x000e280008000800 */
[----:B------:R-:W1:Y:S04]  /*0d90*/  LDS.128 R8, [UR4+0x10] ;  /* 0x00001004ff087984 */ /* 0x000e680008000c00 */
[----:B------:R-:W2:Y:S01]  /*0da0*/  LDS.64 R6, [UR4+0x20] ;  /* 0x00002004ff067984 */ /* 0x000ea20008000a00 */
[----:B0-----:R-:W-:Y:S02]  /*0db0*/  @P2 VIMNMX R5, PT, PT, R5, R0, !PT ;  /* 0x0000000005052248 */ /* 0x001fe40007fe0100 */
[----:B------:R-:W-:-:S02]  /*0dc0*/  ISETP.GT.U32.AND P2, PT, R2, 0xa0, PT ;  /* 0x000000a00200780c */ /* 0x000fc40003f44070 */
[----:B-1----:R-:W-:Y:S02]  /*0dd0*/  @P4 VIMNMX R5, PT, PT, R5, R8, !PT ;  /* 0x0000000805054248 */ /* 0x002fe40007fe0100 */
[C---:B------:R-:W-:Y:S02]  /*0de0*/  ISETP.GT.U32.AND P4, PT, R2.reuse, 0xc0, PT ;  /* 0x000000c00200780c */ /* 0x040fe40003f84070 */
[----:B------:R-:W-:Y:S02]  /*0df0*/  @P3 VIMNMX R5, PT, PT, R5, R9, !PT ;  /* 0x0000000905053248 */ /* 0x000fe40007fe0100 */
[----:B------:R-:W-:Y:S02]  /*0e00*/  ISETP.GT.U32.AND P3, PT, R2, 0xe0, PT ;  /* 0x000000e00200780c */ /* 0x000fe40003f64070 */
[----:B------:R-:W-:-:S04]  /*0e10*/  @P1 VIMNMX R5, PT, PT, R5, R10, !PT ;  /* 0x0000000a05051248 */ /* 0x000fc80007fe0100 */
[----:B------:R-:W-:-:S04]  /*0e20*/  @P2 VIMNMX R5, PT, PT, R5, R11, !PT ;  /* 0x0000000b05052248 */ /* 0x000fc80007fe0100 */
[----:B--2---:R-:W-:-:S04]  /*0e30*/  @P4 VIMNMX R5, PT, PT, R5, R6, !PT ;  /* 0x0000000605054248 */ /* 0x004fc80007fe0100 */
[----:B------:R-:W-:Y:S01]  /*0e40*/  @P3 VIMNMX R5, PT, PT, R5, R7, !PT ;  /* 0x0000000705053248 */ /* 0x000fe20007fe0100 */
[----:B------:R-:W-:Y:S06]  /*0e50*/  BRA `(.L_x_1247) ;  /* 0x0000001000087947 */ /* 0x000fec0003800000 */
.L_x_1233:
[----:B------:R-:W0:Y:S01]  /*0e60*/  S2R R0, SR_TID.X ;  /* 0x0000000000007919 */ /* 0x000e220000002100 */
[----:B------:R-:W1:Y:S02]  /*0e70*/  LDCU.64 UR4, c[0x0][0x380] ;  /* 0x00007000ff0477ac */ /* 0x000e640008000a00 */
[----:B-1----:R-:W-:Y:S02]  /*0e80*/  IMAD.U32 R12, RZ, RZ, UR4 ;  /* 0x00000004ff0c7e24 */ /* 0x002fe4000f8e00ff */
[----:B------:R-:W-:Y:S02]  /*0e90*/  IMAD.U32 R13, RZ, RZ, UR5 ;  /* 0x00000005ff0d7e24 */ /* 0x000fe4000f8e00ff */
        /* <DEDUP_REMOVED lines=17> */
[----:B------:R-:W-:Y:S01]  /*0fb0*/  UMOV UR4, 0x1000 ;  /* 0x0000100000047882 */ /* 0x000fe20000000000 */
[----:B--2---:R-:W-:Y:S01]  /*0fc0*/  VIMNMX3 R6, R3, R6, R7, !PT ;  /* 0x000000060306720f */ /* 0x004fe20007800107 */
[----:B------:R-:W-:-:S05]  /*0fd0*/  VIADD R3, R2, 0xfffff000 ;  /* 0xfffff00002037836 */ /* 0x000fca0000000000 */
[----:B------:R-:W-:Y:S02]  /*0fe0*/  ISETP.GE.U32.AND P0, PT, R3, 0x1000, PT ;  /* 0x000010000300780c */ /* 0x000fe40003f06070 */
        /* <DEDUP_REMOVED lines=8> */
[----:B------:R-:W0:Y:S01]  /*1070*/  LDC R2, c[0x0][0x390] ;  /* 0x0000e400ff027b82 */ /* 0x000e220000000800 */
[----:B------:R-:W-:-:S07]  /*1080*/  UMOV UR4, 0x1000 ;  /* 0x0000100000047882 */ /* 0x000fce0000000000 */
[----:B------:R-:W1:Y:S02]  /*1090*/  LDC.64 R12, c[0x0][0x380] ;  /* 0x0000e000ff0c7b82 */ /* 0x000e640000000a00 */
.L_x_1250:
[----:B------:R-:W-:-:S04]  /*10a0*/  VIADD R5, R0, UR4 ;  /* 0x0000000400057c36 */ /* 0x000fc80008000000 */
[----:B-1----:R-:W-:-:S05]  /*10b0*/  IMAD.WIDE.U32 R4, R5, 0x4, R12 ;  /* 0x0000000405047825 */ /* 0x002fca00078e000c */
        /* <DEDUP_REMOVED lines=16> */
[----:B--2---:R-:W-:Y:S01]  /*11c0*/  VIMNMX3 R10, R10, R11, R14, !PT ;  /* 0x0000000b0a0a720f */ /* 0x004fe2000780010e */
[----:B0-----:R-:W-:-:S05]  /*11d0*/  VIADD R11, R2, -UR4 ;  /* 0x80000004020b7c36 */ /* 0x001fca0008000000 */
[----:B------:R-:W-:Y:S02]  /*11e0*/  ISETP.GE.U32.AND P0, PT, R11, 0x1000, PT ;  /* 0x000010000b00780c */ /* 0x000fe40003f06070 */
[----:B---3--:R-:W-:Y:S02]  /*11f0*/  VIMNMX3 R16, R25, R16, R17, !PT ;  /* 0x000000101910720f */ /* 0x008fe40007800111 */
[----:B----4-:R-:W-:Y:S02]  /*1200*/  VIMNMX3 R19, R18, R19, R20, !PT ;  /* 0x000000131213720f */ /* 0x010fe40007800114 */
[----:B-----5:R-:W-:-:S04]  /*1210*/  VIMNMX3 R21, R21, R22, R23, !PT ;  /* 0x000000161515720f */ /* 0x020fc80007800117 */
[----:B------:R-:W-:Y:S02]  /*1220*/  VIMNMX3 R16, R16, R19, R21, !PT ;  /* 0x000000131010720f */ /* 0x000fe40007800115 */
[----:B------:R-:W-:Y:S02]  /*1230*/  VIMNMX3 R7, R9, R7, R6, !PT ;  /* 0x000000070907720f */ /* 0x000fe40007800106 */
[----:B------:R-:W-:-:S04]  /*1240*/  VIMNMX R8, PT, PT, R8, R15, !PT ;  /* 0x0000000f08087248 */ /* 0x000fc80007fe0100 */
[----:B------:R-:W-:-:S04]  /*1250*/  VIMNMX3 R7, R10, R7, R8, !PT ;  /* 0x000000070a07720f */ /* 0x000fc80007800108 */
[----:B------:R-:W-:Y:S01]  /*1260*/  VIMNMX R25, PT, PT, R16, R7, !PT ;  /* 0x0000000710197248 */ /* 0x000fe20007fe0100 */
[----:B------:R-:W-:Y:S06]  /*1270*/  @!P0 BRA `(.L_x_1249) ;  /* 0x0000000800688947 */ /* 0x000fec0003800000 */
[----:B------:R-:W-:-:S06]  /*1280*/  UIADD3 UR4, UPT, UPT, UR4, 0x1000, URZ ;  /* 0x0000100004047890 */ /* 0x000fcc000fffe0ff */
[----:B------:R-:W-:-:S13]  /*1290*/  ISETP.LT.U32.AND P0, PT, R3, UR4, PT ;  /* 0x0000000403007c0c */ /* 0x000fda000bf01070 */
[----:B------:R-:W-:Y:S05]  /*12a0*/  @!P0 BRA `(.L_x_1250) ;  /* 0xfffffffc007c8947 */ /* 0x000fea000383ffff */
.L_x_1248:
[----:B------:R-:W-:Y:S01]  /*12b0*/  VIADD R3, R2, -UR4 ;  /* 0x8000000402037c36 */ /* 0x000fe20008000000 */
[----:B------:R-:W-:Y:S04]  /*12c0*/  BSSY.RECONVERGENT B1, `(.L_x_1249) ;  /* 0x0000095000017945 */ /* 0x000fe80003800200 */
[----:B------:R-:W-:-:S04]  /*12d0*/  ISETP.GE.AND P0, PT, R0, R3, PT ;  /* 0x000000030000720c */ /* 0x000fc80003f06270 */
[----:B------:R-:W-:-:S13]  /*12e0*/  ISETP.LE.U32.OR P0, PT, R2, UR4, P0 ;  /* 0x0000000402007c0c */ /* 0x000fda0008703470 */
[----:B------:R-:W-:Y:S05]  /*12f0*/  @P0 BRA `(.L_x_1251) ;  /* 0x0000000800440947 */ /* 0x000fea0003800000 */
[----:B------:R-:W-:Y:S01]  /*1300*/  LOP3.LUT R3, RZ, R0, RZ, 0x33, !PT ;  /* 0x00000000ff037212 */ /* 0x000fe200078e33ff */
[----:B------:R-:W-:Y:S01]  /*1310*/  BSSY.RECONVERGENT B2, `(.L_x_1252) ;  /* 0x000004a000027945 */ /* 0x000fe20003800200 */
[----:B------:R-:W-:Y:S02]  /*1320*/  IMAD.MOV.U32 R6, RZ, RZ, R0 ;  /* 0x000000ffff067224 */ /* 0x000fe400078e0000 */
[----:B------:R-:W-:-:S04]  /*1330*/  IADD3 R3, PT, PT, R2, -UR4, R3 ;  /* 0x8000000402037c10 */ /* 0x000fc8000fffe003 */
[C---:B------:R-:W-:Y:S02]  /*1340*/  ISETP.GE.U32.AND P0, PT, R3.reuse, 0xf00, PT ;  /* 0x00000f000300780c */ /* 0x040fe40003f06070 */
[----:B------:R-:W-:-:S04]  /*1350*/  LEA.HI R3, R3, 0x1, RZ, 0x18 ;  /* 0x0000000103037811 */ /* 0x000fc800078fc0ff */
[----:B------:R-:W-:-:S07]  /*1360*/  LOP3.LUT R4, R3, 0xf, RZ, 0xc0, !PT ;  /* 0x0000000f03047812 */ /* 0x000fce00078ec0ff */
[----:B------:R-:W-:Y:S05]  /*1370*/  @!P0 BRA `(.L_x_1253) ;  /* 0x00000004000c8947 */ /* 0x000fea0003800000 */
[----:B------:R-:W-:Y:S01]  /*1380*/  LOP3.LUT R7, R3, 0x1fffff0, RZ, 0xc0, !PT ;  /* 0x01fffff003077812 */ /* 0x000fe200078ec0ff */
[----:B------:R-:W-:Y:S01]  /*1390*/  BSSY.RECONVERGENT B3, `(.L_x_1254) ;  /* 0x0000040000037945 */ /* 0x000fe20003800200 */
[C---:B------:R-:W-:Y:S01]  /*13a0*/  LOP3.LUT R6, R0.reuse, 0x800, RZ, 0xfc, !PT ;  /* 0x0000080000067812 */ /* 0x040fe200078efcff */
[----:B------:R-:W-:Y:S02]  /*13b0*/  VIADD R2, R0, UR4 ;  /* 0x0000000400027c36 */ /* 0x000fe40008000000 */
[----:B------:R-:W-:-:S07]  /*13c0*/  IMAD.MOV R7, RZ, RZ, -R7 ;  /* 0x000000ffff077224 */ /* 0x000fce00078e0a07 */
.L_x_1255:
[----:B------:R-:W-:-:S04]  /*13d0*/  IMAD.WIDE.U32 R26, R2, 0x4, R12 ;  /* 0x00000004021a7825 */ /* 0x000fc800078e000c */
[C---:B------:R-:W-:Y:S02]  /*13e0*/  VIADD R9, R2.reuse, 0x100 ;  /* 0x0000010002097836 */ /* 0x040fe40000000000 */
[----:B------:R-:W-:Y:S01]  /*13f0*/  VIADD R15, R2, 0x400 ;  /* 0x00000400020f7836 */ /* 0x000fe20000000000 */
[----:B------:R0:W2:Y:S01]  /*1400*/  LDG.E R26, desc[UR6][R26.64] ;  /* 0x000000061a1a7981 */ /* 0x0000a2000c1e1900 */
[----:B------:R-:W-:-:S04]  /*1410*/  IMAD.WIDE.U32 R8, R9, 0x4, R12 ;  /* 0x0000000409087825 */ /* 0x000fc800078e000c */
[C---:B------:R-:W-:Y:S01]  /*1420*/  VIADD R17, R2.reuse, 0x200 ;  /* 0x0000020002117836 */ /* 0x040fe20000000000 */
[----:B------:R1:W2:Y:S01]  /*1430*/  LDG.E R5, desc[UR6][R8.64] ;  /* 0x0000000608057981 */ /* 0x0002a2000c1e1900 */
[C---:B------:R-:W-:Y:S02]  /*1440*/  VIADD R11, R2.reuse, 0x300 ;  /* 0x00000300020b7836 */ /* 0x040fe40000000000 */
[----:B0-----:R-:W-:Y:S02]  /*1450*/  VIADD R27, R2, 0x700 ;  /* 0x00000700021b7836 */ /* 0x001fe40000000000 */
[----:B------:R-:W-:-:S04]  /*1460*/  IMAD.WIDE.U32 R14, R15, 0x4, R12 ;  /* 0x000000040f0e7825 */ /* 0x000fc800078e000c */
[--C-:B------:R-:W-:Y:S01]  /*1470*/  IMAD.WIDE.U32 R16, R17, 0x4, R12.reuse ;  /* 0x0000000411107825 */ /* 0x100fe200078e000c */
[----:B------:R0:W3:Y:S03]  /*1480*/  LDG.E R22, desc[UR6][R14.64] ;  /* 0x000000060e167981 */ /* 0x0000e6000c1e1900 */
[----:B------:R-:W-:Y:S01]  /*1490*/  VIADD R29, R2, 0x500 ;  /* 0x00000500021d7836 */ /* 0x000fe20000000000 */
[----:B------:R-:W4:Y:S01]  /*14a0*/  LDG.E R24, desc[UR6][R16.64] ;  /* 0x0000000610187981 */ /* 0x000f22000c1e1900 */
[----:B------:R-:W-:-:S04]  /*14b0*/  IMAD.WIDE.U32 R10, R11, 0x4, R12 ;  /* 0x000000040b0a7825 */ /* 0x000fc800078e000c */
[--C-:B-1----:R-:W-:Y:S01]  /*14c0*/  IMAD.WIDE.U32 R8, R27, 0x4, R12.reuse ;  /* 0x000000041b087825 */ /* 0x102fe200078e000c */
[----:B------:R-:W4:Y:S03]  /*14d0*/  LDG.E R23, desc[UR6][R10.64] ;  /* 0x000000060a177981 */ /* 0x000f26000c1e1900 */
[----:B------:R-:W-:Y:S02]  /*14e0*/  VIADD R27, R2, 0x900 ;  /* 0x00000900021b7836 */ /* 0x000fe40000000000 */
[----:B------:R-:W-:-:S04]  /*14f0*/  IMAD.WIDE.U32 R28, R29, 0x4, R12 ;  /* 0x000000041d1c7825 */ /* 0x000fc800078e000c */
[C---:B------:R-:W-:Y:S01]  /*1500*/  VIADD R19, R2.reuse, 0x600 ;  /* 0x0000060002137836 */ /* 0x040fe20000000000 */
[----:B------:R1:W5:Y:S01]  /*1510*/  LDG.E R11, desc[UR6][R8.64] ;  /* 0x00000006080b7981 */ /* 0x000362000c1e1900 */
[C---:B0-----:R-:W-:Y:S02]  /*1520*/  VIADD R15, R2.reuse, 0xa00 ;  /* 0x00000a00020f7836 */ /* 0x041fe40000000000 */
[----:B------:R-:W-:Y:S01]  /*1530*/  VIADD R20, R2, 0x800 ;  /* 0x0000080002147836 */ /* 0x000fe20000000000 */
[----:B------:R0:W3:Y:S01]  /*1540*/  LDG.E R21, desc[UR6][R28.64] ;  /* 0x000000061c157981 */ /* 0x0000e2000c1e1900 */
[----:B------:R-:W-:-:S04]  /*1550*/  IMAD.WIDE.U32 R18, R19, 0x4, R12 ;  /* 0x0000000413127825 */ /* 0x000fc800078e000c */
[----:B-1----:R-:W-:-:S04]  /*1560*/  IMAD.WIDE.U32 R8, R27, 0x4, R12 ;  /* 0x000000041b087825 */ /* 0x002fc800078e000c */
[--C-:B------:R-:W-:Y:S02]  /*1570*/  IMAD.WIDE.U32 R14, R15, 0x4, R12.reuse ;  /* 0x000000040f0e7825 */ /* 0x100fe400078e000c */
[----:B------:R-:W5:Y:S02]  /*1580*/  LDG.E R9, desc[UR6][R8.64] ;  /* 0x0000000608097981 */ /* 0x000f64000c1e1900 */
[--C-:B------:R-:W-:Y:S02]  /*1590*/  IMAD.WIDE.U32 R16, R20, 0x4, R12.reuse ;  /* 0x0000000414107825 */ /* 0x100fe400078e000c */
[----:B------:R1:W5:Y:S02]  /*15a0*/  LDG.E R20, desc[UR6][R18.64] ;  /* 0x0000000612147981 */ /* 0x000364000c1e1900 */
[C---:B0-----:R-:W-:Y:S02]  /*15b0*/  VIADD R29, R2.reuse, 0xb00 ;  /* 0x00000b00021d7836 */ /* 0x041fe40000000000 */
[----:B------:R-:W-:Y:S01]  /*15c0*/  VIADD R27, R2, 0xc00 ;  /* 0x00000c00021b7836 */ /* 0x000fe20000000000 */
[----:B------:R0:W5:Y:S01]  /*15d0*/  LDG.E R10, desc[UR6][R16.64] ;  /* 0x00000006100a7981 */ /* 0x000162000c1e1900 */
[----:B------:R-:W-:-:S03]  /*15e0*/  IMAD.WIDE.U32 R28, R29, 0x4, R12 ;  /* 0x000000041d1c7825 */ /* 0x000fc600078e000c */
[----:B------:R0:W5:Y:S01]  /*15f0*/  LDG.E R8, desc[UR6][R14.64] ;  /* 0x000000060e087981 */ /* 0x000162000c1e1900 */
[C---:B-1----:R-:W-:Y:S02]  /*1600*/  VIADD R19, R2.reuse, 0xe00 ;  /* 0x00000e0002137836 */ /* 0x042fe40000000000 */
[C---:B------:R-:W-:Y:S02]  /*1610*/  VIADD R18, R2.reuse, 0xf00 ;  /* 0x00000f0002127836 */ /* 0x040fe40000000000 */
[----:B0-----:R-:W-:Y:S02]  /*1620*/  IMAD.WIDE.U32 R16, R27, 0x4, R12 ;  /* 0x000000041b107825 */ /* 0x001fe400078e000c */
[----:B------:R-:W5:Y:S02]  /*1630*/  LDG.E R27, desc[UR6][R28.64] ;  /* 0x000000061c1b7981 */ /* 0x000f64000c1e1900 */
[----:B------:R-:W-:-:S04]  /*1640*/  VIADD R15, R2, 0xd00 ;  /* 0x00000d00020f7836 */ /* 0x000fc80000000000 */
[--C-:B------:R-:W-:Y:S01]  /*1650*/  IMAD.WIDE.U32 R14, R15, 0x4, R12.reuse ;  /* 0x000000040f0e7825 */ /* 0x100fe200078e000c */
[----:B------:R0:W5:Y:S05]  /*1660*/  LDG.E R28, desc[UR6][R16.64] ;  /* 0x00000006101c7981 */ /* 0x00016a000c1e1900 */
[----:B------:R-:W5:Y:S01]  /*1670*/  LDG.E R15, desc[UR6][R14.64] ;  /* 0x000000060e0f7981 */ /* 0x000f62000c1e1900 */
[----:B0-----:R-:W-:-:S04]  /*1680*/  IMAD.WIDE.U32 R16, R19, 0x4, R12 ;  /* 0x0000000413107825 */ /* 0x001fc800078e000c */
[----:B------:R-:W-:Y:S02]  /*1690*/  IMAD.WIDE.U32 R18, R18, 0x4, R12 ;  /* 0x0000000412127825 */ /* 0x000fe400078e000c */
[----:B------:R-:W5:Y:S04]  /*16a0*/  LDG.E R16, desc[UR6][R16.64] ;  /* 0x0000000610107981 */ /* 0x000f68000c1e1900 */
[----:B------:R-:W5:Y:S01]  /*16b0*/  LDG.E R19, desc[UR6][R18.64] ;  /* 0x0000000612137981 */ /* 0x000f62000c1e1900 */
[----:B------:R-:W-:-:S05]  /*16c0*/  VIADD R7, R7, 0x10 ;  /* 0x0000001007077836 */ /* 0x000fca0000000000 */
[----:B------:R-:W-:Y:S01]  /*16d0*/  ISETP.NE.AND P0, PT, R7, RZ, PT ;  /* 0x000000ff0700720c */ /* 0x000fe20003f05270 */
[----:B------:R-:W-:Y:S02]  /*16e0*/  VIADD R6, R6, 0x1000 ;  /* 0x0000100006067836 */ /* 0x000fe40000000000 */
[----:B------:R-:W-:Y:S01]  /*16f0*/  VIADD R2, R2, 0x1000 ;  /* 0x0000100002027836 */ /* 0x000fe20000000000 */
[----:B--2---:R-:W-:-:S04]  /*1700*/  VIMNMX3 R5, R25, R26, R5, !PT ;  /* 0x0000001a1905720f */ /* 0x004fc80007800105 */
[----:B----4-:R-:W-:-:S04]  /*1710*/  VIMNMX3 R5, R5, R24, R23, !PT ;  /* 0x000000180505720f */ /* 0x010fc80007800117 */
[----:B---3--:R-:W-:-:S04]  /*1720*/  VIMNMX3 R5, R5, R22, R21, !PT ;  /* 0x000000160505720f */ /* 0x008fc80007800115 */
[----:B-----5:R-:W-:-:S04]  /*1730*/  VIMNMX3 R5, R5, R20, R11, !PT ;  /* 0x000000140505720f */ /* 0x020fc8000780010b */
[----:B------:R-:W-:-:S04]  /*1740*/  VIMNMX3 R5, R5, R10, R9, !PT ;  /* 0x0000000a0505720f */ /* 0x000fc80007800109 */
[----:B------:R-:W-:-:S04]  /*1750*/  VIMNMX3 R5, R5, R8, R27, !PT ;  /* 0x000000080505720f */ /* 0x000fc8000780011b */
[----:B------:R-:W-:-:S04]  /*1760*/  VIMNMX3 R5, R5, R28, R15, !PT ;  /* 0x0000001c0505720f */ /* 0x000fc8000780010f */
[----:B------:R-:W-:Y:S01]  /*1770*/  VIMNMX3 R25, R5, R16, R19, !PT ;  /* 0x000000100519720f */ /* 0x000fe20007800113 */
[----:B------:R-:W-:Y:S06]  /*1780*/  @P0 BRA `(.L_x_1255) ;  /* 0xfffffffc00100947 */ /* 0x000fec000383ffff */
[----:B------:R-:W-:Y:S05]  /*1790*/  BSYNC.RECONVERGENT B3 ;  /* 0x0000000000037941 */ /* 0x000fea0003800200 */
.L_x_1254:
[----:B------:R-:W-:-:S07]  /*17a0*/  VIADD R6, R6, 0xfffff800 ;  /* 0xfffff80006067836 */ /* 0x000fce0000000000 */
.L_x_1253:
[----:B------:R-:W-:Y:S05]  /*17b0*/  BSYNC.RECONVERGENT B2 ;  /* 0x0000000000027941 */ /* 0x000fea0003800200 */
.L_x_1252:
[----:B------:R-:W-:-:S13]  /*17c0*/  ISETP.NE.AND P0, PT, R4, RZ, PT ;  /* 0x000000ff0400720c */ /* 0x000fda0003f05270 */
[----:B------:R-:W-:Y:S05]  /*17d0*/  @!P0 BRA `(.L_x_1251) ;  /* 0x00000004000c8947 */ /* 0x000fea0003800000 */
[----:B------:R-:W-:Y:S01]  /*17e0*/  ISETP.GE.U32.AND P0, PT, R4, 0x8, PT ;  /* 0x000000080400780c */ /* 0x000fe20003f06070 */
[----:B------:R-:W-:Y:S01]  /*17f0*/  BSSY.RECONVERGENT B2, `(.L_x_1256) ;  /* 0x0000021000027945 */ /* 0x000fe20003800200 */
[----:B------:R-:W-:-:S04]  /*1800*/  LOP3.LUT R22, R3, 0x7, RZ, 0xc0, !PT ;  /* 0x0000000703167812 */ /* 0x000fc800078ec0ff */
[----:B------:R-:W-:-:S07]  /*1810*/  ISETP.NE.AND P1, PT, R22, RZ, PT ;  /* 0x000000ff1600720c */ /* 0x000fce0003f25270 */
[----:B------:R-:W-:Y:S06]  /*1820*/  @!P0 BRA `(.L_x_1257) ;  /* 0x0000000000748947 */ /* 0x000fec0003800000 */
[----:B------:R-:W-:-:S04]  /*1830*/  VIADD R5, R6, UR4 ;  /* 0x0000000406057c36 */ /* 0x000fc80008000000 */
[C---:B------:R-:W-:Y:S02]  /*1840*/  VIADD R21, R5.reuse, 0x100 ;  /* 0x0000010005157836 */ /* 0x040fe40000000000 */
[C---:B------:R-:W-:Y:S02]  /*1850*/  VIADD R19, R5.reuse, 0x200 ;  /* 0x0000020005137836 */ /* 0x040fe40000000000 */
[C---:B------:R-:W-:Y:S02]  /*1860*/  VIADD R9, R5.reuse, 0x300 ;  /* 0x0000030005097836 */ /* 0x040fe40000000000 */
[----:B------:R-:W-:-:S04]  /*1870*/  IMAD.WIDE.U32 R14, R5, 0x4, R12 ;  /* 0x00000004050e7825 */ /* 0x000fc800078e000c */
[--C-:B------:R-:W-:Y:S01]  /*1880*/  IMAD.WIDE.U32 R20, R21, 0x4, R12.reuse ;  /* 0x0000000415147825 */ /* 0x100fe200078e000c */
[----:B------:R0:W2:Y:S03]  /*1890*/  LDG.E R2, desc[UR6][R14.64] ;  /* 0x000000060e027981 */ /* 0x0000a6000c1e1900 */
[--C-:B------:R-:W-:Y:S01]  /*18a0*/  IMAD.WIDE.U32 R18, R19, 0x4, R12.reuse ;  /* 0x0000000413127825 */ /* 0x100fe200078e000c */
[----:B------:R-:W2:Y:S03]  /*18b0*/  LDG.E R7, desc[UR6][R20.64] ;  /* 0x0000000614077981 */ /* 0x000ea6000c1e1900 */
        /* <DEDUP_REMOVED lines=10> */
[--C-:B------:R-:W-:Y:S02]  /*1960*/  IMAD.WIDE.U32 R16, R23, 0x4, R12.reuse ;  /* 0x0000000417107825 */ /* 0x100fe400078e000c */
[----:B------:R-:W4:Y:S02]  /*1970*/  LDG.E R4, desc[UR6][R4.64] ;  /* 0x0000000604047981 */ /* 0x000f24000c1e1900 */
[----:B0-----:R-:W-:Y:S02]  /*1980*/  IMAD.WIDE.U32 R14, R27, 0x4, R12 ;  /* 0x000000041b0e7825 */ /* 0x001fe400078e000c */
[----:B------:R-:W5:Y:S04]  /*1990*/  LDG.E R16, desc[UR6][R16.64] ;  /* 0x0000000610107981 */ /* 0x000f68000c1e1900 */
[----:B------:R-:W5:Y:S01]  /*19a0*/  LDG.E R14, desc[UR6][R14.64] ;  /* 0x000000060e0e7981 */ /* 0x000f62000c1e1900 */
[----:B------:R-:W-:Y:S01]  /*19b0*/  VIADD R6, R6, 0x800 ;  /* 0x0000080006067836 */ /* 0x000fe20000000000 */
[----:B--2---:R-:W-:-:S04]  /*19c0*/  VIMNMX3 R7, R25, R2, R7, !PT ;  /* 0x000000021907720f */ /* 0x004fc80007800107 */
[----:B---3--:R-:W-:-:S04]  /*19d0*/  VIMNMX3 R7, R7, R18, R8, !PT ;  /* 0x000000120707720f */ /* 0x008fc80007800108 */
[----:B----4-:R-:W-:-:S04]  /*19e0*/  VIMNMX3 R7, R7, R10, R4, !PT ;  /* 0x0000000a0707720f */ /* 0x010fc80007800104 */
[----:B-----5:R-:W-:-:S07]  /*19f0*/  VIMNMX3 R25, R7, R16, R14, !PT ;  /* 0x000000100719720f */ /* 0x020fce000780010e */
.L_x_1257:
[----:B------:R-:W-:Y:S05]  /*1a00*/  BSYNC.RECONVERGENT B2 ;  /* 0x0000000000027941 */ /* 0x000fea0003800200 */
.L_x_1256:
        /* <DEDUP_REMOVED lines=21> */
.L_x_1259:
[----:B------:R-:W-:Y:S05]  /*1b60*/  BSYNC.RECONVERGENT B2 ;  /* 0x0000000000027941 */ /* 0x000fea0003800200 */
.L_x_1258:
[----:B------:R-:W-:Y:S05]  /*1b70*/  @!P1 BRA `(.L_x_1251) ;  /* 0x0000000000249947 */ /* 0x000fea0003800000 */
[----:B------:R-:W-:Y:S02]  /*1b80*/  VIADD R5, R6, UR4 ;  /* 0x0000000406057c36 */ /* 0x000fe40008000000 */
[----:B------:R-:W-:-:S07]  /*1b90*/  IMAD.MOV R4, RZ, RZ, -R7 ;  /* 0x000000ffff047224 */ /* 0x000fce00078e0a07 */
.L_x_1260:
[----:B------:R-:W-:-:S06]  /*1ba0*/  IMAD.WIDE.U32 R2, R5, 0x4, R12 ;  /* 0x0000000405027825 */ /* 0x000fcc00078e000c */
[----:B------:R-:W2:Y:S01]  /*1bb0*/  LDG.E R2, desc[UR6][R2.64] ;  /* 0x0000000602027981 */ /* 0x000ea2000c1e1900 */
[----:B------:R-:W-:Y:S02]  /*1bc0*/  VIADD R4, R4, 0x1 ;  /* 0x0000000104047836 */ /* 0x000fe40000000000 */
[----:B------:R-:W-:-:S03]  /*1bd0*/  VIADD R5, R5, 0x100 ;  /* 0x0000010005057836 */ /* 0x000fc60000000000 */
[----:B------:R-:W-:Y:S02]  /*1be0*/  ISETP.NE.AND P0, PT, R4, RZ, PT ;  /* 0x000000ff0400720c */ /* 0x000fe40003f05270 */
[----:B--2---:R-:W-:-:S11]  /*1bf0*/  VIMNMX R25, PT, PT, R2, R25, !PT ;  /* 0x0000001902197248 */ /* 0x004fd60007fe0100 */
[----:B------:R-:W-:Y:S05]  /*1c00*/  @P0 BRA `(.L_x_1260) ;  /* 0xfffffffc00e40947 */ /* 0x000fea000383ffff */
.L_x_1251:
[----:B------:R-:W-:Y:S05]  /*1c10*/  BSYNC.RECONVERGENT B1 ;  /* 0x0000000000017941 */ /* 0x000fea0003800200 */
.L_x_1249:
        /* <DEDUP_REMOVED lines=38> */
.L_x_1247:
[----:B------:R-:W-:Y:S05]  /*1e80*/  BSYNC.RECONVERGENT B0 ;  /* 0x0000000000007941 */ /* 0x000fea0003800200 */
.L_x_1232:
[----:B------:R-:W-:Y:S05]  /*1e90*/  @P0 EXIT ;  /* 0x000000000000094d */ /* 0x000fea0003800000 */
[----:B-12---:R-:W1:Y:S01]  /*1ea0*/  LDC.64 R2, c[0x0][0x388] ;  /* 0x0000e200ff027b82 */ /* 0x006e620000000a00 */
[----:B------:R-:W0:Y:S02]  /*1eb0*/  LDCU UR4, c[0x0][0x398] ;  /* 0x00007300ff0477ac */ /* 0x000e240008000800 */
[----:B0-----:R-:W-:-:S05]  /*1ec0*/  VIMNMX R5, PT, PT, R5, UR4, !PT ;  /* 0x0000000405057c48 */ /* 0x001fca000ffe0100 */
[----:B-1----:R-:W-:Y:S01]  /*1ed0*/  STG.E desc[UR6][R2.64], R5 ;  /* 0x0000000502007986 */ /* 0x002fe2000c101906 */
[----:B------:R-:W-:Y:S05]  /*1ee0*/  EXIT ;  /* 0x000000000000794d */ /* 0x000fea0003800000 */
.L_x_1261:
        /* <DEDUP_REMOVED lines=9> */
.L_x_1385:


//--------------------- .text._ZN3cub18CUB_300001_SM_10006detail9transform16transform_kernelINS2_10policy_hubILb1EN4cuda3std3__45tupleIJN6thrust24THRUST_300001_SM_1000_NS12zip_iteratorINS8_IJNSA_6detail15normal_iteratorINSA_10device_ptrIcEEEENSD_INSE_IiEEEESI_EEEEEEEEE10policy1000El5matchSI_JSK_EEEvT0_iT1_T2_DpNS2_10kernel_argIT3_EE --------------------------
	.section	.text._ZN3cub18CUB_300001_SM_10006detail9transform16transform_kernelINS2_10policy_hubILb1EN4cuda3std3__45tupleIJN6thrust24THRUST_300001_SM_1000_NS12zip_iteratorINS8_IJNSA_6detail15normal_iteratorINSA_10device_ptrIcEEEENSD_INSE_IiEEEESI_EEEEEEEEE10policy1000El5matchSI_JSK_EEEvT0_iT1_T2_DpNS2_10kernel_argIT3_EE,"ax",@progbits
	.align	128
        .global         _ZN3cub18CUB_300001_SM_10006detail9transform16transform_kernelINS2_10policy_hubILb1EN4cuda3std3__45tupleIJN6thrust24THRUST_300001_SM_1000_NS12zip_iteratorINS8_IJNSA_6detail15normal_iteratorINSA_10device_ptrIcEEEENSD_INSE_IiEEEESI_EEEEEEEEE10policy1000El5matchSI_JSK_EEEvT0_iT1_T2_DpNS2_10kernel_argIT3_EE
        .type           _ZN3cub18CUB_300001_SM_10006detail9transform16transform_kernelINS2_10policy_hubILb1EN4cuda3std3__45tupleIJN6thrust24THRUST_300001_SM_1000_NS12zip_iteratorINS8_IJNSA_6detail15normal_iteratorINSA_10device_ptrIcEEEENSD_INSE_IiEEEESI_EEEEEEEEE10policy1000El5matchSI_JSK_EEEvT0_iT1_T2_DpNS2_10kernel_argIT3_EE,@function
        .size           _ZN3cub18CUB_300001_SM_10006detail9transform16transform_kernelINS2_10policy_hubILb1EN4cuda3std3__45tupleIJN6thrust24THRUST_300001_SM_1000_NS12zip_iteratorINS8_IJNSA_6detail15normal_iteratorINSA_10device_ptrIcEEEENSD_INSE_IiEEEESI_EEEEEEEEE10policy1000El5matchSI_JSK_EEEvT0_iT1_T2_DpNS2_10kernel_argIT3_EE,(.L_x_1386 - _ZN3cub18CUB_300001_SM_10006detail9transform16transform_kernelINS2_10policy_hubILb1EN4cuda3std3__45tupleIJN6thrust24THRUST_300001_SM_1000_NS12zip_iteratorINS8_IJNSA_6detail15normal_iteratorINSA_10device_ptrIcEEEENSD_INSE_IiEEEESI_EEEEEEEEE10policy1000El5matchSI_JSK_EEEvT0_iT1_T2_DpNS2_10kernel_argIT3_EE)
        .other          _ZN3cub18CUB_300001_SM_10006detail9transform16transform_kernelINS2_10policy_hubILb1EN4cuda3std3__45tupleIJN6thrust24THRUST_300001_SM_1000_NS12zip_iteratorINS8_IJNSA_6detail15normal_iteratorINSA_10device_ptrIcEEEENSD_INSE_IiEEEESI_EEEEEEEEE10policy1000El5matchSI_JSK_EEEvT0_iT1_T2_DpNS2_10kernel_argIT3_EE,@"STO_CUDA_ENTRY STV_DEFAULT"
_ZN3cub18CUB_300001_SM_10006detail9transform16transform_kernelINS2_10policy_hubILb1EN4cuda3std3__45tupleIJN6thrust24THRUST_300001_SM_1000_NS12zip_iteratorINS8_IJNSA_6detail15normal_iteratorINSA_10device_ptrIcEEEENSD_INSE_IiEEEESI_EEEEEEEEE10policy1000El5matchSI_JSK_EEEvT0_iT1_T2_DpNS2_10kernel_argIT3_EE:
.text._ZN3cub18CUB_300001_SM_10006detail9transform16transform_kernelINS2_10policy_hubILb1EN4cuda3std3__45tupleIJN6thrust24THRUST_300001_SM_1000_NS12zip_iteratorINS8_IJNSA_6detail15normal_iteratorINSA_10device_ptrIcEEEENSD_INSE_IiEEEESI_EEEEEEEEE10policy1000El5matchSI_JSK_EEEvT0_iT1_T2_DpNS2_10kernel_argIT3_EE:
[----:B------:R-:W-:Y:S08]  /*0000*/  LDC R1, c[0x0][0x37c] ;  /* 0x0000df00ff017b82 */ /* 0x000ff00000000800 */
[----:B------:R-:W0:Y:S01]  /*0010*/  LDC R10, c[0x0][0x388] ;  /* 0x0000e200ff0a7b82 */ /* 0x000e220000000800 */
[----:B------:R-:W1:Y:S01]  /*0020*/  LDCU.64 UR6, c[0x0][0x380] ;  /* 0x00007000ff0677ac */ /* 0x000e620008000a00 */
[----:B------:R-:W2:Y:S06]  /*0030*/  LDCU.64 UR8, c[0x0][0x3a0] ;  /* 0x00007400ff0877ac */ /* 0x000eac0008000a00 */
[----:B------:R-:W3:Y:S01]  /*0040*/  S2UR UR4, SR_CTAID.X ;  /* 0x00000000000479c3 */ /* 0x000ee20000002500 */
[----:B------:R-:W4:Y:S01]  /*0050*/  LDCU.U8 UR5, c[0x0][0x38c] ;  /* 0x00007180ff0577ac */ /* 0x000f220008000000 */
[----:B0-----:R-:W-:-:S05]  /*0060*/  IMAD.SHL.U32 R0, R10, 0x80, RZ ;  /* 0x000000800a007824 */ /* 0x001fca00078e00ff */
[----:B------:R-:W-:Y:S01]  /*0070*/  SHF.R.S32.HI R4, RZ, 0x1f, R0 ;  /* 0x0000001fff047819 */ /* 0x000fe20000011400 */
[----:B---3--:R-:W-:-:S04]  /*0080*/  IMAD.WIDE.U32 R2, R0, UR4, RZ ;  /* 0x0000000400027c25 */ /* 0x008fc8000f8e00ff */
[----:B------:R-:W-:Y:S01]  /*0090*/  IMAD R5, R4, UR4, RZ ;  /* 0x0000000404057c24 */ /* 0x000fe2000f8e02ff */
[----:B-1----:R-:W-:-:S03]  /*00a0*/  IADD3 R11, P1, PT, -R2, UR6, RZ ;  /* 0x00000006020b7c10 */ /* 0x002fc6000ff3e1ff */
[----:B------:R-:W-:Y:S01]  /*00b0*/  IMAD.IADD R5, R3, 0x1, R5 ;  /* 0x0000000103057824 */ /* 0x000fe200078e0205 */
[----:B------:R-:W-:-:S04]  /*00c0*/  ISETP.LT.U32.AND P0, PT, R11, R0, PT ;  /* 0x000000000b00720c */ /* 0x000fc80003f01070 */
[----:B------:R-:W-:Y:S01]  /*00d0*/  IADD3.X R7, PT, PT, ~R5, UR7, RZ, P1, !PT ;  /* 0x0000000705077c10 */ /* 0x000fe20008ffe5ff */
[----:B------:R-:W0:Y:S03]  /*00e0*/  LDCU.64 UR6, c[0x0][0x358] ;  /* 0x00006b00ff0677ac */ /* 0x000e260008000a00 */
[----:B------:R-:W-:Y:S02]  /*00f0*/  ISETP.LT.AND.EX P0, PT, R7, R4, PT, P0 ;  /* 0x000000040700720c */ /* 0x000fe40003f01300 */
[----:B--2---:R-:W-:Y:S02]  /*0100*/  IADD3 R4, P1, PT, R2, UR8, RZ ;  /* 0x0000000802047c10 */ /* 0x004fe4000ff3e0ff */
[----:B------:R-:W-:-:S04]  /*0110*/  SEL R11, R11, R0, P0 ;  /* 0x000000000b0b7207 */ /* 0x000fc80000000000 */
[----:B------:R-:W-:Y:S02]  /*0120*/  ISETP.NE.AND P0, PT, R0, R11, PT ;  /* 0x0000000b0000720c */ /* 0x000fe40003f05270 */
[----:B------:R-:W-:-:S11]  /*0130*/  IADD3.X R0, PT, PT, R5, UR9, RZ, P1, !PT ;  /* 0x0000000905007c10 */ /* 0x000fd60008ffe4ff */
[----:B0---4-:R-:W-:Y:S05]  /*0140*/  @!P0 BRA `(.L_x_1262) ;  /* 0x0000001400108947 */ /* 0x011fea0003800000 */
[----:B------:R-:W-:-:S13]  /*0150*/  ISETP.GE.AND P0, PT, R10, 0x1, PT ;  /* 0x000000010a00780c */ /* 0x000fda0003f06270 */
[----:B------:R-:W-:Y:S05]  /*0160*/  @!P0 EXIT ;  /* 0x000000000000894d */ /* 0x000fea0003800000 */
[----:B------:R-:W0:Y:S01]  /*0170*/  S2R R15, SR_TID.X ;  /* 0x00000000000f7919 */ /* 0x000e220000002100 */
[C---:B------:R-:W-:Y:S01]  /*0180*/  ISETP.GE.U32.AND P0, PT, R10.reuse, 0x4, PT ;  /* 0x000000040a00780c */ /* 0x040fe20003f06070 */
[----:B------:R-:W-:Y:S01]  /*0190*/  IMAD.MOV.U32 R16, RZ, RZ, RZ ;  /* 0x000000ffff107224 */ /* 0x000fe200078e00ff */
[----:B------:R-:W-:-:S11]  /*01a0*/  LOP3.LUT R14, R10, 0x3, RZ, 0xc0, !PT ;  /* 0x000000030a0e7812 */ /* 0x000fd600078ec0ff */
[----:B------:R-:W-:Y:S05]  /*01b0*/  @!P0 BRA `(.L_x_1263) ;  /* 0x0000001000248947 */ /* 0x000fea0003800000 */
[----:B------:R-:W1:Y:S01]  /*01c0*/  LDCU.64 UR8, c[0x0][0x3a8] ;  /* 0x00007500ff0877ac */ /* 0x000e620008000a00 */
[----:B0-----:R-:W-:Y:S01]  /*01d0*/  ISETP.GE.AND P0, PT, R15, R11, PT ;  /* 0x0000000b0f00720c */ /* 0x001fe20003f06270 */
[C---:B------:R-:W-:Y:S01]  /*01e0*/  IMAD.SHL.U32 R6, R2.reuse, 0x4, RZ ;  /* 0x0000000402067824 */ /* 0x040fe200078e00ff */
[----:B------:R-:W-:Y:S01]  /*01f0*/  SHF.L.U64.HI R7, R2, 0x2, R5 ;  /* 0x0000000202077819 */ /* 0x000fe20000010205 */
[----:B------:R-:W0:Y:S01]  /*0200*/  LDCU.64 UR10, c[0x0][0x3b0] ;  /* 0x00007600ff0a77ac */ /* 0x000e220008000a00 */
[----:B------:R-:W-:Y:S01]  /*0210*/  BSSY.RECONVERGENT B0, `(.L_x_1264) ;  /* 0x0000024000007945 */ /* 0x000fe20003800200 */
[----:B------:R-:W-:Y:S01]  /*0220*/  LOP3.LUT R16, R10, 0x7ffffffc, RZ, 0xc0, !PT ;  /* 0x7ffffffc0a107812 */ /* 0x000fe200078ec0ff */
[----:B------:R-:W2:Y:S01]  /*0230*/  LDCU.64 UR12, c[0x0][0x398] ;  /* 0x00007300ff0c77ac */ /* 0x000ea20008000a00 */
[C---:B-1----:R-:W-:Y:S02]  /*0240*/  IADD3 R12, P1, PT, R6.reuse, UR8, RZ ;  /* 0x00000008060c7c10 */ /* 0x042fe4000ff3e0ff */
[----:B0-----:R-:W-:-:S02]  /*0250*/  IADD3 R8, P2, PT, R6, UR10, RZ ;  /* 0x0000000a06087c10 */ /* 0x001fc4000ff5e0ff */
[C---:B------:R-:W-:Y:S02]  /*0260*/  IADD3.X R13, PT, PT, R7.reuse, UR9, RZ, P1, !PT ;  /* 0x00000009070d7c10 */ /* 0x040fe40008ffe4ff */
[----:B--2---:R-:W-:Y:S02]  /*0270*/  IADD3 R6, P3, PT, R6, UR12, RZ ;  /* 0x0000000c06067c10 */ /* 0x004fe4000ff7e0ff */
[C---:B------:R-:W-:Y:S02]  /*0280*/  IADD3.X R9, PT, PT, R7.reuse, UR11, RZ, P2, !PT ;  /* 0x0000000b07097c10 */ /* 0x040fe400097fe4ff */
[----:B------:R-:W-:Y:S01]  /*0290*/  IADD3.X R7, PT, PT, R7, UR13, RZ, P3, !PT ;  /* 0x0000000d07077c10 */ /* 0x000fe20009ffe4ff */
[----:B------:R-:W-:Y:S08]  /*02a0*/  @P0 BRA `(.L_x_1265) ;  /* 0x0000000000680947 */ /* 0x000ff00003800000 */
[----:B------:R-:W-:-:S04]  /*02b0*/  IADD3 R18, P0, PT, R15, R4, RZ ;  /* 0x000000040f127210 */ /* 0x000fc80007f1e0ff */
[----:B------:R-:W-:-:S05]  /*02c0*/  LEA.HI.X.SX32 R19, R15, R0, 0x1, P0 ;  /* 0x000000000f137211 */ /* 0x000fca00000f0eff */
[----:B------:R-:W2:Y:S01]  /*02d0*/  LDG.E.U8 R18, desc[UR6][R18.64] ;  /* 0x0000000612127981 */ /* 0x000ea2000c1e1100 */
[----:B------:R-:W-:-:S04]  /*02e0*/  IMAD.WIDE R20, R15, 0x4, R12 ;  /* 0x000000040f147825 */ /* 0x000fc800078e020c */
[C---:B------:R-:W-:Y:S02]  /*02f0*/  IMAD.WIDE R22, R15.reuse, 0x4, R8 ;  /* 0x000000040f167825 */ /* 0x040fe400078e0208 */
[----:B------:R-:W3:Y:S04]  /*0300*/  LDG.E R20, desc[UR6][R20.64] ;  /* 0x0000000614147981 */ /* 0x000ee8000c1e1900 */
[----:B------:R-:W4:Y:S01]  /*0310*/  LDG.E R22, desc[UR6][R22.64] ;  /* 0x0000000616167981 */ /* 0x000f22000c1e1900 */
[----:B------:R-:W-:Y:S01]  /*0320*/  UPRMT UR4, UR5, 0x9910, URZ ;  /* 0x0000991005047896 */ /* 0x000fe200080000ff */
[----:B------:R-:W-:Y:S05]  /*0330*/  BSSY.RECONVERGENT B1, `(.L_x_1266) ;  /* 0x0000010000017945 */ /* 0x000fea0003800200 */
[----:B--2---:R-:W-:Y:S01]  /*0340*/  ISETP.NE.AND P0, PT, R18, UR4, PT ;  /* 0x0000000412007c0c */ /* 0x004fe2000bf05270 */
[----:B------:R-:W-:-:S04]  /*0350*/  IMAD.WIDE R18, R15, 0x4, R6 ;  /* 0x000000040f127825 */ /* 0x000fc800078e0206 */
[----:B---3--:R-:W-:Y:S02]  /*0360*/  VIADD R17, R20, 0x2 ;  /* 0x0000000214117836 */ /* 0x008fe40000000000 */
[----:B----4-:R-:W-:-:S06]  /*0370*/  VIADD R10, R22, 0xffffffff ;  /* 0xffffffff160a7836 */ /* 0x010fcc0000000000 */
[----:B------:R-:W-:-:S04]  /*0380*/  @P0 VIADD R17, R20, 0xffffffff ;  /* 0xffffffff14110836 */ /* 0x000fc80000000000 */
[----:B------:R-:W-:Y:S01]  /*0390*/  IMAD.MOV.U32 R21, RZ, RZ, R17 ;  /* 0x000000ffff157224 */ /* 0x000fe200078e0011 */
[C---:B------:R-:W-:Y:S02]  /*03a0*/  ISETP.GT.AND P0, PT, R17.reuse, RZ, PT ;  /* 0x000000ff1100720c */ /* 0x040fe40003f04270 */
[----:B------:R-:W-:-:S13]  /*03b0*/  ISETP.GE.AND P1, PT, R17, R22, PT ;  /* 0x000000161100720c */ /* 0x000fda0003f26270 */
[----:B------:R-:W-:Y:S05]  /*03c0*/  @P0 BRA P1, `(.L_x_1267) ;  /* 0x0000000000180947 */ /* 0x000fea0000800000 */
[----:B------:R-:W-:Y:S01]  /*03d0*/  ISETP.GT.AND P0, PT, R22, 0x1, PT ;  /* 0x000000011600780c */ /* 0x000fe20003f04270 */
[----:B------:R-:W-:-:S03]  /*03e0*/  IMAD.MOV.U32 R21, RZ, RZ, R10 ;  /* 0x000000ffff157224 */ /* 0x000fc600078e000a */
[----:B------:R-:W-:-:S13]  /*03f0*/  ISETP.GT.AND P1, PT, R10, R17, P0 ;  /* 0x000000110a00720c */ /* 0x000fda0000724270 */
[----:B------:R-:W-:-:S04]  /*0400*/  @!P1 ISETP.NE.AND P2, PT, R10, R17, PT ;  /* 0x000000110a00920c */ /* 0x000fc80003f45270 */
[----:B------:R-:W-:-:S04]  /*0410*/  @!P1 SEL R10, R17, RZ, !P2 ;  /* 0x000000ff110a9207 */ /* 0x000fc80005000000 */
[----:B------:R-:W-:-:S07]  /*0420*/  @!P1 SEL R21, R10, RZ, P0 ;  /* 0x000000ff0a159207 */ /* 0x000fce0000000000 */
.L_x_1267:
[----:B------:R-:W-:Y:S05]  /*0430*/  BSYNC.RECONVERGENT B1 ;  /* 0x0000000000017941 */ /* 0x000fea0003800200 */
.L_x_1266:
[----:B------:R0:W-:Y:S02]  /*0440*/  STG.E desc[UR6][R18.64], R21 ;  /* 0x0000001512007986 */ /* 0x0001e4000c101906 */
.L_x_1265:
[----:B------:R-:W-:Y:S05]  /*0450*/  BSYNC.RECONVERGENT B0 ;  /* 0x0000000000007941 */ /* 0x000fea0003800200 */
.L_x_1264:
[----:B------:R-:W-:Y:S01]  /*0460*/  VIADD R17, R15, 0x80 ;  /* 0x000000800f117836 */ /* 0x000fe20000000000 */
[----:B------:R-:W-:Y:S04]  /*0470*/  BSSY.RECONVERGENT B0, `(.L_x_1268) ;  /* 0x000001d000007945 */ /* 0x000fe80003800200 */
[----:B------:R-:W-:-:S13]  /*0480*/  ISETP.GE.AND P0, PT, R17, R11, PT ;  /* 0x0000000b1100720c */ /* 0x000fda0003f06270 */
[----:B------:R-:W-:Y:S05]  /*0490*/  @P0 BRA `(.L_x_1269) ;  /* 0x0000000000680947 */ /* 0x000fea0003800000 */
[----:B------:R-:W-:-:S04]  /*04a0*/  IADD3 R20, P0, PT, R17, R4, RZ ;  /* 0x0000000411147210 */ /* 0x000fc80007f1e0ff */
[----:B0-----:R-:W-:-:S05]  /*04b0*/  LEA.HI.X.SX32 R21, R17, R0, 0x1, P0 ;  /* 0x0000000011157211 */ /* 0x001fca00000f0eff */
        /* <DEDUP_REMOVED lines=22> */
.L_x_1271:
[----:B------:R-:W-:Y:S05]  /*0620*/  BSYNC.RECONVERGENT B1 ;  /* 0x0000000000017941 */ /* 0x000fea0003800200 */
.L_x_1270:
[----:B------:R1:W-:Y:S02]  /*0630*/  STG.E desc[UR6][R20.64], R17 ;  /* 0x0000001114007986 */ /* 0x0003e4000c101906 */
.L_x_1269:
[----:B------:R-:W-:Y:S05]  /*0640*/  BSYNC.RECONVERGENT B0 ;  /* 0x0000000000007941 */ /* 0x000fea0003800200 */
.L_x_1268:
[----:B-1----:R-:W-:Y:S01]  /*0650*/  VIADD R17, R15, 0x100 ;  /* 0x000001000f117836 */ /* 0x002fe20000000000 */
        /* <DEDUP_REMOVED lines=27> */
.L_x_1275:
[----:B------:R-:W-:Y:S05]  /*0810*/  BSYNC.RECONVERGENT B1 ;  /* 0x0000000000017941 */ /* 0x000fea0003800200 */
.L_x_1274:
[----:B------:R1:W-:Y:S02]  /*0820*/  STG.E desc[UR6][R20.64], R17 ;  /* 0x0000001114007986 */ /* 0x0003e4000c101906 */
.L_x_1273:
[----:B------:R-:W-:Y:S05]  /*0830*/  BSYNC.RECONVERGENT B0 ;  /* 0x0000000000007941 */ /* 0x000fea0003800200 */
.L_x_1272:
        /* <DEDUP_REMOVED lines=28> */
.L_x_1279:
[----:B------:R-:W-:Y:S05]  /*0a00*/  BSYNC.RECONVERGENT B1 ;  /* 0x0000000000017941 */ /* 0x000fea0003800200 */
.L_x_1278:
[----:B------:R1:W-:Y:S02]  /*0a10*/  STG.E desc[UR6][R20.64], R17 ;  /* 0x0000001114007986 */ /* 0x0003e4000c101906 */
.L_x_1277:
[----:B------:R-:W-:Y:S05]  /*0a20*/  BSYNC.RECONVERGENT B0 ;  /* 0x0000000000007941 */ /* 0x000fea0003800200 */
.L_x_1276:
[----:B------:R-:W-:-:S13]  /*0a30*/  ISETP.NE.AND P0, PT, R16, 0x4, PT ;  /* 0x000000041000780c */ /* 0x000fda0003f05270 */
[----:B------:R-:W-:Y:S05]  /*0a40*/  @!P0 BRA `(.L_x_1263) ;  /* 0x0000000800008947 */ /* 0x000fea0003800000 */
[----:B------:R-:W-:-:S07]  /*0a50*/  IMAD.MOV.U32 R10, RZ, RZ, 0x4 ;  /* 0x00000004ff0a7424 */ /* 0x000fce00078e00ff */
.L_x_1296:
[C---:B-1----:R-:W-:Y:S01]  /*0a60*/  IMAD R17, R10.reuse, 0x80, R15 ;  /* 0x000000800a117824 */ /* 0x042fe200078e020f */
[----:B------:R-:W-:Y:S01]  /*0a70*/  BSSY.RECONVERGENT B0, `(.L_x_1280) ;  /* 0x000001f000007945 */ /* 0x000fe20003800200 */
[----:B------:R-:W-:-:S03]  /*0a80*/  VIADD R10, R10, 0x4 ;  /* 0x000000040a0a7836 */ /* 0x000fc60000000000 */
[----:B------:R-:W-:Y:S02]  /*0a90*/  ISETP.GE.AND P1, PT, R17, R11, PT ;  /* 0x0000000b1100720c */ /* 0x000fe40003f26270 */
[----:B------:R-:W-:-:S11]  /*0aa0*/  ISETP.NE.AND P0, PT, R10, R16, PT ;  /* 0x000000100a00720c */ /* 0x000fd60003f05270 */
[----:B--234-:R-:W-:Y:S05]  /*0ab0*/  @P1 BRA `(.L_x_1281) ;  /* 0x0000000000681947 */ /* 0x01cfea0003800000 */
[----:B------:R-:W-:-:S04]  /*0ac0*/  IADD3 R22, P1, PT, R17, R4, RZ ;  /* 0x0000000411167210 */ /* 0x000fc80007f3e0ff */
[----:B------:R-:W-:-:S05]  /*0ad0*/  LEA.HI.X.SX32 R23, R17, R0, 0x1, P1 ;  /* 0x0000000011177211 */ /* 0x000fca00008f0eff */
[----:B------:R-:W2:Y:S01]  /*0ae0*/  LDG.E.U8 R22, desc[UR6][R22.64] ;  /* 0x0000000616167981 */ /* 0x000ea2000c1e1100 */
[----:B0-----:R-:W-:-:S04]  /*0af0*/  IMAD.WIDE R18, R17, 0x4, R12 ;  /* 0x0000000411127825 */ /* 0x001fc800078e020c */
        /* <DEDUP_REMOVED lines=20> */
.L_x_1283:
[----:B------:R-:W-:Y:S05]  /*0c40*/  BSYNC.RECONVERGENT B1 ;  /* 0x0000000000017941 */ /* 0x000fea0003800200 */
.L_x_1282:
[----:B------:R1:W-:Y:S02]  /*0c50*/  STG.E desc[UR6][R22.64], R19 ;  /* 0x0000001316007986 */ /* 0x0003e4000c101906 */
.L_x_1281:
[----:B------:R-:W-:Y:S05]  /*0c60*/  BSYNC.RECONVERGENT B0 ;  /* 0x0000000000007941 */ /* 0x000fea0003800200 */
.L_x_1280:
[----:B------:R-:W-:Y:S01]  /*0c70*/  VIADD R25, R17, 0x80 ;  /* 0x0000008011197836 */ /* 0x000fe20000000000 */
[----:B------:R-:W-:Y:S04]  /*0c80*/  BSSY.RECONVERGENT B0, `(.L_x_1284) ;  /* 0x000001d000007945 */ /* 0x000fe80003800200 */
[----:B------:R-:W-:-:S13]  /*0c90*/  ISETP.GE.AND P1, PT, R25, R11, PT ;  /* 0x0000000b1900720c */ /* 0x000fda0003f26270 */
[----:B------:R-:W-:Y:S05]  /*0ca0*/  @P1 BRA `(.L_x_1285) ;  /* 0x0000000000681947 */ /* 0x000fea0003800000 */
[----:B-1----:R-:W-:-:S04]  /*0cb0*/  IADD3 R22, P1, PT, R25, R4, RZ ;  /* 0x0000000419167210 */ /* 0x002fc80007f3e0ff */
        /* <DEDUP_REMOVED lines=23> */
.L_x_1287:
[----:B------:R-:W-:Y:S05]  /*0e30*/  BSYNC.RECONVERGENT B1 ;  /* 0x0000000000017941 */ /* 0x000fea0003800200 */
.L_x_1286:
[----:B------:R2:W-:Y:S02]  /*0e40*/  STG.E desc[UR6][R22.64], R19 ;  /* 0x0000001316007986 */ /* 0x0005e4000c101906 */
.L_x_1285:
[----:B------:R-:W-:Y:S05]  /*0e50*/  BSYNC.RECONVERGENT B0 ;  /* 0x0000000000007941 */ /* 0x000fea0003800200 */
.L_x_1284:
[----:B------:R-:W-:Y:S01]  /*0e60*/  VIADD R25, R17, 0x100 ;  /* 0x0000010011197836 */ /* 0x000fe20000000000 */
[----:B------:R-:W-:Y:S04]  /*0e70*/  BSSY.RECONVERGENT B0, `(.L_x_1288) ;  /* 0x000001d000007945 */ /* 0x000fe80003800200 */
[----:B------:R-:W-:-:S13]  /*0e80*/  ISETP.GE.AND P1, PT, R25, R11, PT ;  /* 0x0000000b1900720c */ /* 0x000fda0003f26270 */
[----:B------:R-:W-:Y:S05]  /*0e90*/  @P1 BRA `(.L_x_1289) ;  /* 0x0000000000681947 */ /* 0x000fea0003800000 */
[----:B-12---:R-:W-:-:S04]  /*0ea0*/  IADD3 R22, P1, PT, R25, R4, RZ ;  /* 0x0000000419167210 */ /* 0x006fc80007f3e0ff */
        /* <DEDUP_REMOVED lines=23> */
.L_x_1291:
[----:B------:R-:W-:Y:S05]  /*1020*/  BSYNC.RECONVERGENT B1 ;  /* 0x0000000000017941 */ /* 0x000fea0003800200 */
.L_x_1290:
[----:B------:R3:W-:Y:S02]  /*1030*/  STG.E desc[UR6][R22.64], R19 ;  /* 0x0000001316007986 */ /* 0x0007e4000c101906 */
.L_x_1289:
[----:B------:R-:W-:Y:S05]  /*1040*/  BSYNC.RECONVERGENT B0 ;  /* 0x0000000000007941 */ /* 0x000fea0003800200 */
.L_x_1288:
[----:B------:R-:W-:Y:S01]  /*1050*/  VIADD R25, R17, 0x180 ;  /* 0x0000018011197836 */ /* 0x000fe20000000000 */
[----:B------:R-:W-:Y:S04]  /*1060*/  BSSY.RECONVERGENT B0, `(.L_x_1292) ;  /* 0x000001d000007945 */ /* 0x000fe80003800200 */
[----:B------:R-:W-:-:S13]  /*1070*/  ISETP.GE.AND P1, PT, R25, R11, PT ;  /* 0x0000000b1900720c */ /* 0x000fda0003f26270 */
[----:B------:R-:W-:Y:S05]  /*1080*/  @P1 BRA `(.L_x_1293) ;  /* 0x0000000000681947 */ /* 0x000fea0003800000 */
[----:B------:R-:W-:-:S04]  /*1090*/  IADD3 R20, P1, PT, R25, R4, RZ ;  /* 0x0000000419147210 */ /* 0x000fc80007f3e0ff */
[----:B0-----:R-:W-:-:S05]  /*10a0*/  LEA.HI.X.SX32 R21, R25, R0, 0x1, P1 ;  /* 0x0000000019157211 */ /* 0x001fca00008f0eff */
[----:B------:R-:W4:Y:S01]  /*10b0*/  LDG.E.U8 R20, desc[UR6][R20.64] ;  /* 0x0000000614147981 */ /* 0x000f22000c1e1100 */
[----:B-123--:R-:W-:-:S04]  /*10c0*/  IMAD.WIDE R22, R25, 0x4, R12 ;  /* 0x0000000419167825 */ /* 0x00efc800078e020c */
[C---:B------:R-:W-:Y:S02]  /*10d0*/  IMAD.WIDE R18, R25.reuse, 0x4, R8 ;  /* 0x0000000419127825 */ /* 0x040fe400078e0208 */
[----:B------:R-:W2:Y:S04]  /*10e0*/  LDG.E R22, desc[UR6][R22.64] ;  /* 0x0000000616167981 */ /* 0x000ea8000c1e1900 */
[----:B------:R-:W3:Y:S01]  /*10f0*/  LDG.E R18, desc[UR6][R18.64] ;  /* 0x0000000612127981 */ /* 0x000ee2000c1e1900 */
[----:B------:R-:W-:Y:S01]  /*1100*/  UPRMT UR4, UR5, 0x9910, URZ ;  /* 0x0000991005047896 */ /* 0x000fe200080000ff */
[----:B------:R-:W-:Y:S05]  /*1110*/  BSSY.RECONVERGENT B1, `(.L_x_1294) ;  /* 0x0000010000017945 */ /* 0x000fea0003800200 */
[----:B----4-:R-:W-:Y:S01]  /*1120*/  ISETP.NE.AND P1, PT, R20, UR4, PT ;  /* 0x0000000414007c0c */ /* 0x010fe2000bf25270 */
[----:B------:R-:W-:-:S04]  /*1130*/  IMAD.WIDE R20, R25, 0x4, R6 ;  /* 0x0000000419147825 */ /* 0x000fc800078e0206 */
[----:B--2---:R-:W-:-:S08]  /*1140*/  VIADD R17, R22, 0x2 ;  /* 0x0000000216117836 */ /* 0x004fd00000000000 */
[----:B------:R-:W-:Y:S02]  /*1150*/  @P1 VIADD R17, R22, 0xffffffff ;  /* 0xffffffff16111836 */ /* 0x000fe40000000000 */
[----:B---3--:R-:W-:Y:S02]  /*1160*/  VIADD R22, R18, 0xffffffff ;  /* 0xffffffff12167836 */ /* 0x008fe40000000000 */
        /* <DEDUP_REMOVED lines=10> */
.L_x_1295:
[----:B------:R-:W-:Y:S05]  /*1210*/  BSYNC.RECONVERGENT B1 ;  /* 0x0000000000017941 */ /* 0x000fea0003800200 */
.L_x_1294:
[----:B------:R4:W-:Y:S02]  /*1220*/  STG.E desc[UR6][R20.64], R23 ;  /* 0x0000001714007986 */ /* 0x0009e4000c101906 */
.L_x_1293:
[----:B------:R-:W-:Y:S05]  /*1230*/  BSYNC.RECONVERGENT B0 ;  /* 0x0000000000007941 */ /* 0x000fea0003800200 */
.L_x_1292:
[----:B------:R-:W-:Y:S05]  /*1240*/  @P0 BRA `(.L_x_1296) ;  /* 0xfffffff800040947 */ /* 0x000fea000383ffff */
.L_x_1263:
[----:B------:R-:W-:-:S13]  /*1250*/  ISETP.NE.AND P0, PT, R14, RZ, PT ;  /* 0x000000ff0e00720c */ /* 0x000fda0003f05270 */
[----:B------:R-:W-:Y:S05]  /*1260*/  @!P0 EXIT ;  /* 0x000000000000894d */ /* 0x000fea0003800000 */
[----:B------:R-:W5:Y:S01]  /*1270*/  LDCU.64 UR8, c[0x0][0x398] ;  /* 0x00007300ff0877ac */ /* 0x000f620008000a00 */
[C---:B------:R-:W-:Y:S01]  /*1280*/  IMAD.SHL.U32 R7, R2.reuse, 0x4, RZ ;  /* 0x0000000402077824 */ /* 0x040fe200078e00ff */
[----:B------:R-:W-:Y:S01]  /*1290*/  SHF.L.U64.HI R3, R2, 0x2, R5 ;  /* 0x0000000202037819 */ /* 0x000fe20000010205 */
[----:B0-----:R-:W-:Y:S01]  /*12a0*/  IMAD R5, R16, 0x80, R15 ;  /* 0x0000008010057824 */ /* 0x001fe200078e020f */
[----:B------:R-:W0:Y:S01]  /*12b0*/  LDCU.64 UR10, c[0x0][0x3b0] ;  /* 0x00007600ff0a77ac */ /* 0x000e220008000a00 */
[----:B------:R-:W-:Y:S01]  /*12c0*/  IMAD.MOV R10, RZ, RZ, -R14 ;  /* 0x000000ffff0a7224 */ /* 0x000fe200078e0a0e */
[----:B------:R-:W1:Y:S01]  /*12d0*/  LDCU.64 UR12, c[0x0][0x3a8] ;  /* 0x00007500ff0c77ac */ /* 0x000e620008000a00 */
[C---:B-----5:R-:W-:Y:S02]  /*12e0*/  IADD3 R8, P0, PT, R7.reuse, UR8, RZ ;  /* 0x0000000807087c10 */ /* 0x060fe4000ff1e0ff */
[----:B0-----:R-:W-:Y:S02]  /*12f0*/  IADD3 R6, P1, PT, R7, UR10, RZ ;  /* 0x0000000a07067c10 */ /* 0x001fe4000ff3e0ff */
[----:B------:R-:W-:-:S02]  /*1300*/  IADD3.X R9, PT, PT, R3, UR9, RZ, P0, !PT ;  /* 0x0000000903097c10 */ /* 0x000fc400087fe4ff */
[----:B-1----:R-:W-:Y:S02]  /*1310*/  IADD3 R2, P2, PT, R7, UR12, RZ ;  /* 0x0000000c07027c10 */ /* 0x002fe4000ff5e0ff */
[C---:B------:R-:W-:Y:S02]  /*1320*/  IADD3.X R7, PT, PT, R3.reuse, UR11, RZ, P1, !PT ;  /* 0x0000000b03077c10 */ /* 0x040fe40008ffe4ff */
[----:B------:R-:W-:-:S09]  /*1330*/  IADD3.X R3, PT, PT, R3, UR13, RZ, P2, !PT ;  /* 0x0000000d03037c10 */ /* 0x000fd200097fe4ff */
.L_x_1301:
[----:B------:R-:W-:Y:S01]  /*1340*/  ISETP.GE.AND P0, PT, R5, R11, PT ;  /* 0x0000000b0500720c */ /* 0x000fe20003f06270 */
[----:B------:R-:W-:Y:S01]  /*1350*/  VIADD R10, R10, 0x1 ;  /* 0x000000010a0a7836 */ /* 0x000fe20000000000 */
[----:B------:R-:W-:Y:S04]  /*1360*/  BSSY.RECONVERGENT B0, `(.L_x_1297) ;  /* 0x000001f000007945 */ /* 0x000fe80003800200 */
[----:B------:R-:W-:-:S07]  /*1370*/  ISETP.NE.AND P1, PT, R10, RZ, PT ;  /* 0x000000ff0a00720c */ /* 0x000fce0003f25270 */
[----:B0-----:R-:W-:Y:S06]  /*1380*/  @P0 BRA `(.L_x_1298) ;  /* 0x0000000000700947 */ /* 0x001fec0003800000 */
[----:B------:R-:W-:Y:S02]  /*1390*/  SHF.R.S32.HI R13, RZ, 0x1f, R5 ;  /* 0x0000001fff0d7819 */ /* 0x000fe40000011405 */
[----:B------:R-:W-:-:S05]  /*13a0*/  IADD3 R16, P0, PT, R5, R4, RZ ;  /* 0x0000000405107210 */ /* 0x000fca0007f1e0ff */
[----:B------:R-:W-:-:S05]  /*13b0*/  IMAD.X R17, R13, 0x1, R0, P0 ;  /* 0x000000010d117824 */ /* 0x000fca00000e0600 */
[----:B------:R-:W5:Y:S01]  /*13c0*/  LDG.E.U8 R16, desc[UR6][R16.64] ;  /* 0x0000000610107981 */ /* 0x000f62000c1e1100 */
[----:B------:R-:W-:-:S04]  /*13d0*/  IMAD.WIDE R12, R5, 0x4, R2 ;  /* 0x00000004050c7825 */ /* 0x000fc800078e0202 */
[C---:B------:R-:W-:Y:S02]  /*13e0*/  IMAD.WIDE R14, R5.reuse, 0x4, R6 ;  /* 0x00000004050e7825 */ /* 0x040fe400078e0206 */
[----:B------:R-:W2:Y:S04]  /*13f0*/  LDG.E R12, desc[UR6][R12.64] ;  /* 0x000000060c0c7981 */ /* 0x000ea8000c1e1900 */
[----:B------:R-:W3:Y:S01]  /*1400*/  LDG.E R15, desc[UR6][R14.64] ;  /* 0x000000060e0f7981 */ /* 0x000ee2000c1e1900 */
[----:B------:R-:W-:Y:S01]  /*1410*/  UPRMT UR4, UR5, 0x9910, URZ ;  /* 0x0000991005047896 */ /* 0x000fe200080000ff */
[----:B------:R-:W-:Y:S05]  /*1420*/  BSSY.RECONVERGENT B1, `(.L_x_1299) ;  /* 0x0000011000017945 */ /* 0x000fea0003800200 */
[----:B-----5:R-:W-:Y:S01]  /*1430*/  ISETP.NE.AND P0, PT, R16, UR4, PT ;  /* 0x0000000410007c0c */ /* 0x020fe2000bf05270 */
[----:B------:R-:W-:-:S04]  /*1440*/  IMAD.WIDE R16, R5, 0x4, R8 ;  /* 0x0000000405107825 */ /* 0x000fc800078e0208 */
[----:B--2---:R-:W-:Y:S02]  /*1450*/  VIADD R18, R12, 0x2 ;  /* 0x000000020c127836 */ /* 0x004fe40000000000 */
[----:B---3--:R-:W-:-:S06]  /*1460*/  VIADD R19, R15, 0xffffffff ;  /* 0xffffffff0f137836 */ /* 0x008fcc0000000000 */
[----:B------:R-:W-:-:S04]  /*1470*/  @P0 VIADD R18, R12, 0xffffffff ;  /* 0xffffffff0c120836 */ /* 0x000fc80000000000 */
[----:B------:R-:W-:Y:S01]  /*1480*/  IMAD.MOV.U32 R13, RZ, RZ, R18 ;  /* 0x000000ffff0d7224 */ /* 0x000fe200078e0012 */
[C---:B------:R-:W-:Y:S02]  /*1490*/  ISETP.GT.AND P0, PT, R18.reuse, RZ, PT ;  /* 0x000000ff1200720c */ /* 0x040fe40003f04270 */
[----:B------:R-:W-:-:S13]  /*14a0*/  ISETP.GE.AND P2, PT, R18, R15, PT ;  /* 0x0000000f1200720c */ /* 0x000fda0003f46270 */
        /* <DEDUP_REMOVED lines=8> */
.L_x_1300:
[----:B------:R-:W-:Y:S05]  /*1530*/  BSYNC.RECONVERGENT B1 ;  /* 0x0000000000017941 */ /* 0x000fea0003800200 */
.L_x_1299:
[----:B------:R0:W-:Y:S02]  /*1540*/  STG.E desc[UR6][R16.64], R13 ;  /* 0x0000000d10007986 */ /* 0x0001e4000c101906 */
.L_x_1298:
[----:B------:R-:W-:Y:S05]  /*1550*/  BSYNC.RECONVERGENT B0 ;  /* 0x0000000000007941 */ /* 0x000fea0003800200 */
.L_x_1297:
[----:B------:R-:W-:Y:S01]  /*1560*/  VIADD R5, R5, 0x80 ;  /* 0x0000008005057836 */ /* 0x000fe20000000000 */
[----:B------:R-:W-:Y:S06]  /*1570*/  @P1 BRA `(.L_x_1301) ;  /* 0xfffffffc00701947 */ /* 0x000fec000383ffff */
[----:B------:R-:W-:Y:S05]  /*1580*/  EXIT ;  /* 0x000000000000794d */ /* 0x000fea0003800000 */
.L_x_1262:
        /* <DEDUP_REMOVED lines=8> */
[----:B0-----:R-:W-:Y:S01]  /*1610*/  SHF.R.S32.HI R6, RZ, 0x1f, R17 ;  /* 0x0000001fff067819 */ /* 0x001fe20000011411 */
[----:B------:R-:W0:Y:S01]  /*1620*/  LDC.64 R20, c[0x0][0x398] ;  /* 0x0000e600ff147b82 */ /* 0x000e220000000a00 */
[----:B------:R-:W-:Y:S01]  /*1630*/  IADD3 R18, P1, P2, R17, UR8, R2 ;  /* 0x0000000811127c10 */ /* 0x000fe2000fa3e002 */
[----:B------:R-:W2:Y:S01]  /*1640*/  LDCU.64 UR12, c[0x0][0x3b0] ;  /* 0x00007600ff0c77ac */ /* 0x000ea20008000a00 */
[----:B------:R-:W-:Y:S02]  /*1650*/  LEA R8, P0, R2, 0x400, 0x2 ;  /* 0x0000040002087811 */ /* 0x000fe400078010ff */
[--C-:B------:R-:W-:Y:S02]  /*1660*/  IADD3.X R19, PT, PT, R6, UR9, R5.reuse, P1, P2 ;  /* 0x0000000906137c10 */ /* 0x100fe40008fe4405 */
[----:B------:R-:W-:-:S03]  /*1670*/  LEA.HI.X R9, R2, RZ, R5, 0x2, P0 ;  /* 0x000000ff02097211 */ /* 0x000fc600000f1405 */
[----:B------:R-:W3:Y:S01]  /*1680*/  LDG.E.U8 R23, desc[UR6][R18.64] ;  /* 0x0000000612177981 */ /* 0x000ee2000c1e1100 */
[----:B-1----:R-:W-:-:S04]  /*1690*/  IADD3 R6, P0, PT, R8, UR10, RZ ;  /* 0x0000000a08067c10 */ /* 0x002fc8000ff1e0ff */
[----:B------:R-:W-:Y:S02]  /*16a0*/  IADD3.X R7, PT, PT, R9, UR11, RZ, P0, !PT ;  /* 0x0000000b09077c10 */ /* 0x000fe400087fe4ff */
[----:B--2---:R-:W-:Y:S01]  /*16b0*/  IADD3 R8, P0, PT, R8, UR12, RZ ;  /* 0x0000000c08087c10 */ /* 0x004fe2000ff1e0ff */
[----:B------:R-:W-:-:S03]  /*16c0*/  IMAD.WIDE R14, R17, 0x4, R6 ;  /* 0x00000004110e7825 */ /* 0x000fc600078e0206 */
[----:B------:R-:W-:Y:S02]  /*16d0*/  IADD3.X R9, PT, PT, R9, UR13, RZ, P0, !PT ;  /* 0x0000000d09097c10 */ /* 0x000fe400087fe4ff */
[----:B------:R-:W2:Y:S01]  /*16e0*/  LDG.E R22, desc[UR6][R14.64+-0x400] ;  /* 0xfffc00060e167981 */ /* 0x000ea2000c1e1900 */
[----:B------:R-:W-:-:S05]  /*16f0*/  IMAD.WIDE R12, R17, 0x4, R8 ;  /* 0x00000004110c7825 */ /* 0x000fca00078e0208 */
[----:B------:R-:W4:Y:S01]  /*1700*/  LDG.E R11, desc[UR6][R12.64+-0x400] ;  /* 0xfffc00060c0b7981 */ /* 0x000f22000c1e1900 */
[----:B------:R-:W-:Y:S01]  /*1710*/  UPRMT UR4, UR5, 0x9910, URZ ;  /* 0x0000991005047896 */ /* 0x000fe200080000ff */
[----:B0-----:R-:W-:-:S04]  /*1720*/  LEA R20, P1, R2, R20, 0x2 ;  /* 0x0000001402147211 */ /* 0x001fc800078210ff */
[----:B------:R-:W-:Y:S01]  /*1730*/  LEA.HI.X R21, R2, R21, R5, 0x2, P1 ;  /* 0x0000001502157211 */ /* 0x000fe200008f1405 */
[----:B------:R-:W-:Y:S02]  /*1740*/  BSSY.RECONVERGENT B0, `(.L_x_1303) ;  /* 0x0000010000007945 */ /* 0x000fe40003800200 */
[----:B------:R-:W-:Y:S01]  /*1750*/  IMAD.WIDE R20, R17, 0x4, R20 ;  /* 0x0000000411147825 */ /* 0x000fe200078e0214 */
[----:B---3--:R-:W-:-:S03]  /*1760*/  ISETP.NE.AND P0, PT, R23, UR4, PT ;  /* 0x0000000417007c0c */ /* 0x008fc6000bf05270 */
[----:B--2---:R-:W-:-:S10]  /*1770*/  VIADD R24, R22, 0x2 ;  /* 0x0000000216187836 */ /* 0x004fd40000000000 */
[----:B------:R-:W-:-:S05]  /*1780*/  @P0 VIADD R24, R22, 0xffffffff ;  /* 0xffffffff16180836 */ /* 0x000fca0000000000 */
[C---:B------:R-:W-:Y:S02]  /*1790*/  ISETP.GT.AND P0, PT, R24.reuse, RZ, PT ;  /* 0x000000ff1800720c */ /* 0x040fe40003f04270 */
[----:B----4-:R-:W-:Y:S01]  /*17a0*/  ISETP.GE.AND P1, PT, R24, R11, PT ;  /* 0x0000000b1800720c */ /* 0x010fe20003f26270 */
        /* <DEDUP_REMOVED lines=9> */
.L_x_1304:
[----:B------:R-:W-:Y:S05]  /*1840*/  BSYNC.RECONVERGENT B0 ;  /* 0x0000000000007941 */ /* 0x000fea0003800200 */
.L_x_1303:
[----:B------:R0:W-:Y:S04]  /*1850*/  STG.E desc[UR6][R20.64], R25 ;  /* 0x0000001914007986 */ /* 0x0001e8000c101906 */
[----:B------:R-:W2:Y:S04]  /*1860*/  LDG.E.U8 R11, desc[UR6][R18.64+0x80] ;  /* 0x00008006120b7981 */ /* 0x000ea8000c1e1100 */
[----:B------:R-:W3:Y:S04]  /*1870*/  LDG.E R22, desc[UR6][R14.64+-0x200] ;  /* 0xfffe00060e167981 */ /* 0x000ee8000c1e1900 */
[----:B------:R-:W4:Y:S01]  /*1880*/  LDG.E R23, desc[UR6][R12.64+-0x200] ;  /* 0xfffe00060c177981 */ /* 0x000f22000c1e1900 */
[----:B------:R-:W-:Y:S01]  /*1890*/  BSSY.RECONVERGENT B0, `(.L_x_1305) ;  /* 0x000000f000007945 */ /* 0x000fe20003800200 */
[----:B--2---:R-:W-:Y:S01]  /*18a0*/  ISETP.NE.AND P0, PT, R11, UR4, PT ;  /* 0x000000040b007c0c */ /* 0x004fe2000bf05270 */
[----:B---3--:R-:W-:-:S02]  /*18b0*/  VIADD R24, R22, 0x2 ;  /* 0x0000000216187836 */ /* 0x008fc40000000000 */
[----:B----4-:R-:W-:-:S10]  /*18c0*/  VIADD R11, R23, 0xffffffff ;  /* 0xffffffff170b7836 */ /* 0x010fd40000000000 */
[----:B------:R-:W-:-:S04]  /*18d0*/  @P0 VIADD R24, R22, 0xffffffff ;  /* 0xffffffff16180836 */ /* 0x000fc80000000000 */
[----:B------:R-:W-:Y:S01]  /*18e0*/  IMAD.MOV.U32 R27, RZ, RZ, R24 ;  /* 0x000000ffff1b7224 */ /* 0x000fe200078e0018 */
[C---:B------:R-:W-:Y:S02]  /*18f0*/  ISETP.GT.AND P0, PT, R24.reuse, RZ, PT ;  /* 0x000000ff1800720c */ /* 0x040fe40003f04270 */
[----:B------:R-:W-:-:S13]  /*1900*/  ISETP.GE.AND P1, PT, R24, R23, PT ;  /* 0x000000171800720c */ /* 0x000fda0003f26270 */
[----:B0-----:R-:W-:Y:S05]  /*1910*/  @P0 BRA P1, `(.L_x_1306) ;  /* 0x0000000000180947 */ /* 0x001fea0000800000 */
[----:B------:R-:W-:Y:S01]  /*1920*/  ISETP.GT.AND P0, PT, R23, 0x1, PT ;  /* 0x000000011700780c */ /* 0x000fe20003f04270 */
[----:B------:R-:W-:-:S03]  /*1930*/  IMAD.MOV.U32 R27, RZ, RZ, R11 ;  /* 0x000000ffff1b7224 */ /* 0x000fc600078e000b */
[----:B------:R-:W-:-:S13]  /*1940*/  ISETP.GT.AND P1, PT, R11, R24, P0 ;  /* 0x000000180b00720c */ /* 0x000fda0000724270 */
[----:B------:R-:W-:-:S04]  /*1950*/  @!P1 ISETP.NE.AND P2, PT, R11, R24, PT ;  /* 0x000000180b00920c */ /* 0x000fc80003f45270 */
[----:B------:R-:W-:-:S04]  /*1960*/  @!P1 SEL R11, R24, RZ, !P2 ;  /* 0x000000ff180b9207 */ /* 0x000fc80005000000 */
[----:B------:R-:W-:-:S07]  /*1970*/  @!P1 SEL R27, R11, RZ, P0 ;  /* 0x000000ff0b1b9207 */ /* 0x000fce0000000000 */
.L_x_1306:
[----:B------:R-:W-:Y:S05]  /*1980*/  BSYNC.RECONVERGENT B0 ;  /* 0x0000000000007941 */ /* 0x000fea0003800200 */
.L_x_1305:
        /* <DEDUP_REMOVED lines=19> */
.L_x_1308:
[----:B------:R-:W-:Y:S05]  /*1ac0*/  BSYNC.RECONVERGENT B0 ;  /* 0x0000000000007941 */ /* 0x000fea0003800200 */
.L_x_1307:
        /* <DEDUP_REMOVED lines=19> */
.L_x_1310:
[----:B------:R-:W-:Y:S05]  /*1c00*/  BSYNC.RECONVERGENT B0 ;  /* 0x0000000000007941 */ /* 0x000fea0003800200 */
.L_x_1309:
[----:B------:R-:W-:Y:S01]  /*1c10*/  LOP3.LUT R18, R10, 0x7ffffffc, RZ, 0xc0, !PT ;  /* 0x7ffffffc0a127812 */ /* 0x000fe200078ec0ff */
[----:B------:R1:W-:Y:S03]  /*1c20*/  STG.E desc[UR6][R20.64+0x600], R23 ;  /* 0x0006001714007986 */ /* 0x0003e6000c101906 */
[----:B------:R-:W-:-:S04]  /*1c30*/  IADD3 R19, PT, PT, -R18, 0x4, RZ ;  /* 0x0000000412137810 */ /* 0x000fc80007ffe1ff */
[----:B------:R-:W-:-:S13]  /*1c40*/  ISETP.NE.AND P0, PT, R19, RZ, PT ;  /* 0x000000ff1300720c */ /* 0x000fda0003f05270 */
[----:B-1----:R-:W-:Y:S05]  /*1c50*/  @!P0 BRA `(.L_x_1302) ;  /* 0x0000000400788947 */ /* 0x002fea0003800000 */
[----:B------:R-:W-:-:S07]  /*1c60*/  VIADD R23, R17, 0x200 ;  /* 0x0000020011177836 */ /* 0x000fce0000000000 */
.L_x_1319:
[C---:B------:R-:W-:Y:S01]  /*1c70*/  IADD3 R14, P0, PT, R23.reuse, R4, RZ ;  /* 0x00000004170e7210 */ /* 0x040fe20007f1e0ff */
[C---:B------:R-:W-:Y:S01]  /*1c80*/  IMAD.WIDE R12, R23.reuse, 0x4, R6 ;  /* 0x00000004170c7825 */ /* 0x040fe200078e0206 */
[----:B-1----:R-:W0:Y:S02]  /*1c90*/  LDC.64 R20, c[0x0][0x398] ;  /* 0x0000e600ff147b82 */ /* 0x002e240000000a00 */
[C---:B------:R-:W-:Y:S02]  /*1ca0*/  LEA.HI.X.SX32 R15, R23.reuse, R0, 0x1, P0 ;  /* 0x00000000170f7211 */ /* 0x040fe400000f0eff */
[----:B------:R-:W2:Y:S04]  /*1cb0*/  LDG.E R24, desc[UR6][R12.64+-0x400] ;  /* 0xfffc00060c187981 */ /* 0x000ea8000c1e1900 */
[----:B------:R-:W3:Y:S01]  /*1cc0*/  LDG.E.U8 R22, desc[UR6][R14.64] ;  /* 0x000000060e167981 */ /* 0x000ee2000c1e1100 */
[----:B------:R-:W-:-:S05]  /*1cd0*/  IMAD.WIDE R10, R23, 0x4, R8 ;  /* 0x00000004170a7825 */ /* 0x000fca00078e0208 */
[----:B------:R-:W4:Y:S01]  /*1ce0*/  LDG.E R25, desc[UR6][R10.64+-0x400] ;  /* 0xfffc00060a197981 */ /* 0x000f22000c1e1900 */
[----:B------:R-:W-:Y:S01]  /*1cf0*/  BSSY.RECONVERGENT B0, `(.L_x_1311) ;  /* 0x0000012000007945 */ /* 0x000fe20003800200 */
[----:B---3--:R-:W-:Y:S01]  /*1d00*/  ISETP.NE.AND P0, PT, R22, UR4, PT ;  /* 0x0000000416007c0c */ /* 0x008fe2000bf05270 */
[----:B--2---:R-:W-:-:S12]  /*1d10*/  VIADD R22, R24, 0x2 ;  /* 0x0000000218167836 */ /* 0x004fd80000000000 */
[----:B------:R-:W-:Y:S01]  /*1d20*/  @P0 VIADD R22, R24, 0xffffffff ;  /* 0xffffffff18160836 */ /* 0x000fe20000000000 */
[----:B0-----:R-:W-:-:S04]  /*1d30*/  LEA R20, P0, R2, R20, 0x2 ;  /* 0x0000001402147211 */ /* 0x001fc800078010ff */
[----:B------:R-:W-:Y:S02]  /*1d40*/  LEA.HI.X R21, R2, R21, R5, 0x2, P0 ;  /* 0x0000001502157211 */ /* 0x000fe400000f1405 */
[C---:B------:R-:W-:Y:S02]  /*1d50*/  ISETP.GT.AND P0, PT, R22.reuse, RZ, PT ;  /* 0x000000ff1600720c */ /* 0x040fe40003f04270 */
[----:B----4-:R-:W-:Y:S01]  /*1d60*/  ISETP.GE.AND P1, PT, R22, R25, PT ;  /* 0x000000191600720c */ /* 0x010fe20003f26270 */
[----:B------:R-:W-:-:S04]  /*1d70*/  IMAD.WIDE R20, R23, 0x4, R20 ;  /* 0x0000000417147825 */ /* 0x000fc800078e0214 */
[----:B------:R-:W-:Y:S02]  /*1d80*/  VIADD R29, R25, 0xffffffff ;  /* 0xffffffff191d7836 */ /* 0x000fe40000000000 */
[----:B------:R-:W-:-:S06]  /*1d90*/  IMAD.MOV.U32 R27, RZ, RZ, R22 ;  /* 0x000000ffff1b7224 */ /* 0x000fcc00078e0016 */
[----:B------:R-:W-:Y:S05]  /*1da0*/  @P0 BRA P1, `(.L_x_1312) ;  /* 0x0000000000180947 */ /* 0x000fea0000800000 */
[----:B------:R-:W-:Y:S01]  /*1db0*/  ISETP.GT.AND P2, PT, R25, 0x1, PT ;  /* 0x000000011900780c */ /* 0x000fe20003f44270 */
[----:B------:R-:W-:-:S03]  /*1dc0*/  IMAD.MOV.U32 R27, RZ, RZ, R29 ;  /* 0x000000ffff1b7224 */ /* 0x000fc600078e001d */
[----:B------:R-:W-:-:S13]  /*1dd0*/  ISETP.GT.AND P0, PT, R29, R22, P2 ;  /* 0x000000161d00720c */ /* 0x000fda0001704270 */
[----:B------:R-:W-:-:S04]  /*1de0*/  @!P0 ISETP.NE.AND P1, PT, R29, R22, PT ;  /* 0x000000161d00820c */ /* 0x000fc80003f25270 */
[----:B------:R-:W-:-:S04]  /*1df0*/  @!P0 SEL R22, R22, RZ, !P1 ;  /* 0x000000ff16168207 */ /* 0x000fc80004800000 */
[----:B------:R-:W-:-:S07]  /*1e00*/  @!P0 SEL R27, R22, RZ, P2 ;  /* 0x000000ff161b8207 */ /* 0x000fce0001000000 */
.L_x_1312:
[----:B------:R-:W-:Y:S05]  /*1e10*/  BSYNC.RECONVERGENT B0 ;  /* 0x0000000000007941 */ /* 0x000fea0003800200 */
.L_x_1311:
[----:B------:R0:W-:Y:S04]  /*1e20*/  STG.E desc[UR6][R20.64], R27 ;  /* 0x0000001b14007986 */ /* 0x0001e8000c101906 */
[----:B------:R-:W2:Y:S04]  /*1e30*/  LDG.E.U8 R22, desc[UR6][R14.64+0x80] ;  /* 0x000080060e167981 */ /* 0x000ea8000c1e1100 */
[----:B------:R-:W3:Y:S04]  /*1e40*/  LDG.E R24, desc[UR6][R12.64+-0x200] ;  /* 0xfffe00060c187981 */ /* 0x000ee8000c1e1900 */
[----:B------:R-:W0:Y:S01]  /*1e50*/  LDG.E R29, desc[UR6][R10.64+-0x200] ;  /* 0xfffe00060a1d7981 */ /* 0x000e22000c1e1900 */
[----:B------:R-:W-:Y:S01]  /*1e60*/  UPRMT UR4, UR5, 0x9910, URZ ;  /* 0x0000991005047896 */ /* 0x000fe200080000ff */
[----:B------:R-:W-:Y:S05]  /*1e70*/  BSSY.RECONVERGENT B0, `(.L_x_1313) ;  /* 0x000000f000007945 */ /* 0x000fea0003800200 */
[----:B--2---:R-:W-:Y:S01]  /*1e80*/  ISETP.NE.AND P0, PT, R22, UR4, PT ;  /* 0x0000000416007c0c */ /* 0x004fe2000bf05270 */
[----:B---3--:R-:W-:-:S02]  /*1e90*/  VIADD R22, R24, 0x2 ;  /* 0x0000000218167836 */ /* 0x008fc40000000000 */
[----:B0-----:R-:W-:-:S10]  /*1ea0*/  VIADD R27, R29, 0xffffffff ;  /* 0xffffffff1d1b7836 */ /* 0x001fd40000000000 */
        /* <DEDUP_REMOVED lines=11> */
.L_x_1314:
[----:B------:R-:W-:Y:S05]  /*1f60*/  BSYNC.RECONVERGENT B0 ;  /* 0x0000000000007941 */ /* 0x000fea0003800200 */
.L_x_1313:
[----:B------:R0:W-:Y:S04]  /*1f70*/  STG.E desc[UR6][R20.64+0x200], R25 ;  /* 0x0002001914007986 */ /* 0x0001e8000c101906 */
[----:B------:R-:W2:Y:S04]  /*1f80*/  LDG.E.U8 R22, desc[UR6][R14.64+0x100] ;  /* 0x000100060e167981 */ /* 0x000ea8000c1e1100 */
[----:B------:R-:W3:Y:S04]  /*1f90*/  LDG.E R24, desc[UR6][R12.64] ;  /* 0x000000060c187981 */ /* 0x000ee8000c1e1900 */
[----:B------:R-:W4:Y:S01]  /*1fa0*/  LDG.E R29, desc[UR6][R10.64] ;  /* 0x000000060a1d7981 */ /* 0x000f22000c1e1900 */
[----:B------:R-:W-:Y:S01]  /*1fb0*/  BSSY.RECONVERGENT B0, `(.L_x_1315) ;  /* 0x000000f000007945 */ /* 0x000fe20003800200 */
[----:B--2---:R-:W-:Y:S01]  /*1fc0*/  ISETP.NE.AND P0, PT, R22, UR4, PT ;  /* 0x0000000416007c0c */ /* 0x004fe2000bf05270 */
[----:B---3--:R-:W-:-:S12]  /*1fd0*/  VIADD R22, R24, 0x2 ;  /* 0x0000000218167836 */ /* 0x008fd80000000000 */
[----:B------:R-:W-:Y:S02]  /*1fe0*/  @P0 VIADD R22, R24, 0xffffffff ;  /* 0xffffffff18160836 */ /* 0x000fe40000000000 */
[----:B----4-:R-:W-:Y:S02]  /*1ff0*/  VIADD R24, R29, 0xffffffff ;  /* 0xffffffff1d187836 */ /* 0x010fe40000000000 */
        /* <DEDUP_REMOVED lines=10> */
.L_x_1316:
[----:B------:R-:W-:Y:S05]  /*20a0*/  BSYNC.RECONVERGENT B0 ;  /* 0x0000000000007941 */ /* 0x000fea0003800200 */
.L_x_1315:
[----:B------:R0:W-:Y:S04]  /*20b0*/  STG.E desc[UR6][R20.64+0x400], R27 ;  /* 0x0004001b14007986 */ /* 0x0001e8000c101906 */
[----:B------:R-:W2:Y:S04]  /*20c0*/  LDG.E.U8 R14, desc[UR6][R14.64+0x180] ;  /* 0x000180060e0e7981 */ /* 0x000ea8000c1e1100 */
[----:B------:R-:W3:Y:S04]  /*20d0*/  LDG.E R12, desc[UR6][R12.64+0x200] ;  /* 0x000200060c0c7981 */ /* 0x000ee8000c1e1900 */
[----:B------:R-:W4:Y:S01]  /*20e0*/  LDG.E R11, desc[UR6][R10.64+0x200] ;  /* 0x000200060a0b7981 */ /* 0x000f22000c1e1900 */
[----:B------:R-:W-:Y:S01]  /*20f0*/  VIADD R19, R19, 0x4 ;  /* 0x0000000413137836 */ /* 0x000fe20000000000 */
[----:B------:R-:W-:Y:S01]  /*2100*/  BSSY.RECONVERGENT B0, `(.L_x_1317) ;  /* 0x0000010000007945 */ /* 0x000fe20003800200 */
[----:B--2---:R-:W-:Y:S01]  /*2110*/  ISETP.NE.AND P0, PT, R14, UR4, PT ;  /* 0x000000040e007c0c */ /* 0x004fe2000bf05270 */
[----:B---3--:R-:W-:-:S02]  /*2120*/  VIADD R22, R12, 0x2 ;  /* 0x000000020c167836 */ /* 0x008fc40000000000 */
[----:B----4-:R-:W-:-:S10]  /*2130*/  VIADD R25, R11, 0xffffffff ;  /* 0xffffffff0b197836 */ /* 0x010fd40000000000 */
[----:B------:R-:W-:Y:S01]  /*2140*/  @P0 VIADD R22, R12, 0xffffffff ;  /* 0xffffffff0c160836 */ /* 0x000fe20000000000 */
[----:B------:R-:W-:-:S03]  /*2150*/  ISETP.NE.AND P0, PT, R19, RZ, PT ;  /* 0x000000ff1300720c */ /* 0x000fc60003f05270 */
        /* <DEDUP_REMOVED lines=10> */
.L_x_1318:
[----:B------:R-:W-:Y:S05]  /*2200*/  BSYNC.RECONVERGENT B0 ;  /* 0x0000000000007941 */ /* 0x000fea0003800200 */
.L_x_1317:
[----:B------:R1:W-:Y:S01]  /*2210*/  STG.E desc[UR6][R20.64+0x600], R15 ;  /* 0x0006000f14007986 */ /* 0x0003e2000c101906 */
[----:B------:R-:W-:Y:S01]  /*2220*/  VIADD R23, R23, 0x200 ;  /* 0x0000020017177836 */ /* 0x000fe20000000000 */
[----:B------:R-:W-:Y:S06]  /*2230*/  @P0 BRA `(.L_x_1319) ;  /* 0xfffffff8008c0947 */ /* 0x000fec000383ffff */
.L_x_1302:
[----:B------:R-:W-:-:S13]  /*2240*/  ISETP.NE.AND P0, PT, R16, RZ, PT ;  /* 0x000000ff1000720c */ /* 0x000fda0003f05270 */
[----:B------:R-:W-:Y:S05]  /*2250*/  @!P0 EXIT ;  /* 0x000000000000894d */ /* 0x000fea0003800000 */
[----:B------:R-:W2:Y:S01]  /*2260*/  LDCU.64 UR8, c[0x0][0x398] ;  /* 0x00007300ff0877ac */ /* 0x000ea20008000a00 */
[C---:B------:R-:W-:Y:S01]  /*2270*/  IMAD.SHL.U32 R8, R2.reuse, 0x4, RZ ;  /* 0x0000000402087824 */ /* 0x040fe200078e00ff */
[----:B------:R-:W-:Y:S01]  /*2280*/  SHF.L.U64.HI R9, R2, 0x2, R5 ;  /* 0x0000000202097819 */ /* 0x000fe20000010205 */
[----:B0-----:R-:W-:Y:S01]  /*2290*/  IMAD R5, R18, 0x80, R17 ;  /* 0x0000008012057824 */ /* 0x001fe200078e0211 */
[----:B------:R-:W0:Y:S01]  /*22a0*/  LDCU.64 UR10, c[0x0][0x3b0] ;  /* 0x00007600ff0a77ac */ /* 0x000e220008000a00 */
[----:B------:R-:W-:Y:S01]  /*22b0*/  IMAD.MOV R18, RZ, RZ, -R16 ;  /* 0x000000ffff127224 */ /* 0x000fe200078e0a10 */
[----:B------:R-:W3:Y:S01]  /*22c0*/  LDCU.64 UR12, c[0x0][0x3a8] ;  /* 0x00007500ff0c77ac */ /* 0x000ee20008000a00 */
[----:B------:R-:W-:Y:S01]  /*22d0*/  UPRMT UR4, UR5, 0x9910, URZ ;  /* 0x0000991005047896 */ /* 0x000fe200080000ff */
[C---:B--2---:R-:W-:Y:S02]  /*22e0*/  IADD3 R2, P0, PT, R8.reuse, UR8, RZ ;  /* 0x0000000808027c10 */ /* 0x044fe4000ff1e0ff */
[----:B0-----:R-:W-:-:S02]  /*22f0*/  IADD3 R6, P1, PT, R8, UR10, RZ ;  /* 0x0000000a08067c10 */ /* 0x001fc4000ff3e0ff */
[C---:B------:R-:W-:Y:S02]  /*2300*/  IADD3.X R3, PT, PT, R9.reuse, UR9, RZ, P0, !PT ;  /* 0x0000000909037c10 */ /* 0x040fe400087fe4ff */
[----:B---3--:R-:W-:Y:S02]  /*2310*/  IADD3 R8, P2, PT, R8, UR12, RZ ;  /* 0x0000000c08087c10 */ /* 0x008fe4000ff5e0ff */
[C---:B------:R-:W-:Y:S02]  /*2320*/  IADD3.X R7, PT, PT, R9.reuse, UR11, RZ, P1, !PT ;  /* 0x0000000b09077c10 */ /* 0x040fe40008ffe4ff */
[----:B------:R-:W-:-:S09]  /*2330*/  IADD3.X R9, PT, PT, R9, UR13, RZ, P2, !PT ;  /* 0x0000000d09097c10 */ /* 0x000fd200097fe4ff */
.L_x_1322:
[----:B------:R-:W-:-:S04]  /*2340*/  IADD3 R16, P0, PT, R5, R4, RZ ;  /* 0x0000000405107210 */ /* 0x000fc80007f1e0ff */
[----:B------:R-:W-:-:S05]  /*2350*/  LEA.HI.X.SX32 R17, R5, R0, 0x1, P0 ;  /* 0x0000000005117211 */ /* 0x000fca00000f0eff */
[----:B------:R-:W2:Y:S01]  /*2360*/  LDG.E.U8 R16, desc[UR6][R16.64] ;  /* 0x0000000610107981 */ /* 0x000ea2000c1e1100 */
[----:B------:R-:W-:-:S04]  /*2370*/  IMAD.WIDE R12, R5, 0x4, R8 ;  /* 0x00000004050c7825 */ /* 0x000fc800078e0208 */
[C---:B------:R-:W-:Y:S02]  /*2380*/  IMAD.WIDE R10, R5.reuse, 0x4, R6 ;  /* 0x00000004050a7825 */ /* 0x040fe400078e0206 */
[----:B------:R-:W3:Y:S04]  /*2390*/  LDG.E R12, desc[UR6][R12.64] ;  /* 0x000000060c0c7981 */ /* 0x000ee8000c1e1900 */
[----:B------:R-:W4:Y:S01]  /*23a0*/  LDG.E R10, desc[UR6][R10.64] ;  /* 0x000000060a0a7981 */ /* 0x000f22000c1e1900 */
[----:B------:R-:W-:Y:S01]  /*23b0*/  BSSY.RECONVERGENT B0, `(.L_x_1320) ;  /* 0x0000011000007945 */ /* 0x000fe20003800200 */
[----:B-1----:R-:W-:Y:S01]  /*23c0*/  IMAD.WIDE R14, R5, 0x4, R2 ;  /* 0x00000004050e7825 */ /* 0x002fe200078e0202 */
[----:B--2---:R-:W-:-:S03]  /*23d0*/  ISETP.NE.AND P0, PT, R16, UR4, PT ;  /* 0x0000000410007c0c */ /* 0x004fc6000bf05270 */
[----:B---3--:R-:W-:Y:S02]  /*23e0*/  VIADD R19, R12, 0x2 ;  /* 0x000000020c137836 */ /* 0x008fe40000000000 */
[----:B----4-:R-:W-:-:S08]  /*23f0*/  VIADD R16, R10, 0xffffffff ;  /* 0xffffffff0a107836 */ /* 0x010fd00000000000 */
        /* <DEDUP_REMOVED lines=12> */
.L_x_1321:
[----:B------:R-:W-:Y:S05]  /*24c0*/  BSYNC.RECONVERGENT B0 ;  /* 0x0000000000007941 */ /* 0x000fea0003800200 */
.L_x_1320:
[----:B------:R-:W-:Y:S01]  /*24d0*/  VIADD R18, R18, 0x1 ;  /* 0x0000000112127836 */ /* 0x000fe20000000000 */
[----:B------:R0:W-:Y:S04]  /*24e0*/  STG.E desc[UR6][R14.64], R17 ;  /* 0x000000110e007986 */ /* 0x0001e8000c101906 */
[----:B------:R-:W-:-:S13]  /*24f0*/  ISETP.NE.AND P0, PT, R18, RZ, PT ;  /* 0x000000ff1200720c */ /* 0x000fda0003f05270 */
[----:B0-----:R-:W-:Y:S05]  /*2500*/  @!P0 EXIT ;  /* 0x000000000000894d */ /* 0x001fea0003800000 */
[----:B------:R-:W-:Y:S01]  /*2510*/  VIADD R5, R5, 0x80 ;  /* 0x0000008005057836 */ /* 0x000fe20000000000 */
[----:B------:R-:W-:Y:S06]  /*2520*/  BRA `(.L_x_1322) ;  /* 0xfffffffc00847947 */ /* 0x000fec000383ffff */
.L_x_1323:
        /* <DEDUP_REMOVED lines=13> */
.L_x_1386:


//--------------------- .text._ZN3cub18CUB_300001_SM_10006detail9transform16transform_kernelINS2_10policy_hubILb1EN4cuda3std3__45tupleIJN6thrust24THRUST_300001_SM_1000_NS12zip_iteratorINS8_IJNSA_6detail15normal_iteratorINSA_10device_ptrIcEEEENSD_INSE_IiEEEESI_EEEEEEEEE10policy1000Ei5matchSI_JSK_EEEvT0_iT1_T2_DpNS2_10kernel_argIT3_EE --------------------------
	.section	.text._ZN3cub18CUB_300001_SM_10006detail9transform16transform_kernelINS2_10policy_hubILb1EN4cuda3std3__45tupleIJN6thrust24THRUST_300001_SM_1000_NS12zip_iteratorINS8_IJNSA_6detail15normal_iteratorINSA_10device_ptrIcEEEENSD_INSE_IiEEEESI_EEEEEEEEE10policy1000Ei5matchSI_JSK_EEEvT0_iT1_T2_DpNS2_10kernel_argIT3_EE,"ax",@progbits
	.align	128
        .global         _ZN3cub18CUB_300001_SM_10006detail9transform16transform_kernelINS2_10policy_hubILb1EN4cuda3std3__45tupleIJN6thrust24THRUST_300001_SM_1000_NS12zip_iteratorINS8_IJNSA_6detail15normal_iteratorINSA_10device_ptrIcEEEENSD_INSE_IiEEEESI_EEEEEEEEE10policy1000Ei5matchSI_JSK_EEEvT0_iT1_T2_DpNS2_10kernel_argIT3_EE
        .type           _ZN3cub18CUB_300001_SM_10006detail9transform16transform_kernelINS2_10policy_hubILb1EN4cuda3std3__45tupleIJN6thrust24THRUST_300001_SM_1000_NS12zip_iteratorINS8_IJNSA_6detail15normal_iteratorINSA_10device_ptrIcEEEENSD_INSE_IiEEEESI_EEEEEEEEE10policy1000Ei5matchSI_JSK_EEEvT0_iT1_T2_DpNS2_10kernel_argIT3_EE,@function
        .size           _ZN3cub18CUB_300001_SM_10006detail9transform16transform_kernelINS2_10policy_hubILb1EN4cuda3std3__45tupleIJN6thrust24THRUST_300001_SM_1000_NS12zip_iteratorINS8_IJNSA_6detail15normal_iteratorINSA_10device_ptrIcEEEENSD_INSE_IiEEEESI_EEEEEEEEE10policy1000Ei5matchSI_JSK_EEEvT0_iT1_T2_DpNS2_10kernel_argIT3_EE,(.L_x_1387 - _ZN3cub18CUB_300001_SM_10006detail9transform16transform_kernelINS2_10policy_hubILb1EN4cuda3std3__45tupleIJN6thrust24THRUST_300001_SM_1000_NS12zip_iteratorINS8_IJNSA_6detail15normal_iteratorINSA_10device_ptrIcEEEENSD_INSE_IiEEEESI_EEEEEEEEE10policy1000Ei5matchSI_JSK_EEEvT0_iT1_T2_DpNS2_10kernel_argIT3_EE)
        .other          _ZN3cub18CUB_300001_SM_10006detail9transform16transform_kernelINS2_10policy_hubILb1EN4cuda3std3__45tupleIJN6thrust24THRUST_300001_SM_1000_NS12zip_iteratorINS8_IJNSA_6detail15normal_iteratorINSA_10device_ptrIcEEEENSD_INSE_IiEEEESI_EEEEEEEEE10policy1000Ei5matchSI_JSK_EEEvT0_iT1_T2_DpNS2_10kernel_argIT3_EE,@"STO_CUDA_ENTRY STV_DEFAULT"
_ZN3cub18CUB_300001_SM_10006detail9transform16transform_kernelINS2_10policy_hubILb1EN4cuda3std3__45tupleIJN6thrust24THRUST_300001_SM_1000_NS12zip_iteratorINS8_IJNSA_6detail15normal_iteratorINSA_10device_ptrIcEEEENSD_INSE_IiEEEESI_EEEEEEEEE10policy1000Ei5matchSI_JSK_EEEvT0_iT1_T2_DpNS2_10kernel_argIT3_EE:
.text._ZN3cub18CUB_300001_SM_10006detail9transform16transform_kernelINS2_10policy_hubILb1EN4cuda3std3__45tupleIJN6thrust24THRUST_300001_SM_1000_NS12zip_iteratorINS8_IJNSA_6detail15normal_iteratorINSA_10device_ptrIcEEEENSD_INSE_IiEEEESI_EEEEEEEEE10policy1000Ei5matchSI_JSK_EEEvT0_iT1_T2_DpNS2_10kernel_argIT3_EE:
[----:B------:R-:W-:Y:S08]  /*0000*/  LDC R1, c[0x0][0x37c] ;  /* 0x0000df00ff017b82 */ /* 0x000ff00000000800 */
[----:B------:R-:W0:Y:S01]  /*0010*/  LDC.64 R6, c[0x0][0x380] ;  /* 0x0000e000ff067b82 */ /* 0x000e220000000a00 */
[----:B------:R-:W1:Y:S01]  /*0020*/  LDCU.64 UR8, c[0x0][0x3a0] ;  /* 0x00007400ff0877ac */ /* 0x000e620008000a00 */
[----:B------:R-:W2:Y:S06]  /*0030*/  LDCU.64 UR6, c[0x0][0x358] ;  /* 0x00006b00ff0677ac */ /* 0x000eac0008000a00 */
[----:B------:R-:W3:Y:S01]  /*0040*/  S2UR UR4, SR_CTAID.X ;  /* 0x00000000000479c3 */ /* 0x000ee20000002500 */
[----:B------:R-:W4:Y:S01]  /*0050*/  LDCU.U8 UR5, c[0x0][0x388] ;  /* 0x00007100ff0577ac */ /* 0x000f220008000000 */
[----:B0-----:R-:W-:-:S04]  /*0060*/  IMAD.SHL.U32 R12, R7, 0x80, RZ ;  /* 0x00000080070c7824 */ /* 0x001fc800078e00ff */
[----:B---3--:R-:W-:-:S04]  /*0070*/  IMAD R9, R12, UR4, RZ ;  /* 0x000000040c097c24 */ /* 0x008fc8000f8e02ff */
[--C-:B------:R-:W-:Y:S01]  /*0080*/  IMAD.IADD R3, R6, 0x1, -R9.reuse ;  /* 0x0000000106037824 */ /* 0x100fe200078e0a09 */
[----:B-1----:R-:W-:Y:S02]  /*0090*/  IADD3 R8, P1, PT, R9, UR8, RZ ;  /* 0x0000000809087c10 */ /* 0x002fe4000ff3e0ff */
[----:B------:R-:W-:Y:S02]  /*00a0*/  SHF.R.S32.HI R6, RZ, 0x1f, R9 ;  /* 0x0000001fff067819 */ /* 0x000fe40000011409 */
[-C--:B------:R-:W-:Y:S02]  /*00b0*/  ISETP.GT.AND P0, PT, R12, R3.reuse, PT ;  /* 0x000000030c00720c */ /* 0x080fe40003f04270 */
[----:B------:R-:W-:Y:S02]  /*00c0*/  IADD3.X R0, PT, PT, R6, UR9, RZ, P1, !PT ;  /* 0x0000000906007c10 */ /* 0x000fe40008ffe4ff */
[----:B------:R-:W-:-:S09]  /*00d0*/  VIMNMX R12, PT, PT, R12, R3, PT ;  /* 0x000000030c0c7248 */ /* 0x000fd20003fe0100 */
[----:B--2-4-:R-:W-:Y:S05]  /*00e0*/  @P0 BRA `(.L_x_1324) ;  /* 0x0000000c00e80947 */ /* 0x014fea0003800000 */
        /* <DEDUP_REMOVED lines=27> */
[----:B------:R-:W-:Y:S01]  /*02a0*/  BSSY.RECONVERGENT B0, `(.L_x_1326) ;  /* 0x0000010000007945 */ /* 0x000fe20003800200 */
[----:B---3--:R-:W-:Y:S01]  /*02b0*/  ISETP.NE.AND P0, PT, R21, UR4, PT ;  /* 0x0000000415007c0c */ /* 0x008fe2000bf05270 */
[----:B--2---:R-:W-:-:S12]  /*02c0*/  VIADD R23, R20, 0x2 ;  /* 0x0000000214177836 */ /* 0x004fd80000000000 */
[----:B------:R-:W-:-:S05]  /*02d0*/  @P0 VIADD R23, R20, 0xffffffff ;  /* 0xffffffff14170836 */ /* 0x000fca0000000000 */
        /* <DEDUP_REMOVED lines=12> */
.L_x_1327:
[----:B------:R-:W-:Y:S05]  /*03a0*/  BSYNC.RECONVERGENT B0 ;  /* 0x0000000000007941 */ /* 0x000fea0003800200 */
.L_x_1326:
        /* <DEDUP_REMOVED lines=19> */
.L_x_1329:
[----:B------:R-:W-:Y:S05]  /*04e0*/  BSYNC.RECONVERGENT B0 ;  /* 0x0000000000007941 */ /* 0x000fea0003800200 */
.L_x_1328:
        /* <DEDUP_REMOVED lines=19> */
.L_x_1331:
[----:B------:R-:W-:Y:S05]  /*0620*/  BSYNC.RECONVERGENT B0 ;  /* 0x0000000000007941 */ /* 0x000fea0003800200 */
.L_x_1330:
        /* <DEDUP_REMOVED lines=19> */
.L_x_1333:
[----:B------:R-:W-:Y:S05]  /*0760*/  BSYNC.RECONVERGENT B0 ;  /* 0x0000000000007941 */ /* 0x000fea0003800200 */
.L_x_1332:
[----:B------:R-:W-:Y:S01]  /*0770*/  LOP3.LUT R18, R7, 0x7ffffffc, RZ, 0xc0, !PT ;  /* 0x7ffffffc07127812 */ /* 0x000fe200078ec0ff */
[----:B------:R1:W-:Y:S03]  /*0780*/  STG.E desc[UR6][R20.64+0x600], R25 ;  /* 0x0006001914007986 */ /* 0x0003e6000c101906 */
[----:B------:R-:W-:-:S04]  /*0790*/  IADD3 R19, PT, PT, -R18, 0x4, RZ ;  /* 0x0000000412137810 */ /* 0x000fc80007ffe1ff */
[----:B------:R-:W-:-:S13]  /*07a0*/  ISETP.NE.AND P0, PT, R19, RZ, PT ;  /* 0x000000ff1300720c */ /* 0x000fda0003f05270 */
[----:B-1----:R-:W-:Y:S05]  /*07b0*/  @!P0 BRA `(.L_x_1325) ;  /* 0x0000000400788947 */ /* 0x002fea0003800000 */
[----:B------:R-:W-:-:S07]  /*07c0*/  VIADD R7, R17, 0x200 ;  /* 0x0000020011077836 */ /* 0x000fce0000000000 */
.L_x_1342:
[C---:B------:R-:W-:Y:S01]  /*07d0*/  IADD3 R14, P0, PT, R7.reuse, R8, RZ ;  /* 0x00000008070e7210 */ /* 0x040fe20007f1e0ff */
[C---:B------:R-:W-:Y:S01]  /*07e0*/  IMAD.WIDE R12, R7.reuse, 0x4, R2 ;  /* 0x00000004070c7825 */ /* 0x040fe200078e0202 */
[----:B-1----:R-:W0:Y:S02]  /*07f0*/  LDC.64 R20, c[0x0][0x398] ;  /* 0x0000e600ff147b82 */ /* 0x002e240000000a00 */
[C---:B------:R-:W-:Y:S01]  /*0800*/  LEA.HI.X.SX32 R15, R7.reuse, R0, 0x1, P0 ;  /* 0x00000000070f7211 */ /* 0x040fe200000f0eff */
[----:B------:R-:W-:Y:S01]  /*0810*/  IMAD.WIDE R10, R7, 0x4, R4 ;  /* 0x00000004070a7825 */ /* 0x000fe200078e0204 */
[----:B------:R-:W2:Y:S04]  /*0820*/  LDG.E R24, desc[UR6][R12.64+-0x400] ;  /* 0xfffc00060c187981 */ /* 0x000ea8000c1e1900 */
[----:B------:R-:W3:Y:S04]  /*0830*/  LDG.E.U8 R22, desc[UR6][R14.64] ;  /* 0x000000060e167981 */ /* 0x000ee8000c1e1100 */
[----:B------:R-:W4:Y:S01]  /*0840*/  LDG.E R23, desc[UR6][R10.64+-0x400] ;  /* 0xfffc00060a177981 */ /* 0x000f22000c1e1900 */
[----:B------:R-:W-:Y:S01]  /*0850*/  BSSY.RECONVERGENT B0, `(.L_x_1334) ;  /* 0x0000012000007945 */ /* 0x000fe20003800200 */
[----:B0-----:R-:W-:-:S04]  /*0860*/  LEA R20, P1, R9, R20, 0x2 ;  /* 0x0000001409147211 */ /* 0x001fc800078210ff */
[----:B------:R-:W-:-:S03]  /*0870*/  LEA.HI.X R21, R9, R21, R6, 0x2, P1 ;  /* 0x0000001509157211 */ /* 0x000fc600008f1406 */
        /* <DEDUP_REMOVED lines=15> */
.L_x_1335:
[----:B------:R-:W-:Y:S05]  /*0970*/  BSYNC.RECONVERGENT B0 ;  /* 0x0000000000007941 */ /* 0x000fea0003800200 */
.L_x_1334:
[----:B------:R0:W-:Y:S04]  /*0980*/  STG.E desc[UR6][R20.64], R25 ;  /* 0x0000001914007986 */ /* 0x0001e8000c101906 */
[----:B------:R-:W2:Y:S04]  /*0990*/  LDG.E.U8 R22, desc[UR6][R14.64+0x80] ;  /* 0x000080060e167981 */ /* 0x000ea8000c1e1100 */
[----:B------:R-:W3:Y:S04]  /*09a0*/  LDG.E R23, desc[UR6][R12.64+-0x200] ;  /* 0xfffe00060c177981 */ /* 0x000ee8000c1e1900 */
[----:B------:R-:W4:Y:S01]  /*09b0*/  LDG.E R27, desc[UR6][R10.64+-0x200] ;  /* 0xfffe00060a1b7981 */ /* 0x000f22000c1e1900 */
[----:B------:R-:W-:Y:S01]  /*09c0*/  UPRMT UR4, UR5, 0x9910, URZ ;  /* 0x0000991005047896 */ /* 0x000fe200080000ff */
[----:B------:R-:W-:Y:S05]  /*09d0*/  BSSY.RECONVERGENT B0, `(.L_x_1336) ;  /* 0x000000f000007945 */ /* 0x000fea0003800200 */
[----:B--2---:R-:W-:Y:S01]  /*09e0*/  ISETP.NE.AND P0, PT, R22, UR4, PT ;  /* 0x0000000416007c0c */ /* 0x004fe2000bf05270 */
[----:B---3--:R-:W-:-:S12]  /*09f0*/  VIADD R22, R23, 0x2 ;  /* 0x0000000217167836 */ /* 0x008fd80000000000 */
[----:B------:R-:W-:Y:S02]  /*0a00*/  @P0 VIADD R22, R23, 0xffffffff ;  /* 0xffffffff17160836 */ /* 0x000fe40000000000 */
[----:B----4-:R-:W-:Y:S02]  /*0a10*/  VIADD R23, R27, 0xffffffff ;  /* 0xffffffff1b177836 */ /* 0x010fe40000000000 */
[----:B0-----:R-:W-:Y:S01]  /*0a20*/  IMAD.MOV.U32 R25, RZ, RZ, R22 ;  /* 0x000000ffff197224 */ /* 0x001fe200078e0016 */
        /* <DEDUP_REMOVED lines=9> */
.L_x_1337:
[----:B------:R-:W-:Y:S05]  /*0ac0*/  BSYNC.RECONVERGENT B0 ;  /* 0x0000000000007941 */ /* 0x000fea0003800200 */
.L_x_1336:
        /* <DEDUP_REMOVED lines=19> */
.L_x_1339:
[----:B------:R-:W-:Y:S05]  /*0c00*/  BSYNC.RECONVERGENT B0 ;  /* 0x0000000000007941 */ /* 0x000fea0003800200 */
.L_x_1338:
[----:B------:R0:W-:Y:S04]  /*0c10*/  STG.E desc[UR6][R20.64+0x400], R23 ;  /* 0x0004001714007986 */ /* 0x0001e8000c101906 */
[----:B------:R-:W2:Y:S04]  /*0c20*/  LDG.E.U8 R14, desc[UR6][R14.64+0x180] ;  /* 0x000180060e0e7981 */ /* 0x000ea8000c1e1100 */
[----:B------:R-:W3:Y:S04]  /*0c30*/  LDG.E R12, desc[UR6][R12.64+0x200] ;  /* 0x000200060c0c7981 */ /* 0x000ee8000c1e1900 */
[----:B------:R-:W0:Y:S01]  /*0c40*/  LDG.E R11, desc[UR6][R10.64+0x200] ;  /* 0x000200060a0b7981 */ /* 0x000e22000c1e1900 */
[----:B------:R-:W-:Y:S01]  /*0c50*/  VIADD R19, R19, 0x4 ;  /* 0x0000000413137836 */ /* 0x000fe20000000000 */
[----:B------:R-:W-:Y:S01]  /*0c60*/  BSSY.RECONVERGENT B0, `(.L_x_1340) ;  /* 0x0000010000007945 */ /* 0x000fe20003800200 */
[----:B--2---:R-:W-:Y:S01]  /*0c70*/  ISETP.NE.AND P0, PT, R14, UR4, PT ;  /* 0x000000040e007c0c */ /* 0x004fe2000bf05270 */
[----:B---3--:R-:W-:-:S02]  /*0c80*/  VIADD R22, R12, 0x2 ;  /* 0x000000020c167836 */ /* 0x008fc40000000000 */
[----:B0-----:R-:W-:-:S10]  /*0c90*/  VIADD R23, R11, 0xffffffff ;  /* 0xffffffff0b177836 */ /* 0x001fd40000000000 */
[----:B------:R-:W-:Y:S01]  /*0ca0*/  @P0 VIADD R22, R12, 0xffffffff ;  /* 0xffffffff0c160836 */ /* 0x000fe20000000000 */
[----:B------:R-:W-:-:S03]  /*0cb0*/  ISETP.NE.AND P0, PT, R19, RZ, PT ;  /* 0x000000ff1300720c */ /* 0x000fc60003f05270 */
        /* <DEDUP_REMOVED lines=10> */
.L_x_1341:
[----:B------:R-:W-:Y:S05]  /*0d60*/  BSYNC.RECONVERGENT B0 ;  /* 0x0000000000007941 */ /* 0x000fea0003800200 */
.L_x_1340:
[----:B------:R1:W-:Y:S01]  /*0d70*/  STG.E desc[UR6][R20.64+0x600], R15 ;  /* 0x0006000f14007986 */ /* 0x0003e2000c101906 */
[----:B------:R-:W-:Y:S01]  /*0d80*/  VIADD R7, R7, 0x200 ;  /* 0x0000020007077836 */ /* 0x000fe20000000000 */
[----:B------:R-:W-:Y:S06]  /*0d90*/  @P0 BRA `(.L_x_1342) ;  /* 0xfffffff8008c0947 */ /* 0x000fec000383ffff */
.L_x_1325:
        /* <DEDUP_REMOVED lines=16> */
.L_x_1345:
        /* <DEDUP_REMOVED lines=24> */
.L_x_1344:
[----:B------:R-:W-:Y:S05]  /*1020*/  BSYNC.RECONVERGENT B0 ;  /* 0x0000000000007941 */ /* 0x000fea0003800200 */
.L_x_1343:
[----:B------:R0:W-:Y:S01]  /*1030*/  STG.E desc[UR6][R14.64], R17 ;  /* 0x000000110e007986 */ /* 0x0001e2000c101906 */
[----:B------:R-:W-:Y:S02]  /*1040*/  VIADD R18, R18, 0x1 ;  /* 0x0000000112127836 */ /* 0x000fe40000000000 */
[----:B------:R-:W-:-:S03]  /*1050*/  VIADD R9, R9, 0x80 ;  /* 0x0000008009097836 */ /* 0x000fc60000000000 */
[----:B------:R-:W-:-:S13]  /*1060*/  ISETP.NE.AND P0, PT, R18, RZ, PT ;  /* 0x000000ff1200720c */ /* 0x000fda0003f05270 */
[----:B0-----:R-:W-:Y:S05]  /*1070*/  @P0 BRA `(.L_x_1345) ;  /* 0xfffffffc00880947 */ /* 0x001fea000383ffff */
[----:B------:R-:W-:Y:S05]  /*1080*/  EXIT ;  /* 0x000000000000794d */ /* 0x000fea0003800000 */
.L_x_1324:
        /* <DEDUP_REMOVED lines=8> */
[C---:B------:R-:W-:Y:S01]  /*1110*/  IMAD.SHL.U32 R10, R9.reuse, 0x4, RZ ;  /* 0x00000004090a7824 */ /* 0x040fe200078e00ff */
[----:B------:R-:W-:Y:S01]  /*1120*/  SHF.L.U64.HI R11, R9, 0x2, R6 ;  /* 0x00000002090b7819 */ /* 0x000fe20000010206 */
[----:B------:R-:W2:Y:S01]  /*1130*/  LDCU.64 UR10, c[0x0][0x3b0] ;  /* 0x00007600ff0a77ac */ /* 0x000ea20008000a00 */
[----:B------:R-:W-:Y:S01]  /*1140*/  LOP3.LUT R16, R7, 0x7ffffffc, RZ, 0xc0, !PT ;  /* 0x7ffffffc07107812 */ /* 0x000fe200078ec0ff */
[----:B------:R-:W-:Y:S01]  /*1150*/  IMAD.MOV.U32 R7, RZ, RZ, RZ ;  /* 0x000000ffff077224 */ /* 0x000fe200078e00ff */
[----:B------:R-:W3:Y:S01]  /*1160*/  LDCU.64 UR12, c[0x0][0x398] ;  /* 0x00007300ff0c77ac */ /* 0x000ee20008000a00 */
[C---:B-1----:R-:W-:Y:S02]  /*1170*/  IADD3 R2, P0, PT, R10.reuse, UR8, RZ ;  /* 0x000000080a027c10 */ /* 0x042fe4000ff1e0ff */
[----:B--2---:R-:W-:Y:S02]  /*1180*/  IADD3 R4, P1, PT, R10, UR10, RZ ;  /* 0x0000000a0a047c10 */ /* 0x004fe4000ff3e0ff */
[----:B------:R-:W-:-:S02]  /*1190*/  IADD3.X R3, PT, PT, R11, UR9, RZ, P0, !PT ;  /* 0x000000090b037c10 */ /* 0x000fc400087fe4ff */
[----:B---3--:R-:W-:Y:S02]  /*11a0*/  IADD3 R10, P2, PT, R10, UR12, RZ ;  /* 0x0000000c0a0a7c10 */ /* 0x008fe4000ff5e0ff */
[C---:B------:R-:W-:Y:S02]  /*11b0*/  IADD3.X R5, PT, PT, R11.reuse, UR11, RZ, P1, !PT ;  /* 0x0000000b0b057c10 */ /* 0x040fe40008ffe4ff */
[----:B------:R-:W-:-:S09]  /*11c0*/  IADD3.X R11, PT, PT, R11, UR13, RZ, P2, !PT ;  /* 0x0000000d0b0b7c10 */ /* 0x000fd200097fe4ff */
.L_x_1363:
[C---:B0-----:R-:W-:Y:S01]  /*11d0*/  IMAD R15, R7.reuse, 0x80, R13 ;  /* 0x00000080070f7824 */ /* 0x041fe200078e020d */
[----:B------:R-:W-:Y:S01]  /*11e0*/  BSSY.RECONVERGENT B0, `(.L_x_1347) ;  /* 0x000001f000007945 */ /* 0x000fe20003800200 */
[----:B------:R-:W-:-:S03]  /*11f0*/  VIADD R7, R7, 0x4 ;  /* 0x0000000407077836 */ /* 0x000fc60000000000 */
[----:B------:R-:W-:Y:S02]  /*1200*/  ISETP.GE.AND P1, PT, R15, R12, PT ;  /* 0x0000000c0f00720c */ /* 0x000fe40003f26270 */
[----:B------:R-:W-:-:S11]  /*1210*/  ISETP.NE.AND P0, PT, R7, R16, PT ;  /* 0x000000100700720c */ /* 0x000fd60003f05270 */
[----:B-123--:R-:W-:Y:S05]  /*1220*/  @P1 BRA `(.L_x_1348) ;  /* 0x0000000000681947 */ /* 0x00efea0003800000 */
        /* <DEDUP_REMOVED lines=11> */
[----:B---3--:R-:W-:-:S08]  /*12e0*/  VIADD R17, R18, 0x2 ;  /* 0x0000000212117836 */ /* 0x008fd00000000000 */
[----:B------:R-:W-:Y:S02]  /*12f0*/  @P1 VIADD R17, R18, 0xffffffff ;  /* 0xffffffff12111836 */ /* 0x000fe40000000000 */
[----:B----4-:R-:W-:Y:S02]  /*1300*/  VIADD R18, R20, 0xffffffff ;  /* 0xffffffff14127836 */ /* 0x010fe40000000000 */
        /* <DEDUP_REMOVED lines=10> */
.L_x_1350:
[----:B------:R-:W-:Y:S05]  /*13b0*/  BSYNC.RECONVERGENT B1 ;  /* 0x0000000000017941 */ /* 0x000fea0003800200 */
.L_x_1349:
[----:B------:R0:W-:Y:S02]  /*13c0*/  STG.E desc[UR6][R22.64], R19 ;  /* 0x0000001316007986 */ /* 0x0001e4000c101906 */
.L_x_1348:
[----:B------:R-:W-:Y:S05]  /*13d0*/  BSYNC.RECONVERGENT B0 ;  /* 0x0000000000007941 */ /* 0x000fea0003800200 */
.L_x_1347:
[----:B------:R-:W-:Y:S01]  /*13e0*/  VIADD R25, R15, 0x80 ;  /* 0x000000800f197836 */ /* 0x000fe20000000000 */
[----:B------:R-:W-:Y:S04]  /*13f0*/  BSSY.RECONVERGENT B0, `(.L_x_1351) ;  /* 0x000001d000007945 */ /* 0x000fe80003800200 */
[----:B------:R-:W-:-:S13]  /*1400*/  ISETP.GE.AND P1, PT, R25, R12, PT ;  /* 0x0000000c1900720c */ /* 0x000fda0003f26270 */
[----:B------:R-:W-:Y:S05]  /*1410*/  @P1 BRA `(.L_x_1352) ;  /* 0x0000000000681947 */ /* 0x000fea0003800000 */
[----:B0-----:R-:W-:-:S04]  /*1420*/  IADD3 R22, P1, PT, R25, R8, RZ ;  /* 0x0000000819167210 */ /* 0x001fc80007f3e0ff */
        /* <DEDUP_REMOVED lines=23> */
.L_x_1354:
[----:B------:R-:W-:Y:S05]  /*15a0*/  BSYNC.RECONVERGENT B1 ;  /* 0x0000000000017941 */ /* 0x000fea0003800200 */
.L_x_1353:
[----:B------:R1:W-:Y:S02]  /*15b0*/  STG.E desc[UR6][R22.64], R19 ;  /* 0x0000001316007986 */ /* 0x0003e4000c101906 */
.L_x_1352:
[----:B------:R-:W-:Y:S05]  /*15c0*/  BSYNC.RECONVERGENT B0 ;  /* 0x0000000000007941 */ /* 0x000fea0003800200 */
.L_x_1351:
[----:B------:R-:W-:Y:S01]  /*15d0*/  VIADD R25, R15, 0x100 ;  /* 0x000001000f197836 */ /* 0x000fe20000000000 */
[----:B------:R-:W-:Y:S04]  /*15e0*/  BSSY.RECONVERGENT B0, `(.L_x_1355) ;  /* 0x000001d000007945 */ /* 0x000fe80003800200 */
[----:B------:R-:W-:-:S13]  /*15f0*/  ISETP.GE.AND P1, PT, R25, R12, PT ;  /* 0x0000000c1900720c */ /* 0x000fda0003f26270 */
[----:B------:R-:W-:Y:S05]  /*1600*/  @P1 BRA `(.L_x_1356) ;  /* 0x0000000000681947 */ /* 0x000fea0003800000 */
[----:B01----:R-:W-:-:S04]  /*1610*/  IADD3 R22, P1, PT, R25, R8, RZ ;  /* 0x0000000819167210 */ /* 0x003fc80007f3e0ff */
        /* <DEDUP_REMOVED lines=23> */
.L_x_1358:
[----:B------:R-:W-:Y:S05]  /*1790*/  BSYNC.RECONVERGENT B1 ;  /* 0x0000000000017941 */ /* 0x000fea0003800200 */
.L_x_1357:
[----:B------:R2:W-:Y:S02]  /*17a0*/  STG.E desc[UR6][R22.64], R19 ;  /* 0x0000001316007986 */ /* 0x0005e4000c101906 */
.L_x_1356:
[----:B------:R-:W-:Y:S05]  /*17b0*/  BSYNC.RECONVERGENT B0 ;  /* 0x0000000000007941 */ /* 0x000fea0003800200 */
.L_x_1355:
[----:B------:R-:W-:Y:S01]  /*17c0*/  VIADD R17, R15, 0x180 ;  /* 0x000001800f117836 */ /* 0x000fe20000000000 */
[----:B------:R-:W-:Y:S04]  /*17d0*/  BSSY.RECONVERGENT B0, `(.L_x_1359) ;  /* 0x000001d000007945 */ /* 0x000fe80003800200 */
[----:B------:R-:W-:-:S13]  /*17e0*/  ISETP.GE.AND P1, PT, R17, R12, PT ;  /* 0x0000000c1100720c */ /* 0x000fda0003f26270 */
[----:B------:R-:W-:Y:S05]  /*17f0*/  @P1 BRA `(.L_x_1360) ;  /* 0x0000000000681947 */ /* 0x000fea0003800000 */
[----:B------:R-:W-:-:S04]  /*1800*/  IADD3 R20, P1, PT, R17, R8, RZ ;  /* 0x0000000811147210 */ /* 0x000fc80007f3e0ff */
[----:B------:R-:W-:-:S05]  /*1810*/  LEA.HI.X.SX32 R21, R17, R0, 0x1, P1 ;  /* 0x0000000011157211 */ /* 0x000fca00008f0eff */
[----:B------:R-:W3:Y:S01]  /*1820*/  LDG.E.U8 R20, desc[UR6][R20.64] ;  /* 0x0000000614147981 */ /* 0x000ee2000c1e1100 */
[----:B012---:R-:W-:-:S04]  /*1830*/  IMAD.WIDE R22, R17, 0x4, R2 ;  /* 0x0000000411167825 */ /* 0x007fc800078e0202 */
[C---:B------:R-:W-:Y:S02]  /*1840*/  IMAD.WIDE R18, R17.reuse, 0x4, R4 ;  /* 0x0000000411127825 */ /* 0x040fe400078e0204 */
[----:B------:R-:W2:Y:S04]  /*1850*/  LDG.E R22, desc[UR6][R22.64] ;  /* 0x0000000616167981 */ /* 0x000ea8000c1e1900 */
[----:B------:R-:W4:Y:S01]  /*1860*/  LDG.E R18, desc[UR6][R18.64] ;  /* 0x0000000612127981 */ /* 0x000f22000c1e1900 */
[----:B------:R-:W-:Y:S01]  /*1870*/  UPRMT UR4, UR5, 0x9910, URZ ;  /* 0x0000991005047896 */ /* 0x000fe200080000ff */
[----:B------:R-:W-:Y:S05]  /*1880*/  BSSY.RECONVERGENT B1, `(.L_x_1361) ;  /* 0x0000010000017945 */ /* 0x000fea0003800200 */
[----:B---3--:R-:W-:Y:S01]  /*1890*/  ISETP.NE.AND P1, PT, R20, UR4, PT ;  /* 0x0000000414007c0c */ /* 0x008fe2000bf25270 */
[----:B------:R-:W-:-:S04]  /*18a0*/  IMAD.WIDE R20, R17, 0x4, R10 ;  /* 0x0000000411147825 */ /* 0x000fc800078e020a */
[----:B--2---:R-:W-:-:S08]  /*18b0*/  VIADD R15, R22, 0x2 ;  /* 0x00000002160f7836 */ /* 0x004fd00000000000 */
        /* <DEDUP_REMOVED lines=12> */
.L_x_1362:
[----:B------:R-:W-:Y:S05]  /*1980*/  BSYNC.RECONVERGENT B1 ;  /* 0x0000000000017941 */ /* 0x000fea0003800200 */
.L_x_1361:
[----:B------:R3:W-:Y:S02]  /*1990*/  STG.E desc[UR6][R20.64], R17 ;  /* 0x0000001114007986 */ /* 0x0007e4000c101906 */
.L_x_1360:
[----:B------:R-:W-:Y:S05]  /*19a0*/  BSYNC.RECONVERGENT B0 ;  /* 0x0000000000007941 */ /* 0x000fea0003800200 */
.L_x_1359:
[----:B------:R-:W-:Y:S05]  /*19b0*/  @P0 BRA `(.L_x_1363) ;  /* 0xfffffff800040947 */ /* 0x000fea000383ffff */
.L_x_1346:
[----:B------:R-:W-:-:S13]  /*19c0*/  ISETP.NE.AND P0, PT, R14, RZ, PT ;  /* 0x000000ff0e00720c */ /* 0x000fda0003f05270 */
[----:B------:R-:W-:Y:S05]  /*19d0*/  @!P0 EXIT ;  /* 0x000000000000894d */ /* 0x000fea0003800000 */
[----:B------:R-:W4:Y:S01]  /*19e0*/  LDCU.64 UR8, c[0x0][0x398] ;  /* 0x00007300ff0877ac */ /* 0x000f220008000a00 */
[C---:B------:R-:W-:Y:S01]  /*19f0*/  IMAD.SHL.U32 R2, R9.reuse, 0x4, RZ ;  /* 0x0000000409027824 */ /* 0x040fe200078e00ff */
[----:B------:R-:W-:Y:S01]  /*1a00*/  SHF.L.U64.HI R9, R9, 0x2, R6 ;  /* 0x0000000209097819 */ /* 0x000fe20000010206 */
[----:B0-----:R-:W-:Y:S01]  /*1a10*/  IMAD R13, R16, 0x80, R13 ;  /* 0x00000080100d7824 */ /* 0x001fe200078e020d */
[----:B------:R-:W0:Y:S01]  /*1a20*/  LDCU.64 UR10, c[0x0][0x3b0] ;  /* 0x00007600ff0a77ac */ /* 0x000e220008000a00 */
[----:B------:R-:W5:Y:S01]  /*1a30*/  LDCU.64 UR12, c[0x0][0x3a8] ;  /* 0x00007500ff0c77ac */ /* 0x000f620008000a00 */
[C---:B----4-:R-:W-:Y:S02]  /*1a40*/  IADD3 R6, P0, PT, R2.reuse, UR8, RZ ;  /* 0x0000000802067c10 */ /* 0x050fe4000ff1e0ff */
[----:B0-----:R-:W-:Y:S02]  /*1a50*/  IADD3 R4, P1, PT, R2, UR10, RZ ;  /* 0x0000000a02047c10 */ /* 0x001fe4000ff3e0ff */
[----:B------:R-:W-:-:S02]  /*1a60*/  IADD3.X R7, PT, PT, R9, UR9, RZ, P0, !PT ;  /* 0x0000000909077c10 */ /* 0x000fc400087fe4ff */
[----:B-----5:R-:W-:Y:S02]  /*1a70*/  IADD3 R2, P2, PT, R2, UR12, RZ ;  /* 0x0000000c02027c10 */ /* 0x020fe4000ff5e0ff */
[C---:B------:R-:W-:Y:S02]  /*1a80*/  IADD3.X R5, PT, PT, R9.reuse, UR11, RZ, P1, !PT ;  /* 0x0000000b09057c10 */ /* 0x040fe40008ffe4ff */
[----:B------:R-:W-:Y:S01]  /*1a90*/  IADD3.X R3, PT, PT, R9, UR13, RZ, P2, !PT ;  /* 0x0000000d09037c10 */ /* 0x000fe200097fe4ff */
[----:B------:R-:W-:-:S08]  /*1aa0*/  IMAD.MOV R9, RZ, RZ, -R14 ;  /* 0x000000ffff097224 */ /* 0x000fd000078e0a0e */
.L_x_1368:
[----:B------:R-:W-:Y:S01]  /*1ab0*/  ISETP.GE.AND P0, PT, R13, R12, PT ;  /* 0x0000000c0d00720c */ /* 0x000fe20003f06270 */
[----:B------:R-:W-:-:S12]  /*1ac0*/  BSSY.RECONVERGENT B0, `(.L_x_1364) ;  /* 0x000001e000007945 */ /* 0x000fd80003800200 */
[----:B0-----:R-:W-:Y:S05]  /*1ad0*/  @P0 BRA `(.L_x_1365) ;  /* 0x0000000000700947 */ /* 0x001fea0003800000 */
[----:B------:R-:W-:Y:S02]  /*1ae0*/  SHF.R.S32.HI R11, RZ, 0x1f, R13 ;  /* 0x0000001fff0b7819 */ /* 0x000fe4000001140d */
[----:B------:R-:W-:-:S05]  /*1af0*/  IADD3 R16, P0, PT, R13, R8, RZ ;  /* 0x000000080d107210 */ /* 0x000fca0007f1e0ff */
[----:B---3--:R-:W-:-:S05]  /*1b00*/  IMAD.X R17, R11, 0x1, R0, P0 ;  /* 0x000000010b117824 */ /* 0x008fca00000e0600 */
[----:B------:R-:W3:Y:S01]  /*1b10*/  LDG.E.U8 R16, desc[UR6][R16.64] ;  /* 0x0000000610107981 */ /* 0x000ee2000c1e1100 */
[----:B------:R-:W-:-:S04]  /*1b20*/  IMAD.WIDE R10, R13, 0x4, R2 ;  /* 0x000000040d0a7825 */ /* 0x000fc800078e0202 */
[C---:B------:R-:W-:Y:S02]  /*1b30*/  IMAD.WIDE R14, R13.reuse, 0x4, R4 ;  /* 0x000000040d0e7825 */ /* 0x040fe400078e0204 */
[----:B------:R-:W4:Y:S04]  /*1b40*/  LDG.E R10, desc[UR6][R10.64] ;  /* 0x000000060a0a7981 */ /* 0x000f28000c1e1900 */
[----:B------:R-:W1:Y:S01]  /*1b50*/  LDG.E R15, desc[UR6][R14.64] ;  /* 0x000000060e0f7981 */ /* 0x000e62000c1e1900 */
[----:B------:R-:W-:Y:S01]  /*1b60*/  UPRMT UR4, UR5, 0x9910, URZ ;  /* 0x0000991005047896 */ /* 0x000fe200080000ff */
[----:B------:R-:W-:Y:S05]  /*1b70*/  BSSY.RECONVERGENT B1, `(.L_x_1366) ;  /* 0x0000011000017945 */ /* 0x000fea0003800200 */
[----:B---3--:R-:W-:Y:S01]  /*1b80*/  ISETP.NE.AND P0, PT, R16, UR4, PT ;  /* 0x0000000410007c0c */ /* 0x008fe2000bf05270 */
[----:B------:R-:W-:-:S04]  /*1b90*/  IMAD.WIDE R16, R13, 0x4, R6 ;  /* 0x000000040d107825 */ /* 0x000fc800078e0206 */
[----:B----4-:R-:W-:Y:S02]  /*1ba0*/  VIADD R18, R10, 0x2 ;  /* 0x000000020a127836 */ /* 0x010fe40000000000 */
[----:B-12---:R-:W-:-:S06]  /*1bb0*/  VIADD R19, R15, 0xffffffff ;  /* 0xffffffff0f137836 */ /* 0x006fcc0000000000 */
        /* <DEDUP_REMOVED lines=12> */
.L_x_1367:
[----:B------:R-:W-:Y:S05]  /*1c80*/  BSYNC.RECONVERGENT B1 ;  /* 0x0000000000017941 */ /* 0x000fea0003800200 */
.L_x_1366:
[----:B------:R0:W-:Y:S02]  /*1c90*/  STG.E desc[UR6][R16.64], R11 ;  /* 0x0000000b10007986 */ /* 0x0001e4000c101906 */
.L_x_1365:
[----:B------:R-:W-:Y:S05]  /*1ca0*/  BSYNC.RECONVERGENT B0 ;  /* 0x0000000000007941 */ /* 0x000fea0003800200 */
.L_x_1364:
[----:B------:R-:W-:-:S05]  /*1cb0*/  VIADD R9, R9, 0x1 ;  /* 0x0000000109097836 */ /* 0x000fca0000000000 */
[----:B------:R-:W-:-:S13]  /*1cc0*/  ISETP.NE.AND P0, PT, R9, RZ, PT ;  /* 0x000000ff0900720c */ /* 0x000fda0003f05270 */
[----:B------:R-:W-:Y:S05]  /*1cd0*/  @!P0 EXIT ;  /* 0x000000000000894d */ /* 0x000fea0003800000 */
[----:B------:R-:W-:Y:S01]  /*1ce0*/  VIADD R13, R13, 0x80 ;  /* 0x000000800d0d7836 */ /* 0x000fe20000000000 */
[----:B------:R-:W-:Y:S06]  /*1cf0*/  BRA `(.L_x_1368) ;  /* 0xfffffffc006c7947 */ /* 0x000fec000383ffff */
.L_x_1369:
        /* <DEDUP_REMOVED lines=16> */
.L_x_1387:


//--------------------- .text._ZN3cub18CUB_300001_SM_10006detail8for_each13static_kernelINS2_12policy_hub_t12policy_500_tElN6thrust24THRUST_300001_SM_1000_NS8cuda_cub6__fill7functorINS7_6detail15normal_iteratorINS7_10device_ptrIiEEEEiEEEEvT0_T1_ --------------------------
	.section	.text._ZN3cub18CUB_300001_SM_10006detail8for_each13static_kernelINS2_12policy_hub_t12policy_500_tElN6thrust24THRUST_300001_SM_1000_NS8cuda_cub6__fill7functorINS7_6detail15normal_iteratorINS7_10device_ptrIiEEEEiEEEEvT0_T1_,"ax",@progbits
	.align	128
        .global         _ZN3cub18CUB_300001_SM_10006detail8for_each13static_kernelINS2_12policy_hub_t12policy_500_tElN6thrust24THRUST_300001_SM_1000_NS8cuda_cub6__fill7functorINS7_6detail15normal_iteratorINS7_10device_ptrIiEEEEiEEEEvT0_T1_
        .type           _ZN3cub18CUB_300001_SM_10006detail8for_each13static_kernelINS2_12policy_hub_t12policy_500_tElN6thrust24THRUST_300001_SM_1000_NS8cuda_cub6__fill7functorINS7_6detail15normal_iteratorINS7_10device_ptrIiEEEEiEEEEvT0_T1_,@function
        .size           _ZN3cub18CUB_300001_SM_10006detail8for_each13static_kernelINS2_12policy_hub_t12policy_500_tElN6thrust24THRUST_300001_SM_1000_NS8cuda_cub6__fill7functorINS7_6detail15normal_iteratorINS7_10device_ptrIiEEEEiEEEEvT0_T1_,(.L_x_1388 - _ZN3cub18CUB_300001_SM_10006detail8for_each13static_kernelINS2_12policy_hub_t12policy_500_tElN6thrust24THRUST_300001_SM_1000_NS8cuda_cub6__fill7functorINS7_6detail15normal_iteratorINS7_10device_ptrIiEEEEiEEEEvT0_T1_)
        .other          _ZN3cub18CUB_300001_SM_10006detail8for_each13static_kernelINS2_12policy_hub_t12policy_500_tElN6thrust24THRUST_300001_SM_1000_NS8cuda_cub6__fill7functorINS7_6detail15normal_iteratorINS7_10device_ptrIiEEEEiEEEEvT0_T1_,@"STO_CUDA_ENTRY STV_DEFAULT"
_ZN3cub18CUB_300001_SM_10006detail8for_each13static_kernelINS2_12policy_hub_t12policy_500_tElN6thrust24THRUST_300001_SM_1000_NS8cuda_cub6__fill7functorINS7_6detail15normal_iteratorINS7_10device_ptrIiEEEEiEEEEvT0_T1_:
.text._ZN3cub18CUB_300001_SM_10006detail8for_each13static_kernelINS2_12policy_hub_t12policy_500_tElN6thrust24THRUST_300001_SM_1000_NS8cuda_cub6__fill7functorINS7_6detail15normal_iteratorINS7_10device_ptrIiEEEEiEEEEvT0_T1_:
[----:B------:R-:W-:Y:S08]  /*0000*/  LDC R1, c[0x0][0x37c] ;  /* 0x0000df00ff017b82 */ /* 0x000ff00000000800 */
[----:B------:R-:W0:Y:S01]  /*0010*/  S2UR UR4, SR_CTAID.X ;  /* 0x00000000000479c3 */ /* 0x000e220000002500 */
[----:B------:R-:W1:Y:S01]  /*0020*/  LDCU.64 UR6, c[0x0][0x380] ;  /* 0x00007000ff0677ac */ /* 0x000e620008000a00 */
[----:B------:R-:W2:Y:S01]  /*0030*/  LDCU.64 UR8, c[0x0][0x358] ;  /* 0x00006b00ff0877ac */ /* 0x000ea20008000a00 */
[----:B0-----:R-:W-:-:S04]  /*0040*/  UIMAD.WIDE.U32 UR4, UR4, 0x200, URZ ;  /* 0x00000200040478a5 */ /* 0x001fc8000f8e00ff */
[----:B-1----:R-:W-:-:S04]  /*0050*/  UIADD3 UR6, UP0, UPT, -UR4, UR6, URZ ;  /* 0x0000000604067290 */ /* 0x002fc8000ff1e1ff */
[----:B------:R-:W-:Y:S02]  /*0060*/  UIADD3.X UR7, UPT, UPT, ~UR5, UR7, URZ, UP0, !UPT ;  /* 0x0000000705077290 */ /* 0x000fe400087fe5ff */
[----:B------:R-:W-:-:S04]  /*0070*/  UISETP.GE.U32.AND UP0, UPT, UR6, 0x200, UPT ;  /* 0x000002000600788c */ /* 0x000fc8000bf06070 */
[----:B------:R-:W-:-:S09]  /*0080*/  UISETP.GE.AND.EX UP0, UPT, UR7, URZ, UPT, UP0 ;  /* 0x000000ff0700728c */ /* 0x000fd2000bf06300 */
[----:B--2---:R-:W-:Y:S05]  /*0090*/  BRA.U !UP0, `(.L_x_1370) ;  /* 0x0000000108287547 */ /* 0x004fea000b800000 */
[----:B------:R-:W0:Y:S01]  /*00a0*/  S2R R0, SR_TID.X ;  /* 0x0000000000007919 */ /* 0x000e220000002100 */
[----:B------:R-:W1:Y:S01]  /*00b0*/  LDCU.64 UR6, c[0x0][0x388] ;  /* 0x00007100ff0677ac */ /* 0x000e620008000a00 */
[----:B------:R-:W2:Y:S01]  /*00c0*/  LDC R5, c[0x0][0x390] ;  /* 0x0000e400ff057b82 */ /* 0x000ea20000000800 */
[----:B0-----:R-:W-:-:S05]  /*00d0*/  IADD3 R0, P0, PT, R0, UR4, RZ ;  /* 0x0000000400007c10 */ /* 0x001fca000ff1e0ff */
[----:B------:R-:W-:Y:S01]  /*00e0*/  IMAD.X R3, RZ, RZ, UR5, P0 ;  /* 0x00000005ff037e24 */ /* 0x000fe200080e06ff */
[----:B-1----:R-:W-:-:S04]  /*00f0*/  LEA R2, P0, R0, UR6, 0x2 ;  /* 0x0000000600027c11 */ /* 0x002fc8000f8010ff */
[----:B------:R-:W-:-:S05]  /*0100*/  LEA.HI.X R3, R0, UR7, R3, 0x2, P0 ;  /* 0x0000000700037c11 */ /* 0x000fca00080f1403 */
[----:B--2---:R-:W-:Y:S04]  /*0110*/  STG.E desc[UR8][R2.64], R5 ;  /* 0x0000000502007986 */ /* 0x004fe8000c101908 */
[----:B------:R-:W-:Y:S01]  /*0120*/  STG.E desc[UR8][R2.64+0x400], R5 ;  /* 0x0004000502007986 */ /* 0x000fe2000c101908 */
[----:B------:R-:W-:Y:S05]  /*0130*/  EXIT ;  /* 0x000000000000794d */ /* 0x000fea0003800000 */
.L_x_1370:
[----:B------:R-:W0:Y:S01]  /*0140*/  S2R R0, SR_TID.X ;  /* 0x0000000000007919 */ /* 0x000e220000002100 */
[----:B------:R-:W-:Y:S01]  /*0150*/  USHF.R.S32.HI UR7, URZ, 0x1f, UR6 ;  /* 0x0000001fff077899 */ /* 0x000fe20008011406 */
[----:B------:R-:W1:Y:S05]  /*0160*/  LDCU.64 UR10, c[0x0][0x388] ;  /* 0x00007100ff0a77ac */ /* 0x000e6a0008000a00 */
[----:B------:R-:W-:Y:S02]  /*0170*/  IMAD.U32 R2, RZ, RZ, UR7 ;  /* 0x00000007ff027e24 */ /* 0x000fe4000f8e00ff */
[----:B------:R-:W-:Y:S01]  /*0180*/  IMAD.U32 R4, RZ, RZ, UR7 ;  /* 0x00000007ff047e24 */ /* 0x000fe2000f8e00ff */
[----:B0-----:R-:W-:-:S04]  /*0190*/  ISETP.LT.U32.AND P0, PT, R0, UR6, PT ;  /* 0x0000000600007c0c */ /* 0x001fc8000bf01070 */
[----:B------:R-:W-:Y:S01]  /*01a0*/  ISETP.GT.AND.EX P0, PT, R2, RZ, PT, P0 ;  /* 0x000000ff0200720c */ /* 0x000fe20003f04300 */
[C---:B------:R-:W-:Y:S01]  /*01b0*/  VIADD R2, R0.reuse, 0x100 ;  /* 0x0000010000027836 */ /* 0x040fe20000000000 */
[----:B------:R-:W-:-:S04]  /*01c0*/  IADD3 R0, P2, PT, R0, UR4, RZ ;  /* 0x0000000400007c10 */ /* 0x000fc8000ff5e0ff */
[----:B------:R-:W-:Y:S01]  /*01d0*/  ISETP.LT.U32.AND P1, PT, R2, UR6, PT ;  /* 0x0000000602007c0c */ /* 0x000fe2000bf21070 */
[----:B------:R-:W-:Y:S01]  /*01e0*/  IMAD.X R3, RZ, RZ, UR5, P2 ;  /* 0x00000005ff037e24 */ /* 0x000fe200090e06ff */
[----:B-1----:R-:W-:Y:S02]  /*01f0*/  LEA R2, P2, R0, UR10, 0x2 ;  /* 0x0000000a00027c11 */ /* 0x002fe4000f8410ff */
[----:B------:R-:W-:Y:S02]  /*0200*/  ISETP.GT.AND.EX P1, PT, R4, RZ, PT, P1 ;  /* 0x000000ff0400720c */ /* 0x000fe40003f24310 */
[----:B------:R-:W-:Y:S01]  /*0210*/  LEA.HI.X R3, R0, UR11, R3, 0x2, P2 ;  /* 0x0000000b00037c11 */ /* 0x000fe200090f1403 */
[----:B------:R-:W0:Y:S04]  /*0220*/  @P0 LDC R5, c[0x0][0x390] ;  /* 0x0000e400ff050b82 */ /* 0x000e280000000800 */
[----:B0-----:R0:W-:Y:S06]  /*0230*/  @P0 STG.E desc[UR8][R2.64], R5 ;  /* 0x0000000502000986 */ /* 0x0011ec000c101908 */
[----:B------:R-:W-:Y:S05]  /*0240*/  @!P1 EXIT ;  /* 0x000000000000994d */ /* 0x000fea0003800000 */
[----:B0-----:R-:W0:Y:S02]  /*0250*/  LDC R5, c[0x0][0x390] ;  /* 0x0000e400ff057b82 */ /* 0x001e240000000800 */
[----:B0-----:R-:W-:Y:S01]  /*0260*/  STG.E desc[UR8][R2.64+0x400], R5 ;  /* 0x0004000502007986 */ /* 0x001fe2000c101908 */
[----:B------:R-:W-:Y:S05]  /*0270*/  EXIT ;  /* 0x000000000000794d */ /* 0x000fea0003800000 */
.L_x_1371:
        /* <DEDUP_REMOVED lines=16> */
.L_x_1388:


//--------------------- .text._ZN3cub18CUB_300001_SM_10006detail8for_each13static_kernelINS2_12policy_hub_t12policy_500_tEmN6thrust24THRUST_300001_SM_1000_NS8cuda_cub20__uninitialized_fill7functorINS7_10device_ptrIiEEiEEEEvT0_T1_ --------------------------
	.section	.text._ZN3cub18CUB_300001_SM_10006detail8for_each13static_kernelINS2_12policy_hub_t12policy_500_tEmN6thrust24THRUST_300001_SM_1000_NS8cuda_cub20__uninitialized_fill7functorINS7_10device_ptrIiEEiEEEEvT0_T1_,"ax",@progbits
	.align	128
        .global         _ZN3cub18CUB_300001_SM_10006detail8for_each13static_kernelINS2_12policy_hub_t12policy_500_tEmN6thrust24THRUST_300001_SM_1000_NS8cuda_cub20__uninitialized_fill7functorINS7_10device_ptrIiEEiEEEEvT0_T1_
        .type           _ZN3cub18CUB_300001_SM_10006detail8for_each13static_kernelINS2_12policy_hub_t12policy_500_tEmN6thrust24THRUST_300001_SM_1000_NS8cuda_cub20__uninitialized_fill7functorINS7_10device_ptrIiEEiEEEEvT0_T1_,@function
        .size           _ZN3cub18CUB_300001_SM_10006detail8for_each13static_kernelINS2_12policy_hub_t12policy_500_tEmN6thrust24THRUST_300001_SM_1000_NS8cuda_cub20__uninitialized_fill7functorINS7_10device_ptrIiEEiEEEEvT0_T1_,(.L_x_1389 - _ZN3cub18CUB_300001_SM_10006detail8for_each13static_kernelINS2_12policy_hub_t12policy_500_tEmN6thrust24THRUST_300001_SM_1000_NS8cuda_cub20__uninitialized_fill7functorINS7_10device_ptrIiEEiEEEEvT0_T1_)
        .other          _ZN3cub18CUB_300001_SM_10006detail8for_each13static_kernelINS2_12policy_hub_t12policy_500_tEmN6thrust24THRUST_300001_SM_1000_NS8cuda_cub20__uninitialized_fill7functorINS7_10device_ptrIiEEiEEEEvT0_T1_,@"STO_CUDA_ENTRY STV_DEFAULT"
_ZN3cub18CUB_300001_SM_10006detail8for_each13static_kernelINS2_12policy_hub_t12policy_500_tEmN6thrust24THRUST_300001_SM_1000_NS8cuda_cub20__uninitialized_fill7functorINS7_10device_ptrIiEEiEEEEvT0_T1_:
.text._ZN3cub18CUB_300001_SM_10006detail8for_each13static_kernelINS2_12policy_hub_t12policy_500_tEmN6thrust24THRUST_300001_SM_1000_NS8cuda_cub20__uninitialized_fill7functorINS7_10device_ptrIiEEiEEEEvT0_T1_:
        /* <DEDUP_REMOVED lines=8> */
[----:B------:R-:W-:-:S09]  /*0080*/  UISETP.GE.U32.AND.EX UP0, UPT, UR7, URZ, UPT, UP0 ;  /* 0x000000ff0700728c */ /* 0x000fd2000bf06100 */
        /* <DEDUP_REMOVED lines=11> */
.L_x_1372:
[----:B------:R-:W0:Y:S01]  /*0140*/  S2R R0, SR_TID.X ;  /* 0x0000000000007919 */ /* 0x000e220000002100 */
[----:B------:R-:W-:Y:S01]  /*0150*/  IMAD.U32 R2, RZ, RZ, UR7 ;  /* 0x00000007ff027e24 */ /* 0x000fe2000f8e00ff */
[----:B------:R-:W1:Y:S01]  /*0160*/  LDCU.64 UR10, c[0x0][0x388] ;  /* 0x00007100ff0a77ac */ /* 0x000e620008000a00 */
[----:B------:R-:W-:Y:S01]  /*0170*/  IMAD.U32 R4, RZ, RZ, UR7 ;  /* 0x00000007ff047e24 */ /* 0x000fe2000f8e00ff */
[----:B0-----:R-:W-:-:S04]  /*0180*/  ISETP.LT.U32.AND P0, PT, R0, UR6, PT ;  /* 0x0000000600007c0c */ /* 0x001fc8000bf01070 */
[----:B------:R-:W-:Y:S01]  /*0190*/  ISETP.GT.U32.AND.EX P0, PT, R2, RZ, PT, P0 ;  /* 0x000000ff0200720c */ /* 0x000fe20003f04100 */
[C---:B------:R-:W-:Y:S01]  /*01a0*/  VIADD R2, R0.reuse, 0x100 ;  /* 0x0000010000027836 */ /* 0x040fe20000000000 */
[----:B------:R-:W-:-:S04]  /*01b0*/  IADD3 R0, P2, PT, R0, UR4, RZ ;  /* 0x0000000400007c10 */ /* 0x000fc8000ff5e0ff */
[----:B------:R-:W-:Y:S01]  /*01c0*/  ISETP.LT.U32.AND P1, PT, R2, UR6, PT ;  /* 0x0000000602007c0c */ /* 0x000fe2000bf21070 */
[----:B------:R-:W-:Y:S01]  /*01d0*/  IMAD.X R3, RZ, RZ, UR5, P2 ;  /* 0x00000005ff037e24 */ /* 0x000fe200090e06ff */
[----:B-1----:R-:W-:Y:S02]  /*01e0*/  LEA R2, P2, R0, UR10, 0x2 ;  /* 0x0000000a00027c11 */ /* 0x002fe4000f8410ff */
[----:B------:R-:W-:Y:S02]  /*01f0*/  ISETP.GT.U32.AND.EX P1, PT, R4, RZ, PT, P1 ;  /* 0x000000ff0400720c */ /* 0x000fe40003f24110 */
[----:B------:R-:W-:Y:S01]  /*0200*/  LEA.HI.X R3, R0, UR11, R3, 0x2, P2 ;  /* 0x0000000b00037c11 */ /* 0x000fe200090f1403 */
[----:B------:R-:W0:Y:S04]  /*0210*/  @P0 LDC R5, c[0x0][0x390] ;  /* 0x0000e400ff050b82 */ /* 0x000e280000000800 */
[----:B0-----:R0:W-:Y:S06]  /*0220*/  @P0 STG.E desc[UR8][R2.64], R5 ;  /* 0x0000000502000986 */ /* 0x0011ec000c101908 */
[----:B------:R-:W-:Y:S05]  /*0230*/  @!P1 EXIT ;  /* 0x000000000000994d */ /* 0x000fea0003800000 */
[----:B0-----:R-:W0:Y:S02]  /*0240*/  LDC R5, c[0x0][0x390] ;  /* 0x0000e400ff057b82 */ /* 0x001e240000000800 */
[----:B0-----:R-:W-:Y:S01]  /*0250*/  STG.E desc[UR8][R2.64+0x400], R5 ;  /* 0x0004000502007986 */ /* 0x001fe2000c101908 */
[----:B------:R-:W-:Y:S05]  /*0260*/  EXIT ;  /* 0x000000000000794d */ /* 0x000fea0003800000 */
.L_x_1373:
        /* <DEDUP_REMOVED lines=9> */
.L_x_1389:


//--------------------- .text._ZN3cub18CUB_300001_SM_10006detail8for_each13static_kernelINS2_12policy_hub_t12policy_500_tEmN6thrust24THRUST_300001_SM_1000_NS8cuda_cub20__uninitialized_fill7functorINS7_10device_ptrIcEEcEEEEvT0_T1_ --------------------------
	.section	.text._ZN3cub18CUB_300001_SM_10006detail8for_each13static_kernelINS2_12policy_hub_t12policy_500_tEmN6thrust24THRUST_300001_SM_1000_NS8cuda_cub20__uninitialized_fill7functorINS7_10device_ptrIcEEcEEEEvT0_T1_,"ax",@progbits
	.align	128
        .global         _ZN3cub18CUB_300001_SM_10006detail8for_each13static_kernelINS2_12policy_hub_t12policy_500_tEmN6thrust24THRUST_300001_SM_1000_NS8cuda_cub20__uninitialized_fill7functorINS7_10device_ptrIcEEcEEEEvT0_T1_
        .type           _ZN3cub18CUB_300001_SM_10006detail8for_each13static_kernelINS2_12policy_hub_t12policy_500_tEmN6thrust24THRUST_300001_SM_1000_NS8cuda_cub20__uninitialized_fill7functorINS7_10device_ptrIcEEcEEEEvT0_T1_,@function
        .size           _ZN3cub18CUB_300001_SM_10006detail8for_each13static_kernelINS2_12policy_hub_t12policy_500_tEmN6thrust24THRUST_300001_SM_1000_NS8cuda_cub20__uninitialized_fill7functorINS7_10device_ptrIcEEcEEEEvT0_T1_,(.L_x_1390 - _ZN3cub18CUB_300001_SM_10006detail8for_each13static_kernelINS2_12policy_hub_t12policy_500_tEmN6thrust24THRUST_300001_SM_1000_NS8cuda_cub20__uninitialized_fill7functorINS7_10device_ptrIcEEcEEEEvT0_T1_)
        .other          _ZN3cub18CUB_300001_SM_10006detail8for_each13static_kernelINS2_12policy_hub_t12policy_500_tEmN6thrust24THRUST_300001_SM_1000_NS8cuda_cub20__uninitialized_fill7functorINS7_10device_ptrIcEEcEEEEvT0_T1_,@"STO_CUDA_ENTRY STV_DEFAULT"
_ZN3cub18CUB_300001_SM_10006detail8for_each13static_kernelINS2_12policy_hub_t12policy_500_tEmN6thrust24THRUST_300001_SM_1000_NS8cuda_cub20__uninitialized_fill7functorINS7_10device_ptrIcEEcEEEEvT0_T1_:
.text._ZN3cub18CUB_300001_SM_10006detail8for_each13static_kernelINS2_12policy_hub_t12policy_500_tEmN6thrust24THRUST_300001_SM_1000_NS8cuda_cub20__uninitialized_fill7functorINS7_10device_ptrIcEEcEEEEvT0_T1_:
[----:B------:R-:W-:Y:S08]  /*0000*/  LDC R1, c[0x0][0x37c] ;  /* 0x0000df00ff017b82 */ /* 0x000ff00000000800 */
[----:B------:R-:W0:Y:S01]  /*0010*/  S2UR UR4, SR_CTAID.X ;  /* 0x00000000000479c3 */ /* 0x000e220000002500 */
[----:B------:R-:W1:Y:S01]  /*0020*/  LDCU.64 UR6, c[0x0][0x380] ;  /* 0x00007000ff0677ac */ /* 0x000e620008000a00 */
[----:B------:R-:W2:Y:S06]  /*0030*/  LDCU.64 UR8, c[0x0][0x358] ;  /* 0x00006b00ff0877ac */ /* 0x000eac0008000a00 */
[----:B------:R-:W3:Y:S01]  /*0040*/  LDC R5, c[0x0][0x390] ;  /* 0x0000e400ff057b82 */ /* 0x000ee20000000800 */
[----:B0-----:R-:W-:-:S04]  /*0050*/  UIMAD.WIDE.U32 UR4, UR4, 0x200, URZ ;  /* 0x00000200040478a5 */ /* 0x001fc8000f8e00ff */
[----:B-1----:R-:W-:-:S04]  /*0060*/  UIADD3 UR6, UP0, UPT, -UR4, UR6, URZ ;  /* 0x0000000604067290 */ /* 0x002fc8000ff1e1ff */
[----:B------:R-:W-:Y:S01]  /*0070*/  UIADD3.X UR7, UPT, UPT, ~UR5, UR7, URZ, UP0, !UPT ;  /* 0x0000000705077290 */ /* 0x000fe200087fe5ff */
[----:B---3--:R-:W-:Y:S01]  /*0080*/  PRMT R5, R5, 0x7770, RZ ;  /* 0x0000777005057816 */ /* 0x008fe200000000ff */
[----:B------:R-:W-:-:S04]  /*0090*/  UISETP.GE.U32.AND UP0, UPT, UR6, 0x200, UPT ;  /* 0x000002000600788c */ /* 0x000fc8000bf06070 */
[----:B------:R-:W-:-:S09]  /*00a0*/  UISETP.GE.U32.AND.EX UP0, UPT, UR7, URZ, UPT, UP0 ;  /* 0x000000ff0700728c */ /* 0x000fd2000bf06100 */
[----:B--2---:R-:W-:Y:S05]  /*00b0*/  BRA.U !UP0, `(.L_x_1374) ;  /* 0x00000001081c7547 */ /* 0x004fea000b800000 */
[----:B------:R-:W0:Y:S01]  /*00c0*/  S2R R3, SR_TID.X ;  /* 0x0000000000037919 */ /* 0x000e220000002100 */
[----:B------:R-:W0:Y:S02]  /*00d0*/  LDC.64 R6, c[0x0][0x388] ;  /* 0x0000e200ff067b82 */ /* 0x000e240000000a00 */
[----:B0-----:R-:W-:-:S04]  /*00e0*/  IADD3 R2, P0, P1, R6, UR4, R3 ;  /* 0x0000000406027c10 */ /* 0x001fc8000f91e003 */
[----:B------:R-:W-:-:S05]  /*00f0*/  IADD3.X R3, PT, PT, R7, UR5, RZ, P0, P1 ;  /* 0x0000000507037c10 */ /* 0x000fca00087e24ff */
[----:B------:R-:W-:Y:S04]  /*0100*/  STG.E.U8 desc[UR8][R2.64], R5 ;  /* 0x0000000502007986 */ /* 0x000fe8000c101108 */
[----:B------:R-:W-:Y:S01]  /*0110*/  STG.E.U8 desc[UR8][R2.64+0x100], R5 ;  /* 0x0001000502007986 */ /* 0x000fe2000c101108 */
[----:B------:R-:W-:Y:S05]  /*0120*/  EXIT ;  /* 0x000000000000794d */ /* 0x000fea0003800000 */
.L_x_1374:
[----:B------:R-:W0:Y:S01]  /*0130*/  S2R R3, SR_TID.X ;  /* 0x0000000000037919 */ /* 0x000e220000002100 */
[----:B------:R-:W1:Y:S01]  /*0140*/  LDC.64 R6, c[0x0][0x388] ;  /* 0x0000e200ff067b82 */ /* 0x000e620000000a00 */
[----:B------:R-:W-:Y:S02]  /*0150*/  IMAD.U32 R2, RZ, RZ, UR7 ;  /* 0x00000007ff027e24 */ /* 0x000fe4000f8e00ff */
[C---:B0-----:R-:W-:Y:S01]  /*0160*/  VIADD R0, R3.reuse, 0x100 ;  /* 0x0000010003007836 */ /* 0x041fe20000000000 */
[----:B------:R-:W-:-:S04]  /*0170*/  ISETP.LT.U32.AND P0, PT, R3, UR6, PT ;  /* 0x0000000603007c0c */ /* 0x000fc8000bf01070 */
[----:B------:R-:W-:Y:S01]  /*0180*/  ISETP.LT.U32.AND P1, PT, R0, UR6, PT ;  /* 0x0000000600007c0c */ /* 0x000fe2000bf21070 */
[----:B------:R-:W-:Y:S01]  /*0190*/  IMAD.U32 R0, RZ, RZ, UR7 ;  /* 0x00000007ff007e24 */ /* 0x000fe2000f8e00ff */
[----:B------:R-:W-:Y:S02]  /*01a0*/  ISETP.GT.U32.AND.EX P0, PT, R2, RZ, PT, P0 ;  /* 0x000000ff0200720c */ /* 0x000fe40003f04100 */
[----:B-1----:R-:W-:Y:S02]  /*01b0*/  IADD3 R2, P2, P3, R6, UR4, R3 ;  /* 0x0000000406027c10 */ /* 0x002fe4000fb5e003 */
[----:B------:R-:W-:Y:S02]  /*01c0*/  ISETP.GT.U32.AND.EX P1, PT, R0, RZ, PT, P1 ;  /* 0x000000ff0000720c */ /* 0x000fe40003f24110 */
[----:B------:R-:W-:-:S07]  /*01d0*/  IADD3.X R3, PT, PT, R7, UR5, RZ, P2, P3 ;  /* 0x0000000507037c10 */ /* 0x000fce00097e64ff */
[----:B------:R0:W-:Y:S04]  /*01e0*/  @P0 STG.E.U8 desc[UR8][R2.64], R5 ;  /* 0x0000000502000986 */ /* 0x0001e8000c101108 */
[----:B------:R-:W-:Y:S05]  /*01f0*/  @!P1 EXIT ;  /* 0x000000000000994d */ /* 0x000fea0003800000 */
[----:B------:R-:W-:Y:S01]  /*0200*/  STG.E.U8 desc[UR8][R2.64+0x100], R5 ;  /* 0x0001000502007986 */ /* 0x000fe2000c101108 */
[----:B------:R-:W-:Y:S05]  /*0210*/  EXIT ;  /* 0x000000000000794d */ /* 0x000fea0003800000 */
.L_x_1375:
        /* <DEDUP_REMOVED lines=14> */
.L_x_1390:


//--------------------- .text._ZN3cub18CUB_300001_SM_10006detail11EmptyKernelIvEEvv --------------------------
	.section	.text._ZN3cub18CUB_300001_SM_10006detail11EmptyKernelIvEEvv,"ax",@progbits
	.align	128
        .global         _ZN3cub18CUB_300001_SM_10006detail11EmptyKernelIvEEvv
        .type           _ZN3cub18CUB_300001_SM_10006detail11EmptyKernelIvEEvv,@function
        .size           _ZN3cub18CUB_300001_SM_10006detail11EmptyKernelIvEEvv,(.L_x_1391 - _ZN3cub18CUB_300001_SM_10006detail11EmptyKernelIvEEvv)
        .other          _ZN3cub18CUB_300001_SM_10006detail11EmptyKernelIvEEvv,@"STO_CUDA_ENTRY STV_DEFAULT"
_ZN3cub18CUB_300001_SM_10006detail11EmptyKernelIvEEvv:
.text._ZN3cub18CUB_300001_SM_10006detail11EmptyKernelIvEEvv:
[----:B------:R-:W-:Y:S01]  /*0000*/  LDC R1, c[0x0][0x37c] ;  /* 0x0000df00ff017b82 */ /* 0x000fe20000000800 */
[----:B------:R-:W-:Y:S05]  /*0010*/  EXIT ;  /* 0x000000000000794d */ /* 0x000fea0003800000 */
.L_x_1376:
        /* <DEDUP_REMOVED lines=14> */
.L_x_1391:


//--------------------- .nv.shared._ZN3cub18CUB_300001_SM_10006detail4scan16DeviceScanKernelINS2_10policy_hubIiiim12compare_leftE10Policy1000EN6thrust24THRUST_300001_SM_1000_NS6detail15normal_iteratorINS9_10device_ptrIiEEEESE_NS0_13ScanTileStateIiLb1EEES5_NS0_8NullTypeEmiLb0ESH_EEvT0_T1_T2_iT3_T4_T5_ --------------------------
	.section	.nv.shared._ZN3cub18CUB_300001_SM_10006detail4scan16DeviceScanKernelINS2_10policy_hubIiiim12compare_leftE10Policy1000EN6thrust24THRUST_300001_SM_1000_NS6detail15normal_iteratorINS9_10device_ptrIiEEEESE_NS0_13ScanTileStateIiLb1EEES5_NS0_8NullTypeEmiLb0ESH_EEvT0_T1_T2_iT3_T4_T5_,"aw",@nobits
	.sectionflags	@""
	.align	16
.nv.shared._ZN3cub18CUB_300001_SM_10006detail4scan16DeviceScanKernelINS2_10policy_hubIiiim12compare_leftE10Policy1000EN6thrust24THRUST_300001_SM_1000_NS6detail15normal_iteratorINS9_10device_ptrIiEEEESE_NS0_13ScanTileStateIiLb1EEES5_NS0_8NullTypeEmiLb0ESH_EEvT0_T1_T2_iT3_T4_T5_:
	.zero		8720


//--------------------- .nv.shared.reserved.0     --------------------------
	.section	.nv.shared.reserved.0,"aw",@nobits
	.weak		__nv_reservedSMEM_offset_0_alias
	.size		__nv_reservedSMEM_offset_0_alias, 0, 64
	.other		__nv_reservedSMEM_offset_0_alias,@"STO_CUDA_RESERVED_SHARED STV_DEFAULT"
__nv_reservedSMEM_offset_0_alias:
	.zero		0
	.zero		64


//--------------------- .nv.global                --------------------------
	.section	.nv.global,"aw",@nobits
.nv.global:
	.type		_ZN30_INTERNAL_007e01b3_4_k_cu_main6thrust24THRUST_300001_SM_1000_NS3seqE,@object
	.size		_ZN30_INTERNAL_007e01b3_4_k_cu_main6thrust24THRUST_300001_SM_1000_NS3seqE,(_ZN30_INTERNAL_007e01b3_4_k_cu_main4cuda3std3__48in_placeE - _ZN30_INTERNAL_007e01b3_4_k_cu_main6thrust24THRUST_300001_SM_1000_NS3seqE)
_ZN30_INTERNAL_007e01b3_4_k_cu_main6thrust24THRUST_300001_SM_1000_NS3seqE:
	.zero		1
	.type		_ZN30_INTERNAL_007e01b3_4_k_cu_main4cuda3std3__48in_placeE,@object
	.size		_ZN30_INTERNAL_007e01b3_4_k_cu_main4cuda3std3__48in_placeE,(_ZN30_INTERNAL_007e01b3_4_k_cu_main4cuda3std6ranges3__45__cpo4sizeE - _ZN30_INTERNAL_007e01b3_4_k_cu_main4cuda3std3__48in_placeE)
_ZN30_INTERNAL_007e01b3_4_k_cu_main4cuda3std3__48in_placeE:
	.zero		1
	.type		_ZN30_INTERNAL_007e01b3_4_k_cu_main4cuda3std6ranges3__45__cpo4sizeE,@object
	.size		_ZN30_INTERNAL_007e01b3_4_k_cu_main4cuda3std6ranges3__45__cpo4sizeE,(_ZN30_INTERNAL_007e01b3_4_k_cu_main6thrust24THRUST_300001_SM_1000_NS12placeholders2_3E - _ZN30_INTERNAL_007e01b3_4_k_cu_main4cuda3std6ranges3__45__cpo4sizeE)
_ZN30_INTERNAL_007e01b3_4_k_cu_main4cuda3std6ranges3__45__cpo4sizeE:
	.zero		1
	.type		_ZN30_INTERNAL_007e01b3_4_k_cu_main6thrust24THRUST_300001_SM_1000_NS12placeholders2_3E,@object
	.size		_ZN30_INTERNAL_007e01b3_4_k_cu_main6thrust24THRUST_300001_SM_1000_NS12placeholders2_3E,(_ZN30_INTERNAL_007e01b3_4_k_cu_main4cuda3std3__45__cpo6cbeginE - _ZN30_INTERNAL_007e01b3_4_k_cu_main6thrust24THRUST_300001_SM_1000_NS12placeholders2_3E)
_ZN30_INTERNAL_007e01b3_4_k_cu_main6thrust24THRUST_300001_SM_1000_NS12placeholders2_3E:
	.zero		1
	.type		_ZN30_INTERNAL_007e01b3_4_k_cu_main4cuda3std3__45__cpo6cbeginE,@object
	.size		_ZN30_INTERNAL_007e01b3_4_k_cu_main4cuda3std3__45__cpo6cbeginE,(_ZN30_INTERNAL_007e01b3_4_k_cu_main4cuda3std6ranges3__45__cpo6cbeginE - _ZN30_INTERNAL_007e01b3_4_k_cu_main4cuda3std3__45__cpo6cbeginE)
_ZN30_INTERNAL_007e01b3_4_k_cu_main4cuda3std3__45__cpo6cbeginE:
	.zero		1
	.type		_ZN30_INTERNAL_007e01b3_4_k_cu_main4cuda3std6ranges3__45__cpo6cbeginE,@object
	.size		_ZN30_INTERNAL_007e01b3_4_k_cu_main4cuda3std6ranges3__45__cpo6cbeginE,(_ZN30_INTERNAL_007e01b3_4_k_cu_main6thrust24THRUST_300001_SM_1000_NS12placeholders2_7E - _ZN30_INTERNAL_007e01b3_4_k_cu_main4cuda3std6ranges3__45__cpo6cbeginE)
_ZN30_INTERNAL_007e01b3_4_k_cu_main4cuda3std6ranges3__45__cpo6cbeginE:
	.zero		1
	.type		_ZN30_INTERNAL_007e01b3_4_k_cu_main6thrust24THRUST_300001_SM_1000_NS12placeholders2_7E,@object
	.size		_ZN30_INTERNAL_007e01b3_4_k_cu_main6thrust24THRUST_300001_SM_1000_NS12placeholders2_7E,(_ZN30_INTERNAL_007e01b3_4_k_cu_main4cuda3std3__45__cpo7crbeginE - _ZN30_INTERNAL_007e01b3_4_k_cu_main6thrust24THRUST_300001_SM_1000_NS12placeholders2_7E)
_ZN30_INTERNAL_007e01b3_4_k_cu_main6thrust24THRUST_300001_SM_1000_NS12placeholders2_7E:
	.zero		1
	.type		_ZN30_INTERNAL_007e01b3_4_k_cu_main4cuda3std3__45__cpo7crbeginE,@object
	.size		_ZN30_INTERNAL_007e01b3_4_k_cu_main4cuda3std3__45__cpo7crbeginE,(_ZN30_INTERNAL_007e01b3_4_k_cu_main4cuda3std6ranges3__45__cpo4nextE - _ZN30_INTERNAL_007e01b3_4_k_cu_main4cuda3std3__45__cpo7crbeginE)
_ZN30_INTERNAL_007e01b3_4_k_cu_main4cuda3std3__45__cpo7crbeginE:
	.zero		1
	.type		_ZN30_INTERNAL_007e01b3_4_k_cu_main4cuda3std6ranges3__45__cpo4nextE,@object
	.size		_ZN30_INTERNAL_007e01b3_4_k_cu_main4cuda3std6ranges3__45__cpo4nextE,(_ZN30_INTERNAL_007e01b3_4_k_cu_main4cuda3std6ranges3__45__cpo4swapE - _ZN30_INTERNAL_007e01b3_4_k_cu_main4cuda3std6ranges3__45__cpo4nextE)
_ZN30_INTERNAL_007e01b3_4_k_cu_main4cuda3std6ranges3__45__cpo4nextE:
	.zero		1
	.type		_ZN30_INTERNAL_007e01b3_4_k_cu_main4cuda3std6ranges3__45__cpo4swapE,@object
	.size		_ZN30_INTERNAL_007e01b3_4_k_cu_main4cuda3std6ranges3__45__cpo4swapE,(_ZN30_INTERNAL_007e01b3_4_k_cu_main6thrust24THRUST_300001_SM_1000_NS8cuda_cub10par_nosyncE - _ZN30_INTERNAL_007e01b3_4_k_cu_main4cuda3std6ranges3__45__cpo4swapE)
_ZN30_INTERNAL_007e01b3_4_k_cu_main4cuda3std6ranges3__45__cpo4swapE:
	.zero		1
	.type		_ZN30_INTERNAL_007e01b3_4_k_cu_main6thrust24THRUST_300001_SM_1000_NS8cuda_cub10par_nosyncE,@object
	.size		_ZN30_INTERNAL_007e01b3_4_k_cu_main6thrust24THRUST_300001_SM_1000_NS8cuda_cub10par_nosyncE,(_ZN30_INTERNAL_007e01b3_4_k_cu_main6thrust24THRUST_300001_SM_1000_NS12placeholders2_9E - _ZN30_INTERNAL_007e01b3_4_k_cu_main6thrust24THRUST_300001_SM_1000_NS8cuda_cub10par_nosyncE)
_ZN30_INTERNAL_007e01b3_4_k_cu_main6thrust24THRUST_300001_SM_1000_NS8cuda_cub10par_nosyncE:
	.zero		1
	.type		_ZN30_INTERNAL_007e01b3_4_k_cu_main6thrust24THRUST_300001_SM_1000_NS12placeholders2_9E,@object
	.size		_ZN30_INTERNAL_007e01b3_4_k_cu_main6thrust24THRUST_300001_SM_1000_NS12placeholders2_9E,(_ZN30_INTERNAL_007e01b3_4_k_cu_main4cuda3std3__432_GLOBAL__N__007e01b3_4_k_cu_main6ignoreE - _ZN30_INTERNAL_007e01b3_4_k_cu_main6thrust24THRUST_300001_SM_1000_NS12placeholders2_9E)
_ZN30_INTERNAL_007e01b3_4_k_cu_main6thrust24THRUST_300001_SM_1000_NS12placeholders2_9E:
	.zero		1
	.type		_ZN30_INTERNAL_007e01b3_4_k_cu_main4cuda3std3__432_GLOBAL__N__007e01b3_4_k_cu_main6ignoreE,@object
	.size		_ZN30_INTERNAL_007e01b3_4_k_cu_main4cuda3std3__432_GLOBAL__N__007e01b3_4_k_cu_main6ignoreE,(_ZN30_INTERNAL_007e01b3_4_k_cu_main4cuda3std6ranges3__45__cpo4dataE - _ZN30_INTERNAL_007e01b3_4_k_cu_main4cuda3std3__432_GLOBAL__N__007e01b3_4_k_cu_main6ignoreE)
_ZN30_INTERNAL_007e01b3_4_k_cu_main4cuda3std3__432_GLOBAL__N__007e01b3_4_k_cu_main6ignoreE:
	.zero		1
	.type		_ZN30_INTERNAL_007e01b3_4_k_cu_main4cuda3std6ranges3__45__cpo4dataE,@object
	.size		_ZN30_INTERNAL_007e01b3_4_k_cu_main4cuda3std6ranges3__45__cpo4dataE,(_ZN30_INTERNAL_007e01b3_4_k_cu_main6thrust24THRUST_300001_SM_1000_NS12placeholders2_1E - _ZN30_INTERNAL_007e01b3_4_k_cu_main4cuda3std6ranges3__45__cpo4dataE)
_ZN30_INTERNAL_007e01b3_4_k_cu_main4cuda3std6ranges3__45__cpo4dataE:
	.zero		1
	.type		_ZN30_INTERNAL_007e01b3_4_k_cu_main6thrust24THRUST_300001_SM_1000_NS12placeholders2_1E,@object
	.size		_ZN30_INTERNAL_007e01b3_4_k_cu_main6thrust24THRUST_300001_SM_1000_NS12placeholders2_1E,(_ZN30_INTERNAL_007e01b3_4_k_cu_main4cuda3std3__45__cpo5beginE - _ZN30_INTERNAL_007e01b3_4_k_cu_main6thrust24THRUST_300001_SM_1000_NS12placeholders2_1E)
_ZN30_INTERNAL_007e01b3_4_k_cu_main6thrust24THRUST_300001_SM_1000_NS12placeholders2_1E:
	.zero		1
	.type		_ZN30_INTERNAL_007e01b3_4_k_cu_main4cuda3std3__45__cpo5beginE,@object
	.size		_ZN30_INTERNAL_007e01b3_4_k_cu_main4cuda3std3__45__cpo5beginE,(_ZN30_INTERNAL_007e01b3_4_k_cu_main4cuda3std6ranges3__45__cpo5beginE - _ZN30_INTERNAL_007e01b3_4_k_cu_main4cuda3std3__45__cpo5beginE)
_ZN30_INTERNAL_007e01b3_4_k_cu_main4cuda3std3__45__cpo5beginE:
	.zero		1
	.type		_ZN30_INTERNAL_007e01b3_4_k_cu_main4cuda3std6ranges3__45__cpo5beginE,@object
	.size		_ZN30_INTERNAL_007e01b3_4_k_cu_main4cuda3std6ranges3__45__cpo5beginE,(_ZN30_INTERNAL_007e01b3_4_k_cu_main6thrust24THRUST_300001_SM_1000_NS12placeholders2_5E - _ZN30_INTERNAL_007e01b3_4_k_cu_main4cuda3std6ranges3__45__cpo5beginE)
_ZN30_INTERNAL_007e01b3_4_k_cu_main4cuda3std6ranges3__45__cpo5beginE:
	.zero		1
	.type		_ZN30_INTERNAL_007e01b3_4_k_cu_main6thrust24THRUST_300001_SM_1000_NS12placeholders2_5E,@object
	.size		_ZN30_INTERNAL_007e01b3_4_k_cu_main6thrust24THRUST_300001_SM_1000_NS12placeholders2_5E,(_ZN30_INTERNAL_007e01b3_4_k_cu_main4cuda3std3__45__cpo6rbeginE - _ZN30_INTERNAL_007e01b3_4_k_cu_main6thrust24THRUST_300001_SM_1000_NS12placeholders2_5E)
_ZN30_INTERNAL_007e01b3_4_k_cu_main6thrust24THRUST_300001_SM_1000_NS12placeholders2_5E:
	.zero		1
	.type		_ZN30_INTERNAL_007e01b3_4_k_cu_main4cuda3std3__45__cpo6rbeginE,@object
	.size		_ZN30_INTERNAL_007e01b3_4_k_cu_main4cuda3std3__45__cpo6rbeginE,(_ZN30_INTERNAL_007e01b3_4_k_cu_main4cuda3std6ranges3__45__cpo7advanceE - _ZN30_INTERNAL_007e01b3_4_k_cu_main4cuda3std3__45__cpo6rbeginE)
_ZN30_INTERNAL_007e01b3_4_k_cu_main4cuda3std3__45__cpo6rbeginE:
	.zero		1
	.type		_ZN30_INTERNAL_007e01b3_4_k_cu_main4cuda3std6ranges3__45__cpo7advanceE,@object
	.size		_ZN30_INTERNAL_007e01b3_4_k_cu_main4cuda3std6ranges3__45__cpo7advanceE,(_ZN30_INTERNAL_007e01b3_4_k_cu_main4cuda3std3__47nulloptE - _ZN30_INTERNAL_007e01b3_4_k_cu_main4cuda3std6ranges3__45__cpo7advanceE)
_ZN30_INTERNAL_007e01b3_4_k_cu_main4cuda3std6ranges3__45__cpo7advanceE:
	.zero		1
	.type		_ZN30_INTERNAL_007e01b3_4_k_cu_main4cuda3std3__47nulloptE,@object
	.size		_ZN30_INTERNAL_007e01b3_4_k_cu_main4cuda3std3__47nulloptE,(_ZN30_INTERNAL_007e01b3_4_k_cu_main4cuda3std6ranges3__45__cpo8distanceE - _ZN30_INTERNAL_007e01b3_4_k_cu_main4cuda3std3__47nulloptE)
_ZN30_INTERNAL_007e01b3_4_k_cu_main4cuda3std3__47nulloptE:
	.zero		1
	.type		_ZN30_INTERNAL_007e01b3_4_k_cu_main4cuda3std6ranges3__45__cpo8distanceE,@object
	.size		_ZN30_INTERNAL_007e01b3_4_k_cu_main4cuda3std6ranges3__45__cpo8distanceE,(_ZN30_INTERNAL_007e01b3_4_k_cu_main6thrust24THRUST_300001_SM_1000_NS12placeholders3_10E - _ZN30_INTERNAL_007e01b3_4_k_cu_main4cuda3std6ranges3__45__cpo8distanceE)
_ZN30_INTERNAL_007e01b3_4_k_cu_main4cuda3std6ranges3__45__cpo8distanceE:
	.zero		1
	.type		_ZN30_INTERNAL_007e01b3_4_k_cu_main6thrust24THRUST_300001_SM_1000_NS12placeholders3_10E,@object
	.size		_ZN30_INTERNAL_007e01b3_4_k_cu_main6thrust24THRUST_300001_SM_1000_NS12placeholders3_10E,(_ZN30_INTERNAL_007e01b3_4_k_cu_main4cuda3std3__419piecewise_constructE - _ZN30_INTERNAL_007e01b3_4_k_cu_main6thrust24THRUST_300001_SM_1000_NS12placeholders3_10E)
_ZN30_INTERNAL_007e01b3_4_k_cu_main6thrust24THRUST_300001_SM_1000_NS12placeholders3_10E:
	.zero		1
	.type		_ZN30_INTERNAL_007e01b3_4_k_cu_main4cuda3std3__419piecewise_constructE,@object
	.size		_ZN30_INTERNAL_007e01b3_4_k_cu_main4cuda3std3__419piecewise_constructE,(_ZN30_INTERNAL_007e01b3_4_k_cu_main4cuda3std6ranges3__45__cpo5cdataE - _ZN30_INTERNAL_007e01b3_4_k_cu_main4cuda3std3__419piecewise_constructE)
_ZN30_INTERNAL_007e01b3_4_k_cu_main4cuda3std3__419piecewise_constructE:
	.zero		1
	.type		_ZN30_INTERNAL_007e01b3_4_k_cu_main4cuda3std6ranges3__45__cpo5cdataE,@object
	.size		_ZN30_INTERNAL_007e01b3_4_k_cu_main4cuda3std6ranges3__45__cpo5cdataE,(_ZN30_INTERNAL_007e01b3_4_k_cu_main6thrust24THRUST_300001_SM_1000_NS12placeholders2_2E - _ZN30_INTERNAL_007e01b3_4_k_cu_main4cuda3std6ranges3__45__cpo5cdataE)
_ZN30_INTERNAL_007e01b3_4_k_cu_main4cuda3std6ranges3__45__cpo5cdataE:
	.zero		1
	.type		_ZN30_INTERNAL_007e01b3_4_k_cu_main6thrust24THRUST_300001_SM_1000_NS12placeholders2_2E,@object
	.size		_ZN30_INTERNAL_007e01b3_4_k_cu_main6thrust24THRUST_300001_SM_1000_NS12placeholders2_2E,(_ZN30_INTERNAL_007e01b3_4_k_cu_main4cuda3std3__45__cpo3endE - _ZN30_INTERNAL_007e01b3_4_k_cu_main6thrust24THRUST_300001_SM_1000_NS12placeholders2_2E)
_ZN30_INTERNAL_007e01b3_4_k_cu_main6thrust24THRUST_300001_SM_1000_NS12placeholders2_2E:
	.zero		1
	.type		_ZN30_INTERNAL_007e01b3_4_k_cu_main4cuda3std3__45__cpo3endE,@object
	.size		_ZN30_INTERNAL_007e01b3_4_k_cu_main4cuda3std3__45__cpo3endE,(_ZN30_INTERNAL_007e01b3_4_k_cu_main4cuda3std6ranges3__45__cpo3endE - _ZN30_INTERNAL_007e01b3_4_k_cu_main4cuda3std3__45__cpo3endE)
_ZN30_INTERNAL_007e01b3_4_k_cu_main4cuda3std3__45__cpo3endE:
	.zero		1
	.type		_ZN30_INTERNAL_007e01b3_4_k_cu_main4cuda3std6ranges3__45__cpo3endE,@object
	.size		_ZN30_INTERNAL_007e01b3_4_k_cu_main4cuda3std6ranges3__45__cpo3endE,(_ZN30_INTERNAL_007e01b3_4_k_cu_main6thrust24THRUST_300001_SM_1000_NS12placeholders2_6E - _ZN30_INTERNAL_007e01b3_4_k_cu_main4cuda3std6ranges3__45__cpo3endE)
_ZN30_INTERNAL_007e01b3_4_k_cu_main4cuda3std6ranges3__45__cpo3endE:
	.zero		1
	.type		_ZN30_INTERNAL_007e01b3_4_k_cu_main6thrust24THRUST_300001_SM_1000_NS12placeholders2_6E,@object
	.size		_ZN30_INTERNAL_007e01b3_4_k_cu_main6thrust24THRUST_300001_SM_1000_NS12placeholders2_6E,(_ZN30_INTERNAL_007e01b3_4_k_cu_main4cuda3std3__45__cpo4rendE - _ZN30_INTERNAL_007e01b3_4_k_cu_main6thrust24THRUST_300001_SM_1000_NS12placeholders2_6E)
_ZN30_INTERNAL_007e01b3_4_k_cu_main6thrust24THRUST_300001_SM_1000_NS12placeholders2_6E:
	.zero		1
	.type		_ZN30_INTERNAL_007e01b3_4_k_cu_main4cuda3std3__45__cpo4rendE,@object
	.size		_ZN30_INTERNAL_007e01b3_4_k_cu_main4cuda3std3__45__cpo4rendE,(_ZN30_INTERNAL_007e01b3_4_k_cu_main4cuda3std6ranges3__45__cpo9iter_swapE - _ZN30_INTERNAL_007e01b3_4_k_cu_main4cuda3std3__45__cpo4rendE)
_ZN30_INTERNAL_007e01b3_4_k_cu_main4cuda3std3__45__cpo4rendE:
	.zero		1
	.type		_ZN30_INTERNAL_007e01b3_4_k_cu_main4cuda3std6ranges3__45__cpo9iter_swapE,@object
	.size		_ZN30_INTERNAL_007e01b3_4_k_cu_main4cuda3std6ranges3__45__cpo9iter_swapE,(_ZN30_INTERNAL_007e01b3_4_k_cu_main4cuda3std3__48unexpectE - _ZN30_INTERNAL_007e01b3_4_k_cu_main4cuda3std6ranges3__45__cpo9iter_swapE)
_ZN30_INTERNAL_007e01b3_4_k_cu_main4cuda3std6ranges3__45__cpo9iter_swapE:
	.zero		1
	.type		_ZN30_INTERNAL_007e01b3_4_k_cu_main4cuda3std3__48unexpectE,@object
	.size		_ZN30_INTERNAL_007e01b3_4_k_cu_main4cuda3std3__48unexpectE,(_ZN30_INTERNAL_007e01b3_4_k_cu_main6thrust24THRUST_300001_SM_1000_NS8cuda_cub3parE - _ZN30_INTERNAL_007e01b3_4_k_cu_main4cuda3std3__48unexpectE)
_ZN30_INTERNAL_007e01b3_4_k_cu_main4cuda3std3__48unexpectE:
	.zero		1
	.type		_ZN30_INTERNAL_007e01b3_4_k_cu_main6thrust24THRUST_300001_SM_1000_NS8cuda_cub3parE,@object
	.size		_ZN30_INTERNAL_007e01b3_4_k_cu_main6thrust24THRUST_300001_SM_1000_NS8cuda_cub3parE,(_ZN30_INTERNAL_007e01b3_4_k_cu_main6thrust24THRUST_300001_SM_1000_NS12placeholders2_4E - _ZN30_INTERNAL_007e01b3_4_k_cu_main6thrust24THRUST_300001_SM_1000_NS8cuda_cub3parE)
_ZN30_INTERNAL_007e01b3_4_k_cu_main6thrust24THRUST_300001_SM_1000_NS8cuda_cub3parE:
	.zero		1
	.type		_ZN30_INTERNAL_007e01b3_4_k_cu_main6thrust24THRUST_300001_SM_1000_NS12placeholders2_4E,@object
	.size		_ZN30_INTERNAL_007e01b3_4_k_cu_main6thrust24THRUST_300001_SM_1000_NS12placeholders2_4E,(_ZN30_INTERNAL_007e01b3_4_k_cu_main4cuda3std3__45__cpo4cendE - _ZN30_INTERNAL_007e01b3_4_k_cu_main6thrust24THRUST_300001_SM_1000_NS12placeholders2_4E)
_ZN30_INTERNAL_007e01b3_4_k_cu_main6thrust24THRUST_300001_SM_1000_NS12placeholders2_4E:
	.zero		1
	.type		_ZN30_INTERNAL_007e01b3_4_k_cu_main4cuda3std3__45__cpo4cendE,@object
	.size		_ZN30_INTERNAL_007e01b3_4_k_cu_main4cuda3std3__45__cpo4cendE,(_ZN30_INTERNAL_007e01b3_4_k_cu_main4cuda3std6ranges3__45__cpo4cendE - _ZN30_INTERNAL_007e01b3_4_k_cu_main4cuda3std3__45__cpo4cendE)
_ZN30_INTERNAL_007e01b3_4_k_cu_main4cuda3std3__45__cpo4cendE:
	.zero		1
	.type		_ZN30_INTERNAL_007e01b3_4_k_cu_main4cuda3std6ranges3__45__cpo4cendE,@object
	.size		_ZN30_INTERNAL_007e01b3_4_k_cu_main4cuda3std6ranges3__45__cpo4cendE,(_ZN30_INTERNAL_007e01b3_4_k_cu_main4cuda3std3__420unreachable_sentinelE - _ZN30_INTERNAL_007e01b3_4_k_cu_main4cuda3std6ranges3__45__cpo4cendE)
_ZN30_INTERNAL_007e01b3_4_k_cu_main4cuda3std6ranges3__45__cpo4cendE:
	.zero		1
	.type		_ZN30_INTERNAL_007e01b3_4_k_cu_main4cuda3std3__420unreachable_sentinelE,@object
	.size		_ZN30_INTERNAL_007e01b3_4_k_cu_main4cuda3std3__420unreachable_sentinelE,(_ZN30_INTERNAL_007e01b3_4_k_cu_main4cuda3std6ranges3__45__cpo5ssizeE - _ZN30_INTERNAL_007e01b3_4_k_cu_main4cuda3std3__420unreachable_sentinelE)
_ZN30_INTERNAL_007e01b3_4_k_cu_main4cuda3std3__420unreachable_sentinelE:
	.zero		1
	.type		_ZN30_INTERNAL_007e01b3_4_k_cu_main4cuda3std6ranges3__45__cpo5ssizeE,@object
	.size		_ZN30_INTERNAL_007e01b3_4_k_cu_main4cuda3std6ranges3__45__cpo5ssizeE,(_ZN30_INTERNAL_007e01b3_4_k_cu_main6thrust24THRUST_300001_SM_1000_NS12placeholders2_8E - _ZN30_INTERNAL_007e01b3_4_k_cu_main4cuda3std6ranges3__45__cpo5ssizeE)
_ZN30_INTERNAL_007e01b3_4_k_cu_main4cuda3std6ranges3__45__cpo5ssizeE:
	.zero		1
	.type		_ZN30_INTERNAL_007e01b3_4_k_cu_main6thrust24THRUST_300001_SM_1000_NS12placeholders2_8E,@object
	.size		_ZN30_INTERNAL_007e01b3_4_k_cu_main6thrust24THRUST_300001_SM_1000_NS12placeholders2_8E,(_ZN30_INTERNAL_007e01b3_4_k_cu_main4cuda3std3__45__cpo5crendE - _ZN30_INTERNAL_007e01b3_4_k_cu_main6thrust24THRUST_300001_SM_1000_NS12placeholders2_8E)
_ZN30_INTERNAL_007e01b3_4_k_cu_main6thrust24THRUST_300001_SM_1000_NS12placeholders2_8E:
	.zero		1
	.type		_ZN30_INTERNAL_007e01b3_4_k_cu_main4cuda3std3__45__cpo5crendE,@object
	.size		_ZN30_INTERNAL_007e01b3_4_k_cu_main4cuda3std3__45__cpo5crendE,(_ZN30_INTERNAL_007e01b3_4_k_cu_main4cuda3std6ranges3__45__cpo4prevE - _ZN30_INTERNAL_007e01b3_4_k_cu_main4cuda3std3__45__cpo5crendE)
_ZN30_INTERNAL_007e01b3_4_k_cu_main4cuda3std3__45__cpo5crendE:
	.zero		1
	.type		_ZN30_INTERNAL_007e01b3_4_k_cu_main4cuda3std6ranges3__45__cpo4prevE,@object
	.size		_ZN30_INTERNAL_007e01b3_4_k_cu_main4cuda3std6ranges3__45__cpo4prevE,(_ZN30_INTERNAL_007e01b3_4_k_cu_main4cuda3std6ranges3__45__cpo9iter_moveE - _ZN30_INTERNAL_007e01b3_4_k_cu_main4cuda3std6ranges3__45__cpo4prevE)
_ZN30_INTERNAL_007e01b3_4_k_cu_main4cuda3std6ranges3__45__cpo4prevE:
	.zero		1
	.type		_ZN30_INTERNAL_007e01b3_4_k_cu_main4cuda3std6ranges3__45__cpo9iter_moveE,@object
	.size		_ZN30_INTERNAL_007e01b3_4_k_cu_main4cuda3std6ranges3__45__cpo9iter_moveE,(_ZN30_INTERNAL_007e01b3_4_k_cu_main6thrust24THRUST_300001_SM_1000_NS6system6detail10sequential3seqE - _ZN30_INTERNAL_007e01b3_4_k_cu_main4cuda3std6ranges3__45__cpo9iter_moveE)
_ZN30_INTERNAL_007e01b3_4_k_cu_main4cuda3std6ranges3__45__cpo9iter_moveE:
	.zero		1
	.type		_ZN30_INTERNAL_007e01b3_4_k_cu_main6thrust24THRUST_300001_SM_1000_NS6system6detail10sequential3seqE,@object
	.size		_ZN30_INTERNAL_007e01b3_4_k_cu_main6thrust24THRUST_300001_SM_1000_NS6system6detail10sequential3seqE,(.L_31 - _ZN30_INTERNAL_007e01b3_4_k_cu_main6thrust24THRUST_300001_SM_1000_NS6system6detail10sequential3seqE)
_ZN30_INTERNAL_007e01b3_4_k_cu_main6thrust24THRUST_300001_SM_1000_NS6system6detail10sequential3seqE:
	.zero		1
.L_31:


//--------------------- .nv.shared._ZN3cub18CUB_300001_SM_10006detail4scan16DeviceScanKernelINS2_10policy_hubIiiij12compare_leftE10Policy1000EN6thrust24THRUST_300001_SM_1000_NS6detail15normal_iteratorINS9_10device_ptrIiEEEESE_NS0_13ScanTileStateIiLb1EEES5_NS0_8NullTypeEjiLb0ESH_EEvT0_T1_T2_iT3_T4_T5_ --------------------------
	.section	.nv.shared._ZN3cub18CUB_300001_SM_10006detail4scan16DeviceScanKernelINS2_10policy_hubIiiij12compare_leftE10Policy1000EN6thrust24THRUST_300001_SM_1000_NS6detail15normal_iteratorINS9_10device_ptrIiEEEESE_NS0_13ScanTileStateIiLb1EEES5_NS0_8NullTypeEjiLb0ESH_EEvT0_T1_T2_iT3_T4_T5_,"aw",@nobits
	.sectionflags	@""
	.align	16
.nv.shared._ZN3cub18CUB_300001_SM_10006detail4scan16DeviceScanKernelINS2_10policy_hubIiiij12compare_leftE10Policy1000EN6thrust24THRUST_300001_SM_1000_NS6detail15normal_iteratorINS9_10device_ptrIiEEEESE_NS0_13ScanTileStateIiLb1EEES5_NS0_8NullTypeEjiLb0ESH_EEvT0_T1_T2_iT3_T4_T5_:
	.zero		8720


//--------------------- .nv.shared._ZN3cub18CUB_300001_SM_10006detail6reduce28DeviceReduceSingleTileKernelINS2_10policy_hubIiyN4cuda3__47maximumIiEEE10Policy1000EPiSB_iS8_iiNS5_3std3__410__identityEEEvT0_T1_T2_T3_T4_T6_ --------------------------
	.section	.nv.shared._ZN3cub18CUB_300001_SM_10006detail6reduce28DeviceReduceSingleTileKernelINS2_10policy_hubIiyN4cuda3__47maximumIiEEE10Policy1000EPiSB_iS8_iiNS5_3std3__410__identityEEEvT0_T1_T2_T3_T4_T6_,"aw",@nobits
	.sectionflags	@""
	.align	4
.nv.shared._ZN3cub18CUB_300001_SM_10006detail6reduce28DeviceReduceSingleTileKernelINS2_10policy_hubIiyN4cuda3__47maximumIiEEE10Policy1000EPiSB_iS8_iiNS5_3std3__410__identityEEEvT0_T1_T2_T3_T4_T6_:
	.zero		1068


//--------------------- .nv.shared._ZN3cub18CUB_300001_SM_10006detail6reduce18DeviceReduceKernelINS2_10policy_hubIiyN4cuda3__47maximumIiEEE10Policy1000EN6thrust24THRUST_300001_SM_1000_NS6detail15normal_iteratorINSC_10device_ptrIiEEEEyS8_iNS5_3std3__410__identityEEEvT0_PT3_T1_NS0_13GridEvenShareISO_EET2_T4_ --------------------------
	.section	.nv.shared._ZN3cub18CUB_300001_SM_10006detail6reduce18DeviceReduceKernelINS2_10policy_hubIiyN4cuda3__47maximumIiEEE10Policy1000EN6thrust24THRUST_300001_SM_1000_NS6detail15normal_iteratorINSC_10device_ptrIiEEEEyS8_iNS5_3std3__410__identityEEEvT0_PT3_T1_NS0_13GridEvenShareISO_EET2_T4_,"aw",@nobits
	.sectionflags	@""
	.align	4
.nv.shared._ZN3cub18CUB_300001_SM_10006detail6reduce18DeviceReduceKernelINS2_10policy_hubIiyN4cuda3__47maximumIiEEE10Policy1000EN6thrust24THRUST_300001_SM_1000_NS6detail15normal_iteratorINSC_10device_ptrIiEEEEyS8_iNS5_3std3__410__identityEEEvT0_PT3_T1_NS0_13GridEvenShareISO_EET2_T4_:
	.zero		1068


//--------------------- .nv.shared._ZN3cub18CUB_300001_SM_10006detail6reduce28DeviceReduceSingleTileKernelINS2_10policy_hubIiyN4cuda3__47maximumIiEEE10Policy1000EN6thrust24THRUST_300001_SM_1000_NS6detail15normal_iteratorINSC_10device_ptrIiEEEEPiyS8_iiNS5_3std3__410__identityEEEvT0_T1_T2_T3_T4_T6_ --------------------------
	.section	.nv.shared._ZN3cub18CUB_300001_SM_10006detail6reduce28DeviceReduceSingleTileKernelINS2_10policy_hubIiyN4cuda3__47maximumIiEEE10Policy1000EN6thrust24THRUST_300001_SM_1000_NS6detail15normal_iteratorINSC_10device_ptrIiEEEEPiyS8_iiNS5_3std3__410__identityEEEvT0_T1_T2_T3_T4_T6_,"aw",@nobits
	.sectionflags	@""
	.align	4
.nv.shared._ZN3cub18CUB_300001_SM_10006detail6reduce28DeviceReduceSingleTileKernelINS2_10policy_hubIiyN4cuda3__47maximumIiEEE10Policy1000EN6thrust24THRUST_300001_SM_1000_NS6detail15normal_iteratorINSC_10device_ptrIiEEEEPiyS8_iiNS5_3std3__410__identityEEEvT0_T1_T2_T3_T4_T6_:
	.zero		1068


//--------------------- .nv.shared._ZN3cub18CUB_300001_SM_10006detail6reduce28DeviceReduceSingleTileKernelINS2_10policy_hubIijN4cuda3__47maximumIiEEE10Policy1000EPiSB_iS8_iiNS5_3std3__410__identityEEEvT0_T1_T2_T3_T4_T6_ --------------------------
	.section	.nv.shared._ZN3cub18CUB_300001_SM_10006detail6reduce28DeviceReduceSingleTileKernelINS2_10policy_hubIijN4cuda3__47maximumIiEEE10Policy1000EPiSB_iS8_iiNS5_3std3__410__identityEEEvT0_T1_T2_T3_T4_T6_,"aw",@nobits
	.sectionflags	@""
	.align	4
.nv.shared._ZN3cub18CUB_300001_SM_10006detail6reduce28DeviceReduceSingleTileKernelINS2_10policy_hubIijN4cuda3__47maximumIiEEE10Policy1000EPiSB_iS8_iiNS5_3std3__410__identityEEEvT0_T1_T2_T3_T4_T6_:
	.zero		1068


//--------------------- .nv.shared._ZN3cub18CUB_300001_SM_10006detail6reduce18DeviceReduceKernelINS2_10policy_hubIijN4cuda3__47maximumIiEEE10Policy1000EN6thrust24THRUST_300001_SM_1000_NS6detail15normal_iteratorINSC_10device_ptrIiEEEEjS8_iNS5_3std3__410__identityEEEvT0_PT3_T1_NS0_13GridEvenShareISO_EET2_T4_ --------------------------
	.section	.nv.shared._ZN3cub18CUB_300001_SM_10006detail6reduce18DeviceReduceKernelINS2_10policy_hubIijN4cuda3__47maximumIiEEE10Policy1000EN6thrust24THRUST_300001_SM_1000_NS6detail15normal_iteratorINSC_10device_ptrIiEEEEjS8_iNS5_3std3__410__identityEEEvT0_PT3_T1_NS0_13GridEvenShareISO_EET2_T4_,"aw",@nobits
	.sectionflags	@""
	.align	4
.nv.shared._ZN3cub18CUB_300001_SM_10006detail6reduce18DeviceReduceKernelINS2_10policy_hubIijN4cuda3__47maximumIiEEE10Policy1000EN6thrust24THRUST_300001_SM_1000_NS6detail15normal_iteratorINSC_10device_ptrIiEEEEjS8_iNS5_3std3__410__identityEEEvT0_PT3_T1_NS0_13GridEvenShareISO_EET2_T4_:
	.zero		1068


//--------------------- .nv.shared._ZN3cub18CUB_300001_SM_10006detail6reduce28DeviceReduceSingleTileKernelINS2_10policy_hubIijN4cuda3__47maximumIiEEE10Policy1000EN6thrust24THRUST_300001_SM_1000_NS6detail15normal_iteratorINSC_10device_ptrIiEEEEPijS8_iiNS5_3std3__410__identityEEEvT0_T1_T2_T3_T4_T6_ --------------------------
	.section	.nv.shared._ZN3cub18CUB_300001_SM_10006detail6reduce28DeviceReduceSingleTileKernelINS2_10policy_hubIijN4cuda3__47maximumIiEEE10Policy1000EN6thrust24THRUST_300001_SM_1000_NS6detail15normal_iteratorINSC_10device_ptrIiEEEEPijS8_iiNS5_3std3__410__identityEEEvT0_T1_T2_T3_T4_T6_,"aw",@nobits
	.sectionflags	@""
	.align	4
.nv.shared._ZN3cub18CUB_300001_SM_10006detail6reduce28DeviceReduceSingleTileKernelINS2_10policy_hubIijN4cuda3__47maximumIiEEE10Policy1000EN6thrust24THRUST_300001_SM_1000_NS6detail15normal_iteratorINSC_10device_ptrIiEEEEPijS8_iiNS5_3std3__410__identityEEEvT0_T1_T2_T3_T4_T6_:
	.zero		1068


//--------------------- .nv.constant0._ZN3cub18CUB_300001_SM_10006detail4scan16DeviceScanKernelINS2_10policy_hubIiiim12compare_leftE10Policy1000EN6thrust24THRUST_300001_SM_1000_NS6detail15normal_iteratorINS9_10device_ptrIiEEEESE_NS0_13ScanTileStateIiLb1EEES5_NS0_8NullTypeEmiLb0ESH_EEvT0_T1_T2_iT3_T4_T5_ --------------------------
	.section	.nv.constant0._ZN3cub18CUB_300001_SM_10006detail4scan16DeviceScanKernelINS2_10policy_hubIiiim12compare_leftE10Policy1000EN6thrust24THRUST_300001_SM_1000_NS6detail15normal_iteratorINS9_10device_ptrIiEEEESE_NS0_13ScanTileStateIiLb1EEES5_NS0_8NullTypeEmiLb0ESH_EEvT0_T1_T2_iT3_T4_T5_,"a",@progbits
	.sectionflags	@""
	.align	4
.nv.constant0._ZN3cub18CUB_300001_SM_10006detail4scan16DeviceScanKernelINS2_10policy_hubIiiim12compare_leftE10Policy1000EN6thrust24THRUST_300001_SM_1000_NS6detail15normal_iteratorINS9_10device_ptrIiEEEESE_NS0_13ScanTileStateIiLb1EEES5_NS0_8NullTypeEmiLb0ESH_EEvT0_T1_T2_iT3_T4_T5_:
	.zero		936


//--------------------- .nv.constant0._ZN3cub18CUB_300001_SM_10006detail4scan16DeviceScanKernelINS2_10policy_hubIiiij12compare_leftE10Policy1000EN6thrust24THRUST_300001_SM_1000_NS6detail15normal_iteratorINS9_10device_ptrIiEEEESE_NS0_13ScanTileStateIiLb1EEES5_NS0_8NullTypeEjiLb0ESH_EEvT0_T1_T2_iT3_T4_T5_ --------------------------
	.section	.nv.constant0._ZN3cub18CUB_300001_SM_10006detail4scan16DeviceScanKernelINS2_10policy_hubIiiij12compare_leftE10Policy1000EN6thrust24THRUST_300001_SM_1000_NS6detail15normal_iteratorINS9_10device_ptrIiEEEESE_NS0_13ScanTileStateIiLb1EEES5_NS0_8NullTypeEjiLb0ESH_EEvT0_T1_T2_iT3_T4_T5_,"a",@progbits
	.sectionflags	@""
	.align	4
.nv.constant0._ZN3cub18CUB_300001_SM_10006detail4scan16DeviceScanKernelINS2_10policy_hubIiiij12compare_leftE10Policy1000EN6thrust24THRUST_300001_SM_1000_NS6detail15normal_iteratorINS9_10device_ptrIiEEEESE_NS0_13ScanTileStateIiLb1EEES5_NS0_8NullTypeEjiLb0ESH_EEvT0_T1_T2_iT3_T4_T5_:
	.zero		932


//--------------------- .nv.constant0._ZN3cub18CUB_300001_SM_10006detail4scan20DeviceScanInitKernelINS0_13ScanTileStateIiLb1EEEEEvT_i --------------------------
	.section	.nv.constant0._ZN3cub18CUB_300001_SM_10006detail4scan20DeviceScanInitKernelINS0_13ScanTileStateIiLb1EEEEEvT_i,"a",@progbits
	.sectionflags	@""
	.align	4
.nv.constant0._ZN3cub18CUB_300001_SM_10006detail4scan20DeviceScanInitKernelINS0_13ScanTileStateIiLb1EEEEEvT_i:
	.zero		908


//--------------------- .nv.constant0._ZN3cub18CUB_300001_SM_10006detail6reduce28DeviceReduceSingleTileKernelINS2_10policy_hubIiyN4cuda3__47maximumIiEEE10Policy1000EPiSB_iS8_iiNS5_3std3__410__identityEEEvT0_T1_T2_T3_T4_T6_ --------------------------
	.section	.nv.constant0._ZN3cub18CUB_300001_SM_10006detail6reduce28DeviceReduceSingleTileKernelINS2_10policy_hubIiyN4cuda3__47maximumIiEEE10Policy1000EPiSB_iS8_iiNS5_3std3__410__identityEEEvT0_T1_T2_T3_T4_T6_,"a",@progbits
	.sectionflags	@""
	.align	4
.nv.constant0._ZN3cub18CUB_300001_SM_10006detail6reduce28DeviceReduceSingleTileKernelINS2_10policy_hubIiyN4cuda3__47maximumIiEEE10Policy1000EPiSB_iS8_iiNS5_3std3__410__identityEEEvT0_T1_T2_T3_T4_T6_:
	.zero		925


//--------------------- .nv.constant0._ZN3cub18CUB_300001_SM_10006detail6reduce18DeviceReduceKernelINS2_10policy_hubIiyN4cuda3__47maximumIiEEE10Policy1000EN6thrust24THRUST_300001_SM_1000_NS6detail15normal_iteratorINSC_10device_ptrIiEEEEyS8_iNS5_3std3__410__identityEEEvT0_PT3_T1_NS0_13GridEvenShareISO_EET2_T4_ --------------------------
	.section	.nv.constant0._ZN3cub18CUB_300001_SM_10006detail6reduce18DeviceReduceKernelINS2_10policy_hubIiyN4cuda3__47maximumIiEEE10Policy1000EN6thrust24THRUST_300001_SM_1000_NS6detail15normal_iteratorINSC_10device_ptrIiEEEEyS8_iNS5_3std3__410__identityEEEvT0_PT3_T1_NS0_13GridEvenShareISO_EET2_T4_,"a",@progbits
	.sectionflags	@""
	.align	4
.nv.constant0._ZN3cub18CUB_300001_SM_10006detail6reduce18DeviceReduceKernelINS2_10policy_hubIiyN4cuda3__47maximumIiEEE10Policy1000EN6thrust24THRUST_300001_SM_1000_NS6detail15normal_iteratorINSC_10device_ptrIiEEEEyS8_iNS5_3std3__410__identityEEEvT0_PT3_T1_NS0_13GridEvenShareISO_EET2_T4_:
	.zero		994


//--------------------- .nv.constant0._ZN3cub18CUB_300001_SM_10006detail6reduce28DeviceReduceSingleTileKernelINS2_10policy_hubIiyN4cuda3__47maximumIiEEE10Policy1000EN6thrust24THRUST_300001_SM_1000_NS6detail15normal_iteratorINSC_10device_ptrIiEEEEPiyS8_iiNS5_3std3__410__identityEEEvT0_T1_T2_T3_T4_T6_ --------------------------
	.section	.nv.constant0._ZN3cub18CUB_300001_SM_10006detail6reduce28DeviceReduceSingleTileKernelINS2_10policy_hubIiyN4cuda3__47maximumIiEEE10Policy1000EN6thrust24THRUST_300001_SM_1000_NS6detail15normal_iteratorINSC_10device_ptrIiEEEEPiyS8_iiNS5_3std3__410__identityEEEvT0_T1_T2_T3_T4_T6_,"a",@progbits
	.sectionflags	@""
	.align	4
.nv.constant0._ZN3cub18CUB_300001_SM_10006detail6reduce28DeviceReduceSingleTileKernelINS2_10policy_hubIiyN4cuda3__47maximumIiEEE10Policy1000EN6thrust24THRUST_300001_SM_1000_NS6detail15normal_iteratorINSC_10device_ptrIiEEEEPiyS8_iiNS5_3std3__410__identityEEEvT0_T1_T2_T3_T4_T6_:
	.zero		929


//--------------------- .nv.constant0._ZN3cub18CUB_300001_SM_10006detail6reduce28DeviceReduceSingleTileKernelINS2_10policy_hubIijN4cuda3__47maximumIiEEE10Policy1000EPiSB_iS8_iiNS5_3std3__410__identityEEEvT0_T1_T2_T3_T4_T6_ --------------------------
	.section	.nv.constant0._ZN3cub18CUB_300001_SM_10006detail6reduce28DeviceReduceSingleTileKernelINS2_10policy_hubIijN4cuda3__47maximumIiEEE10Policy1000EPiSB_iS8_iiNS5_3std3__410__identityEEEvT0_T1_T2_T3_T4_T6_,"a",@progbits
	.sectionflags	@""
	.align	4
.nv.constant0._ZN3cub18CUB_300001_SM_10006detail6reduce28DeviceReduceSingleTileKernelINS2_10policy_hubIijN4cuda3__47maximumIiEEE10Policy1000EPiSB_iS8_iiNS5_3std3__410__identityEEEvT0_T1_T2_T3_T4_T6_:
	.zero		925


//--------------------- .nv.constant0._ZN3cub18CUB_300001_SM_10006detail6reduce18DeviceReduceKernelINS2_10policy_hubIijN4cuda3__47maximumIiEEE10Policy1000EN6thrust24THRUST_300001_SM_1000_NS6detail15normal_iteratorINSC_10device_ptrIiEEEEjS8_iNS5_3std3__410__identityEEEvT0_PT3_T1_NS0_13GridEvenShareISO_EET2_T4_ --------------------------
	.section	.nv.constant0._ZN3cub18CUB_300001_SM_10006detail6reduce18DeviceReduceKernelINS2_10policy_hubIijN4cuda3__47maximumIiEEE10Policy1000EN6thrust24THRUST_300001_SM_1000_NS6detail15normal_iteratorINSC_10device_ptrIiEEEEjS8_iNS5_3std3__410__identityEEEvT0_PT3_T1_NS0_13GridEvenShareISO_EET2_T4_,"a",@progbits
	.sectionflags	@""
	.align	4
.nv.constant0._ZN3cub18CUB_300001_SM_10006detail6reduce18DeviceReduceKernelINS2_10policy_hubIijN4cuda3__47maximumIiEEE10Policy1000EN6thrust24THRUST_300001_SM_1000_NS6detail15normal_iteratorINSC_10device_ptrIiEEEEjS8_iNS5_3std3__410__identityEEEvT0_PT3_T1_NS0_13GridEvenShareISO_EET2_T4_:
	.zero		958


//--------------------- .nv.constant0._ZN3cub18CUB_300001_SM_10006detail6reduce28DeviceReduceSingleTileKernelINS2_10policy_hubIijN4cuda3__47maximumIiEEE10Policy1000EN6thrust24THRUST_300001_SM_1000_NS6detail15normal_iteratorINSC_10device_ptrIiEEEEPijS8_iiNS5_3std3__410__identityEEEvT0_T1_T2_T3_T4_T6_ --------------------------
	.section	.nv.constant0._ZN3cub18CUB_300001_SM_10006detail6reduce28DeviceReduceSingleTileKernelINS2_10policy_hubIijN4cuda3__47maximumIiEEE10Policy1000EN6thrust24THRUST_300001_SM_1000_NS6detail15normal_iteratorINSC_10device_ptrIiEEEEPijS8_iiNS5_3std3__410__identityEEEvT0_T1_T2_T3_T4_T6_,"a",@progbits
	.sectionflags	@""
	.align	4
.nv.constant0._ZN3cub18CUB_300001_SM_10006detail6reduce28DeviceReduceSingleTileKernelINS2_10policy_hubIijN4cuda3__47maximumIiEEE10Policy1000EN6thrust24THRUST_300001_SM_1000_NS6detail15normal_iteratorINSC_10device_ptrIiEEEEPijS8_iiNS5_3std3__410__identityEEEvT0_T1_T2_T3_T4_T6_:
	.zero		925


//--------------------- .nv.constant0._ZN3cub18CUB_300001_SM_10006detail9transform16transform_kernelINS2_10policy_hubILb1EN4cuda3std3__45tupleIJN6thrust24THRUST_300001_SM_1000_NS12zip_iteratorINS8_IJNSA_6detail15normal_iteratorINSA_10device_ptrIcEEEENSD_INSE_IiEEEESI_EEEEEEEEE10policy1000El5matchSI_JSK_EEEvT0_iT1_T2_DpNS2_10kernel_argIT3_EE --------------------------
	.section	.nv.constant0._ZN3cub18CUB_300001_SM_10006detail9transform16transform_kernelINS2_10policy_hubILb1EN4cuda3std3__45tupleIJN6thrust24THRUST_300001_SM_1000_NS12zip_iteratorINS8_IJNSA_6detail15normal_iteratorINSA_10device_ptrIcEEEENSD_INSE_IiEEEESI_EEEEEEEEE10policy1000El5matchSI_JSK_EEEvT0_iT1_T2_DpNS2_10kernel_argIT3_EE,"a",@progbits
	.sectionflags	@""
	.align	4
.nv.constant0._ZN3cub18CUB_300001_SM_10006detail9transform16transform_kernelINS2_10policy_hubILb1EN4cuda3std3__45tupleIJN6thrust24THRUST_300001_SM_1000_NS12zip_iteratorINS8_IJNSA_6detail15normal_iteratorINSA_10device_ptrIcEEEENSD_INSE_IiEEEESI_EEEEEEEEE10policy1000El5matchSI_JSK_EEEvT0_iT1_T2_DpNS2_10kernel_argIT3_EE:
	.zero		952


//--------------------- .nv.constant0._ZN3cub18CUB_300001_SM_10006detail9transform16transform_kernelINS2_10policy_hubILb1EN4cuda3std3__45tupleIJN6thrust24THRUST_300001_SM_1000_NS12zip_iteratorINS8_IJNSA_6detail15normal_iteratorINSA_10device_ptrIcEEEENSD_INSE_IiEEEESI_EEEEEEEEE10policy1000Ei5matchSI_JSK_EEEvT0_iT1_T2_DpNS2_10kernel_argIT3_EE --------------------------
	.section	.nv.constant0._ZN3cub18CUB_300001_SM_10006detail9transform16transform_kernelINS2_10policy_hubILb1EN4cuda3std3__45tupleIJN6thrust24THRUST_300001_SM_1000_NS12zip_iteratorINS8_IJNSA_6detail15normal_iteratorINSA_10device_ptrIcEEEENSD_INSE_IiEEEESI_EEEEEEEEE10policy1000Ei5matchSI_JSK_EEEvT0_iT1_T2_DpNS2_10kernel_argIT3_EE,"a",@progbits
	.sectionflags	@""
	.align	4
.nv.constant0._ZN3cub18CUB_300001_SM_10006detail9transform16transform_kernelINS2_10policy_hubILb1EN4cuda3std3__45tupleIJN6thrust24THRUST_300001_SM_1000_NS12zip_iteratorINS8_IJNSA_6detail15normal_iteratorINSA_10device_ptrIcEEEENSD_INSE_IiEEEESI_EEEEEEEEE10policy1000Ei5matchSI_JSK_EEEvT0_iT1_T2_DpNS2_10kernel_argIT3_EE:
	.zero		952


//--------------------- .nv.constant0._ZN3cub18CUB_300001_SM_10006detail8for_each13static_kernelINS2_12policy_hub_t12policy_500_tElN6thrust24THRUST_300001_SM_1000_NS8cuda_cub6__fill7functorINS7_6detail15normal_iteratorINS7_10device_ptrIiEEEEiEEEEvT0_T1_ --------------------------
	.section	.nv.constant0._ZN3cub18CUB_300001_SM_10006detail8for_each13static_kernelINS2_12policy_hub_t12policy_500_tElN6thrust24THRUST_300001_SM_1000_NS8cuda_cub6__fill7functorINS7_6detail15normal_iteratorINS7_10device_ptrIiEEEEiEEEEvT0_T1_,"a",@progbits
	.sectionflags	@""
	.align	4
.nv.constant0._ZN3cub18CUB_300001_SM_10006detail8for_each13static_kernelINS2_12policy_hub_t12policy_500_tElN6thrust24THRUST_300001_SM_1000_NS8cuda_cub6__fill7functorINS7_6detail15normal_iteratorINS7_10device_ptrIiEEEEiEEEEvT0_T1_:
	.zero		920


//--------------------- .nv.constant0._ZN3cub18CUB_300001_SM_10006detail8for_each13static_kernelINS2_12policy_hub_t12policy_500_tEmN6thrust24THRUST_300001_SM_1000_NS8cuda_cub20__uninitialized_fill7functorINS7_10device_ptrIiEEiEEEEvT0_T1_ --------------------------
	.section	.nv.constant0._ZN3cub18CUB_300001_SM_10006detail8for_each13static_kernelINS2_12policy_hub_t12policy_500_tEmN6thrust24THRUST_300001_SM_1000_NS8cuda_cub20__uninitialized_fill7functorINS7_10device_ptrIiEEiEEEEvT0_T1_,"a",@progbits
	.sectionflags	@""
	.align	4
.nv.constant0._ZN3cub18CUB_300001_SM_10006detail8for_each13static_kernelINS2_12policy_hub_t12policy_500_tEmN6thrust24THRUST_300001_SM_1000_NS8cuda_cub20__uninitialized_fill7functorINS7_10device_ptrIiEEiEEEEvT0_T1_:
	.zero		920


//--------------------- .nv.constant0._ZN3cub18CUB_300001_SM_10006detail8for_each13static_kernelINS2_12policy_hub_t12policy_500_tEmN6thrust24THRUST_300001_SM_1000_NS8cuda_cub20__uninitialized_fill7functorINS7_10device_ptrIcEEcEEEEvT0_T1_ --------------------------
	.section	.nv.constant0._ZN3cub18CUB_300001_SM_10006detail8for_each13static_kernelINS2_12policy_hub_t12policy_500_tEmN6thrust24THRUST_300001_SM_1000_NS8cuda_cub20__uninitialized_fill7functorINS7_10device_ptrIcEEcEEEEvT0_T1_,"a",@progbits
	.sectionflags	@""
	.align	4
.nv.constant0._ZN3cub18CUB_300001_SM_10006detail8for_each13static_kernelINS2_12policy_hub_t12policy_500_tEmN6thrust24THRUST_300001_SM_1000_NS8cuda_cub20__uninitialized_fill7functorINS7_10device_ptrIcEEcEEEEvT0_T1_:
	.zero		920


//--------------------- .nv.constant0._ZN3cub18CUB_300001_SM_10006detail11EmptyKernelIvEEvv --------------------------
	.section	.nv.constant0._ZN3cub18CUB_300001_SM_10006detail11EmptyKernelIvEEvv,"a",@progbits
	.sectionflags	@""
	.align	4
.nv.constant0._ZN3cub18CUB_300001_SM_10006detail11EmptyKernelIvEEvv:
	.zero		896


//--------------------- SYMBOLS --------------------------

	.type		.nv.reservedSmem.offset0,@object
	.size		.nv.reservedSmem.offset0,0x4
	.type		.nv.reservedSmem.cap,@object
	.size		.nv.reservedSmem.cap,0x4
